def matmul_kernel(
    a_ptr,
    b_ptr,
    c_ptr,
    M,
    N,
    K,
    stride_am,
    stride_ak,
    stride_bk,
    stride_bn,
    stride_cm,
    stride_cn,
    BLOCK_M: tl.constexpr,
    BLOCK_N: tl.constexpr,
    BLOCK_K: tl.constexpr,
    GROUP_M: tl.constexpr,
):
    pid = tl.program_id(axis=0)
    num_pid_m = tl.cdiv(M, BLOCK_M)
    num_pid_n = tl.cdiv(N, BLOCK_N)
    num_pid_in_group = GROUP_M * num_pid_n
    group_id = pid // num_pid_in_group
    first_pid_m = group_id * GROUP_M
    group_size_m = min(num_pid_m - first_pid_m, GROUP_M)
    pid_m = first_pid_m + ((pid % num_pid_in_group) % group_size_m)
    pid_n = (pid % num_pid_in_group) // group_size_m

    offs_am = (pid_m * BLOCK_M + tl.arange(0, BLOCK_M)) % M
    offs_bn = (pid_n * BLOCK_N + tl.arange(0, BLOCK_N)) % N
    offs_k = tl.arange(0, BLOCK_K)
    a_ptrs = a_ptr + offs_am[:, None] * stride_am + offs_k[None, :] * stride_ak
    b_ptrs = b_ptr + offs_k[:, None] * stride_bk + offs_bn[None, :] * stride_bn

    acc = tl.zeros((BLOCK_M, BLOCK_N), dtype=tl.float32)
    for kk in range(0, tl.cdiv(K, BLOCK_K)):
        a = tl.load(a_ptrs, mask=offs_k[None, :] < K - kk * BLOCK_K, other=0.0)
        b = tl.load(b_ptrs, mask=offs_k[:, None] < K - kk * BLOCK_K, other=0.0)
        acc = tl.dot(a, b, acc)
        a_ptrs += BLOCK_K * stride_ak
        b_ptrs += BLOCK_K * stride_bk

    c = acc.to(c_ptr.dtype.element_ty)
    offs_cm = pid_m * BLOCK_M + tl.arange(0, BLOCK_M)
    offs_cn = pid_n * BLOCK_N + tl.arange(0, BLOCK_N)
    c_ptrs = c_ptr + offs_cm[:, None] * stride_cm + offs_cn[None, :] * stride_cn
    mask = (offs_cm[:, None] < M) & (offs_cn[None, :] < N)
    tl.store(c_ptrs, c, mask=mask)

# config = {"BLOCK_K": 128, "BLOCK_M": 256, "BLOCK_N": 256, "GROUP_M": 8, "arch": "sm_90", "dtype": "fp16", "num_ctas": 4, "num_stages": 3, "num_warps": 4}
# arch = sm_90


// ===== COMPILED SASS (sm_90a) =====

	.target	sm_90a

	.elftype	@"ET_EXEC"


//--------------------- .note.nv.tkinfo           --------------------------
	.section	.note.nv.tkinfo,"",@"SHT_NOTE"
	.sectionflags	@"SHF_NOTE_NV_TKINFO"
	.tkinfo
        /*0018*/ 	.word	0x00000002
        /*0030*/ 	.string	""
        /*0030*/ 	.string	"ptxas"
        /*0030*/ 	.string	"Cuda compilation tools, release 13.0, V13.0.88"
        /*0030*/ 	.string	"Build cuda_13.0.r13.0/compiler.36424714_0"
        /*0030*/ 	.string	"-v  -suppress-debug-info  -lineinfo  -arch sm_90a "



//--------------------- .note.nv.cuinfo           --------------------------
	.section	.note.nv.cuinfo,"",@"SHT_NOTE"
	.sectionflags	@"SHF_NOTE_NV_CUINFO"
        /*0018*/ 	.short	0x0002
        /*001a*/ 	.short	0x005a
        /*001c*/ 	.short	0x0082
	.zero		2


//--------------------- .nv.info                  --------------------------
	.section	.nv.info,"",@"SHT_CUDA_INFO"
	.align	4


	//----- nvinfo : EIATTR_REGCOUNT
	.align		4
        /*0000*/ 	.byte	0x04, 0x2f
        /*0002*/ 	.short	(.L_1 - .L_0)
	.align		4
.L_0:
        /*0004*/ 	.word	index@(matmul_kernel)
        /*0008*/ 	.word	0x000000ff


	//----- nvinfo : EIATTR_FRAME_SIZE
	.align		4
.L_1:
        /*000c*/ 	.byte	0x04, 0x11
        /*000e*/ 	.short	(.L_3 - .L_2)
	.align		4
.L_2:
        /*0010*/ 	.word	index@(matmul_kernel)
        /*0014*/ 	.word	0x00000910


	//----- nvinfo : EIATTR_MIN_STACK_SIZE
	.align		4
.L_3:
        /*0018*/ 	.byte	0x04, 0x12
        /*001a*/ 	.short	(.L_5 - .L_4)
	.align		4
.L_4:
        /*001c*/ 	.word	index@(matmul_kernel)
        /*0020*/ 	.word	0x00000910
.L_5:


//--------------------- .nv.compat                --------------------------
	.section	.nv.compat,"",@"SHT_CUDA_COMPAT_INFO"
	.align	4
        /*0000*/ 	.byte	0x02, 0x09, 0x01, 0x00, 0x02, 0x02, 0x04, 0x00, 0x02, 0x05, 0x05, 0x00, 0x03, 0x07, 0x01, 0x01
        /*0010*/ 	.byte	0x02, 0x03, 0x00, 0x00, 0x02, 0x06, 0x01, 0x00, 0x04, 0x0b, 0x08, 0x00, 0x00, 0x00, 0x00, 0x00
        /*0020*/ 	.byte	0x00, 0x00, 0x00, 0x00


//--------------------- .nv.info.matmul_kernel    --------------------------
	.section	.nv.info.matmul_kernel,"",@"SHT_CUDA_INFO"
	.sectionflags	@""
	.align	4


	//----- nvinfo : EIATTR_CUDA_API_VERSION
	.align		4
        /*0000*/ 	.byte	0x04, 0x37
        /*0002*/ 	.short	(.L_7 - .L_6)
.L_6:
        /*0004*/ 	.word	0x00000082


	//----- nvinfo : EIATTR_KPARAM_INFO
	.align		4
.L_7:
        /*0008*/ 	.byte	0x04, 0x17
        /*000a*/ 	.short	(.L_9 - .L_8)
.L_8:
        /*000c*/ 	.word	0x00000000
        /*0010*/ 	.short	0x000d
        /*0012*/ 	.short	0x0048
        /*0014*/ 	.byte	0x00, 0xf4, 0x21, 0x00


	//----- nvinfo : EIATTR_KPARAM_INFO
	.align		4
.L_9:
        /*0018*/ 	.byte	0x04, 0x17
        /*001a*/ 	.short	(.L_11 - .L_10)
.L_10:
        /*001c*/ 	.word	0x00000000
        /*0020*/ 	.short	0x000c
        /*0022*/ 	.short	0x0040
        /*0024*/ 	.byte	0x00, 0xf4, 0x21, 0x00


	//----- nvinfo : EIATTR_KPARAM_INFO
	.align		4
.L_11:
        /*0028*/ 	.byte	0x04, 0x17
        /*002a*/ 	.short	(.L_13 - .L_12)
.L_12:
        /*002c*/ 	.word	0x00000000
        /*0030*/ 	.short	0x000b
        /*0032*/ 	.short	0x0038
        /*0034*/ 	.byte	0x00, 0xf0, 0x11, 0x00


	//----- nvinfo : EIATTR_KPARAM_INFO
	.align		4
.L_13:
        /*0038*/ 	.byte	0x04, 0x17
        /*003a*/ 	.short	(.L_15 - .L_14)
.L_14:
        /*003c*/ 	.word	0x00000000
        /*0040*/ 	.short	0x000a
        /*0042*/ 	.short	0x0034
        /*0044*/ 	.byte	0x00, 0xf0, 0x11, 0x00


	//----- nvinfo : EIATTR_KPARAM_INFO
	.align		4
.L_15:
        /*0048*/ 	.byte	0x04, 0x17
        /*004a*/ 	.short	(.L_17 - .L_16)
.L_16:
        /*004c*/ 	.word	0x00000000
        /*0050*/ 	.short	0x0009
        /*0052*/ 	.short	0x0030
        /*0054*/ 	.byte	0x00, 0xf0, 0x11, 0x00


	//----- nvinfo : EIATTR_KPARAM_INFO
	.align		4
.L_17:
        /*0058*/ 	.byte	0x04, 0x17
        /*005a*/ 	.short	(.L_19 - .L_18)
.L_18:
        /*005c*/ 	.word	0x00000000
        /*0060*/ 	.short	0x0008
        /*0062*/ 	.short	0x002c
        /*0064*/ 	.byte	0x00, 0xf0, 0x11, 0x00


	//----- nvinfo : EIATTR_KPARAM_INFO
	.align		4
.L_19:
        /*0068*/ 	.byte	0x04, 0x17
        /*006a*/ 	.short	(.L_21 - .L_20)
.L_20:
        /*006c*/ 	.word	0x00000000
        /*0070*/ 	.short	0x0007
        /*0072*/ 	.short	0x0028
        /*0074*/ 	.byte	0x00, 0xf0, 0x11, 0x00


	//----- nvinfo : EIATTR_KPARAM_INFO
	.align		4
.L_21:
        /*0078*/ 	.byte	0x04, 0x17
        /*007a*/ 	.short	(.L_23 - .L_22)
.L_22:
        /*007c*/ 	.word	0x00000000
        /*0080*/ 	.short	0x0006
        /*0082*/ 	.short	0x0024
        /*0084*/ 	.byte	0x00, 0xf0, 0x11, 0x00


	//----- nvinfo : EIATTR_KPARAM_INFO
	.align		4
.L_23:
        /*0088*/ 	.byte	0x04, 0x17
        /*008a*/ 	.short	(.L_25 - .L_24)
.L_24:
        /*008c*/ 	.word	0x00000000
        /*0090*/ 	.short	0x0005
        /*0092*/ 	.short	0x0020
        /*0094*/ 	.byte	0x00, 0xf0, 0x11, 0x00


	//----- nvinfo : EIATTR_KPARAM_INFO
	.align		4
.L_25:
        /*0098*/ 	.byte	0x04, 0x17
        /*009a*/ 	.short	(.L_27 - .L_26)
.L_26:
        /*009c*/ 	.word	0x00000000
        /*00a0*/ 	.short	0x0004
        /*00a2*/ 	.short	0x001c
        /*00a4*/ 	.byte	0x00, 0xf0, 0x11, 0x00


	//----- nvinfo : EIATTR_KPARAM_INFO
	.align		4
.L_27:
        /*00a8*/ 	.byte	0x04, 0x17
        /*00aa*/ 	.short	(.L_29 - .L_28)
.L_28:
        /*00ac*/ 	.word	0x00000000
        /*00b0*/ 	.short	0x0003
        /*00b2*/ 	.short	0x0018
        /*00b4*/ 	.byte	0x00, 0xf0, 0x11, 0x00


	//----- nvinfo : EIATTR_KPARAM_INFO
	.align		4
.L_29:
        /*00b8*/ 	.byte	0x04, 0x17
        /*00ba*/ 	.short	(.L_31 - .L_30)
.L_30:
        /*00bc*/ 	.word	0x00000000
        /*00c0*/ 	.short	0x0002
        /*00c2*/ 	.short	0x0010
        /*00c4*/ 	.byte	0x00, 0xf4, 0x21, 0x00


	//----- nvinfo : EIATTR_KPARAM_INFO
	.align		4
.L_31:
        /*00c8*/ 	.byte	0x04, 0x17
        /*00ca*/ 	.short	(.L_33 - .L_32)
.L_32:
        /*00cc*/ 	.word	0x00000000
        /*00d0*/ 	.short	0x0001
        /*00d2*/ 	.short	0x0008
        /*00d4*/ 	.byte	0x00, 0xf4, 0x21, 0x00


	//----- nvinfo : EIATTR_KPARAM_INFO
	.align		4
.L_33:
        /*00d8*/ 	.byte	0x04, 0x17
        /*00da*/ 	.short	(.L_35 - .L_34)
.L_34:
        /*00dc*/ 	.word	0x00000000
        /*00e0*/ 	.short	0x0000
        /*00e2*/ 	.short	0x0000
        /*00e4*/ 	.byte	0x00, 0xf4, 0x21, 0x00


	//----- nvinfo : EIATTR_EXPLICIT_CLUSTER
	.align		4
.L_35:
        /*00e8*/ 	.byte	0x01, 0x3e
	.zero		2


	//----- nvinfo : EIATTR_CTA_PER_CLUSTER
	.align		4
        /*00ec*/ 	.byte	0x04, 0x3d
        /*00ee*/ 	.short	(.L_37 - .L_36)
.L_36:
        /*00f0*/ 	.word	0x00000004
        /*00f4*/ 	.word	0x00000001
        /*00f8*/ 	.word	0x00000001


	//----- nvinfo : EIATTR_SPARSE_MMA_MASK
	.align		4
.L_37:
        /*00fc*/ 	.byte	0x03, 0x50
        /*00fe*/ 	.short	0x0000


	//----- nvinfo : EIATTR_MAXREG_COUNT
	.align		4
        /*0100*/ 	.byte	0x03, 0x1b
        /*0102*/ 	.short	0x00ff


	//----- nvinfo : EIATTR_NUM_BARRIERS
	.align		4
        /*0104*/ 	.byte	0x02, 0x4c
        /*0106*/ 	.byte	0x01
	.zero		1


	//----- nvinfo : EIATTR_ANNOTATIONS
	.align		4
        /*0108*/ 	.byte	0x04, 0x55
        /*010a*/ 	.short	(.L_39 - .L_38)


	//   ....[0]....
.L_38:
        /*010c*/ 	.word	0x00000001
        /*0110*/ 	.byte	0x90, 0x08, 0x00, 0x00, 0x01, 0x00, 0x00, 0x00, 0x40, 0x66, 0x00, 0x00, 0x01, 0x00, 0x00, 0x00
        /* <DEDUP_REMOVED lines=1028> */
        /*4160*/ 	.byte	0xa0, 0xa3, 0x01, 0x00, 0x01, 0x00, 0x00, 0x00, 0xe0, 0xa8, 0x01, 0x00


	//----- nvinfo : EIATTR_MERCURY_ISA_VERSION
	.align		4
.L_39:
        /*416c*/ 	.byte	0x03, 0x5f
        /*416e*/ 	.short	0x0101


	//----- nvinfo : EIATTR_EXIT_INSTR_OFFSETS
	.align		4
        /*4170*/ 	.byte	0x04, 0x1c
        /*4172*/ 	.short	(.L_41 - .L_40)


	//   ....[0]....
.L_40:
        /*4174*/ 	.word	0x0001e9f0


	//   ....[1]....
        /*4178*/ 	.word	0x0001ea20


	//----- nvinfo : EIATTR_REQNTID
	.align		4
.L_41:
        /*417c*/ 	.byte	0x04, 0x10
        /*417e*/ 	.short	(.L_43 - .L_42)
.L_42:
        /*4180*/ 	.word	0x00000080
        /*4184*/ 	.word	0x00000001
        /*4188*/ 	.word	0x00000001


	//----- nvinfo : EIATTR_CBANK_PARAM_SIZE
	.align		4
.L_43:
        /*418c*/ 	.byte	0x03, 0x19
        /*418e*/ 	.short	0x0050


	//----- nvinfo : EIATTR_PARAM_CBANK
	.align		4
        /*4190*/ 	.byte	0x04, 0x0a
        /*4192*/ 	.short	(.L_45 - .L_44)
	.align		4
.L_44:
        /*4194*/ 	.word	index@(.nv.constant0.matmul_kernel)
        /*4198*/ 	.short	0x0210
        /*419a*/ 	.short	0x0050


	//----- nvinfo : EIATTR_SW_WAR
	.align		4
.L_45:
        /*419c*/ 	.byte	0x04, 0x36
        /*419e*/ 	.short	(.L_47 - .L_46)
.L_46:
        /*41a0*/ 	.word	0x00000008
.L_47:


//--------------------- .nv.callgraph             --------------------------
	.section	.nv.callgraph,"",@"SHT_CUDA_CALLGRAPH"
	.align	4
	.sectionentsize	8
	.align		4
        /*0000*/ 	.word	0x00000000
	.align		4
        /*0004*/ 	.word	0xffffffff
	.align		4
        /*0008*/ 	.word	0x00000000
	.align		4
        /*000c*/ 	.word	0xfffffffe
	.align		4
        /*0010*/ 	.word	0x00000000
	.align		4
        /*0014*/ 	.word	0xfffffffd
	.align		4
        /*0018*/ 	.word	0x00000000
	.align		4
        /*001c*/ 	.word	0xfffffffc


//--------------------- .text.matmul_kernel       --------------------------
	.section	.text.matmul_kernel,"ax",@progbits
	.align	128
        .global         matmul_kernel
        .type           matmul_kernel,@function
        .size           matmul_kernel,(.L_x_3 - matmul_kernel)
        .other          matmul_kernel,@"STO_CUDA_ENTRY STV_DEFAULT"
matmul_kernel:
.text.matmul_kernel:
[----:B------:R-:W0:Y:S08]  /*0000*/  LDC R1, c[0x0][0x28] ;  /* 0x00000a00ff017b82 */ /* 0x000e300000000800 */
[----:B------:R-:W1:Y:S01]  /*0010*/  LDC.64 R158, c[0x0][0x228] ;  /* 0x00008a00ff9e7b82 */ /* 0x000e620000000a00 */
[----:B0-----:R-:W-:Y:S01]  /*0020*/  VIADD R1, R1, 0xfffff6f0 ;  /* 0xfffff6f001017836 */ /* 0x001fe20000000000 */
[----:B------:R-:W-:Y:S01]  /*0030*/  UMOV UR7, 0x400 ;  /* 0x0000040000077882 */ /* 0x000fe20000000000 */
[----:B------:R-:W-:-:S02]  /*0040*/  CS2R R24, SRZ ;  /* 0x0000000000187805 */ /* 0x000fc4000001ff00 */
[----:B------:R-:W-:Y:S02]  /*0050*/  CS2R R26, SRZ ;  /* 0x00000000001a7805 */ /* 0x000fe4000001ff00 */
[----:B------:R-:W-:Y:S02]  /*0060*/  CS2R R28, SRZ ;  /* 0x00000000001c7805 */ /* 0x000fe4000001ff00 */
[----:B------:R-:W-:Y:S02]  /*0070*/  CS2R R30, SRZ ;  /* 0x00000000001e7805 */ /* 0x000fe4000001ff00 */
[----:B------:R-:W-:Y:S01]  /*0080*/  CS2R R32, SRZ ;  /* 0x0000000000207805 */ /* 0x000fe2000001ff00 */
[----:B------:R-:W0:Y:S01]  /*0090*/  S2UR UR4, SR_CTAID.X ;  /* 0x00000000000479c3 */ /* 0x000e220000002500 */
[----:B------:R-:W-:Y:S02]  /*00a0*/  CS2R R34, SRZ ;  /* 0x0000000000227805 */ /* 0x000fe4000001ff00 */
[----:B------:R-:W-:-:S02]  /*00b0*/  CS2R R36, SRZ ;  /* 0x0000000000247805 */ /* 0x000fc4000001ff00 */
[----:B------:R-:W-:Y:S02]  /*00c0*/  CS2R R38, SRZ ;  /* 0x0000000000267805 */ /* 0x000fe4000001ff00 */
[----:B------:R-:W-:Y:S02]  /*00d0*/  CS2R R40, SRZ ;  /* 0x0000000000287805 */ /* 0x000fe4000001ff00 */
[----:B------:R-:W-:Y:S02]  /*00e0*/  CS2R R42, SRZ ;  /* 0x00000000002a7805 */ /* 0x000fe4000001ff00 */
[----:B------:R-:W-:Y:S02]  /*00f0*/  CS2R R44, SRZ ;  /* 0x00000000002c7805 */ /* 0x000fe4000001ff00 */
[----:B------:R-:W-:Y:S01]  /*0100*/  CS2R R46, SRZ ;  /* 0x00000000002e7805 */ /* 0x000fe2000001ff00 */
[----:B------:R-:W2:Y:S01]  /*0110*/  S2UR UR8, SR_CgaCtaId ;  /* 0x00000000000879c3 */ /* 0x000ea20000008800 */
[----:B------:R-:W-:-:S02]  /*0120*/  CS2R R48, SRZ ;  /* 0x0000000000307805 */ /* 0x000fc4000001ff00 */
[----:B------:R-:W-:Y:S02]  /*0130*/  CS2R R50, SRZ ;  /* 0x0000000000327805 */ /* 0x000fe4000001ff00 */
[----:B------:R-:W-:Y:S02]  /*0140*/  CS2R R52, SRZ ;  /* 0x0000000000347805 */ /* 0x000fe4000001ff00 */
[----:B------:R-:W-:Y:S02]  /*0150*/  CS2R R54, SRZ ;  /* 0x0000000000367805 */ /* 0x000fe4000001ff00 */
[----:B------:R-:W-:Y:S02]  /*0160*/  CS2R R56, SRZ ;  /* 0x0000000000387805 */ /* 0x000fe4000001ff00 */
[----:B------:R-:W-:Y:S02]  /*0170*/  CS2R R58, SRZ ;  /* 0x00000000003a7805 */ /* 0x000fe4000001ff00 */
[----:B------:R-:W-:Y:S01]  /*0180*/  CS2R R60, SRZ ;  /* 0x00000000003c7805 */ /* 0x000fe2000001ff00 */
[----:B-1----:R-:W-:Y:S01]  /*0190*/  VIADD R0, R159, 0xff ;  /* 0x000000ff9f007836 */ /* 0x002fe20000000000 */
[----:B------:R-:W1:Y:S01]  /*01a0*/  LDC R20, c[0x0][0x230] ;  /* 0x00008c00ff147b82 */ /* 0x000e620000000800 */
[----:B------:R-:W-:-:S02]  /*01b0*/  CS2R R62, SRZ ;  /* 0x00000000003e7805 */ /* 0x000fc4000001ff00 */
[----:B------:R-:W-:Y:S02]  /*01c0*/  CS2R R64, SRZ ;  /* 0x0000000000407805 */ /* 0x000fe4000001ff00 */
[----:B------:R-:W-:Y:S02]  /*01d0*/  CS2R R66, SRZ ;  /* 0x0000000000427805 */ /* 0x000fe4000001ff00 */
[----:B------:R-:W-:Y:S02]  /*01e0*/  SHF.R.S32.HI R3, RZ, 0x1f, R0 ;  /* 0x0000001fff037819 */ /* 0x000fe40000011400 */
[----:B------:R-:W-:Y:S02]  /*01f0*/  CS2R R68, SRZ ;  /* 0x0000000000447805 */ /* 0x000fe4000001ff00 */
[----:B------:R-:W-:Y:S02]  /*0200*/  CS2R R70, SRZ ;  /* 0x0000000000467805 */ /* 0x000fe4000001ff00 */
[----:B0-----:R-:W-:Y:S01]  /*0210*/  I2FP.F32.U32 R5, UR4 ;  /* 0x0000000400057c45 */ /* 0x001fe20008201000 */
[----:B------:R-:W-:Y:S01]  /*0220*/  ULDC UR4, c[0x0][0x150] ;  /* 0x0000540000047ab9 */ /* 0x000fe20000000800 */
[----:B------:R-:W-:-:S02]  /*0230*/  LEA.HI R3, R3, R0, RZ, 0x8 ;  /* 0x0000000003037211 */ /* 0x000fc400078f40ff */
[----:B------:R-:W-:Y:S02]  /*0240*/  CS2R R72, SRZ ;  /* 0x0000000000487805 */ /* 0x000fe4000001ff00 */
[----:B------:R-:W-:Y:S01]  /*0250*/  CS2R R74, SRZ ;  /* 0x00000000004a7805 */ /* 0x000fe2000001ff00 */
[----:B------:R-:W-:Y:S01]  /*0260*/  FMUL R5, R5, UR4 ;  /* 0x0000000405057c20 */ /* 0x000fe20008400000 */
[----:B------:R-:W-:Y:S02]  /*0270*/  SHF.R.S32.HI R3, RZ, 0x8, R3 ;  /* 0x00000008ff037819 */ /* 0x000fe40000011403 */
[----:B------:R-:W-:Y:S01]  /*0280*/  CS2R R76, SRZ ;  /* 0x00000000004c7805 */ /* 0x000fe2000001ff00 */
[----:B--2---:R-:W-:Y:S01]  /*0290*/  USHF.L.U32 UR6, UR8, 0x6, URZ ;  /* 0x0000000608067899 */ /* 0x004fe2000800063f */
[----:B------:R-:W-:Y:S01]  /*02a0*/  CS2R R78, SRZ ;  /* 0x00000000004e7805 */ /* 0x000fe2000001ff00 */
[----:B------:R-:W-:Y:S01]  /*02b0*/  USHF.L.U32 UR4, UR8, 0x7, URZ ;  /* 0x0000000708047899 */ /* 0x000fe2000800063f */
[----:B------:R-:W-:Y:S01]  /*02c0*/  IMAD.SHL.U32 R4, R3, 0x8, RZ ;  /* 0x0000000803047824 */ /* 0x000fe200078e00ff */
[----:B------:R-:W0:Y:S01]  /*02d0*/  F2I.U32.TRUNC.NTZ R5, R5 ;  /* 0x0000000500057305 */ /* 0x000e22000020f000 */
[----:B------:R-:W-:Y:S01]  /*02e0*/  ULOP3.LUT UR6, UR6, 0x80, URZ, 0xc0, !UPT ;  /* 0x0000008006067892 */ /* 0x000fe2000f8ec03f */
[----:B------:R-:W-:Y:S01]  /*02f0*/  CS2R R80, SRZ ;  /* 0x0000000000507805 */ /* 0x000fe2000001ff00 */
[----:B------:R-:W-:Y:S01]  /*0300*/  ULOP3.LUT UR5, UR4, 0x80, URZ, 0xc0, !UPT ;  /* 0x0000008004057892 */ /* 0x000fe2000f8ec03f */
[----:B------:R-:W-:Y:S01]  /*0310*/  IABS R7, R4 ;  /* 0x0000000400077213 */ /* 0x000fe20000000000 */
[----:B-1----:R-:W-:Y:S01]  /*0320*/  VIADD R20, R20, 0x7f ;  /* 0x0000007f14147836 */ /* 0x002fe20000000000 */
[----:B------:R-:W-:Y:S01]  /*0330*/  ULEA UR4, UR8, UR7, 0x18 ;  /* 0x0000000708047291 */ /* 0x000fe2000f8ec03f */
[----:B------:R-:W-:Y:S01]  /*0340*/  CS2R R82, SRZ ;  /* 0x0000000000527805 */ /* 0x000fe2000001ff00 */
[----:B------:R-:W1:Y:S01]  /*0350*/  I2F.RP R0, R7 ;  /* 0x0000000700007306 */ /* 0x000e620000209400 */
[----:B------:R-:W-:-:S02]  /*0360*/  CS2R R84, SRZ ;  /* 0x0000000000547805 */ /* 0x000fc4000001ff00 */
[----:B------:R-:W-:Y:S02]  /*0370*/  CS2R R86, SRZ ;  /* 0x0000000000567805 */ /* 0x000fe4000001ff00 */
[----:B0-----:R-:W-:-:S03]  /*0380*/  IABS R11, R5 ;  /* 0x00000005000b7213 */ /* 0x001fc60000000000 */
[----:B-1----:R-:W0:Y:S02]  /*0390*/  MUFU.RCP R0, R0 ;  /* 0x0000000000007308 */ /* 0x002e240000001000 */
[----:B0-----:R-:W-:Y:S01]  /*03a0*/  VIADD R2, R0, 0xffffffe ;  /* 0x0ffffffe00027836 */ /* 0x001fe20000000000 */
[----:B------:R-:W-:-:S05]  /*03b0*/  IABS R0, R4 ;  /* 0x0000000400007213 */ /* 0x000fca0000000000 */
[----:B------:R0:W1:Y:S01]  /*03c0*/  F2I.FTZ.U32.TRUNC.NTZ R3, R2 ;  /* 0x0000000200037305 */ /* 0x000062000021f000 */
[----:B------:R-:W-:Y:S02]  /*03d0*/  IMAD.MOV R0, RZ, RZ, -R0 ;  /* 0x000000ffff007224 */ /* 0x000fe400078e0a00 */
[----:B0-----:R-:W-:Y:S02]  /*03e0*/  IMAD.MOV.U32 R2, RZ, RZ, RZ ;  /* 0x000000ffff027224 */ /* 0x001fe400078e00ff */
[----:B-1----:R-:W-:-:S04]  /*03f0*/  IMAD.MOV R6, RZ, RZ, -R3 ;  /* 0x000000ffff067224 */ /* 0x002fc800078e0a03 */
[----:B------:R-:W-:-:S04]  /*0400*/  IMAD R9, R6, R7, RZ ;  /* 0x0000000706097224 */ /* 0x000fc800078e02ff */
[----:B------:R-:W-:-:S06]  /*0410*/  IMAD.HI.U32 R2, R3, R9, R2 ;  /* 0x0000000903027227 */ /* 0x000fcc00078e0002 */
[----:B------:R-:W-:-:S04]  /*0420*/  IMAD.HI.U32 R2, R2, R11, RZ ;  /* 0x0000000b02027227 */ /* 0x000fc800078e00ff */
[----:B------:R-:W-:-:S05]  /*0430*/  IMAD R0, R2, R0, R11 ;  /* 0x0000000002007224 */ /* 0x000fca00078e020b */
[----:B------:R-:W-:-:S13]  /*0440*/  ISETP.GT.U32.AND P1, PT, R7, R0, PT ;  /* 0x000000000700720c */ /* 0x000fda0003f24070 */
[----:B------:R-:W-:Y:S02]  /*0450*/  @!P1 IMAD.IADD R0, R0, 0x1, -R7 ;  /* 0x0000000100009824 */ /* 0x000fe400078e0a07 */
[----:B------:R-:W-:Y:S01]  /*0460*/  @!P1 VIADD R2, R2, 0x1 ;  /* 0x0000000102029836 */ /* 0x000fe20000000000 */
[----:B------:R-:W-:Y:S02]  /*0470*/  ISETP.NE.AND P1, PT, R4, RZ, PT ;  /* 0x000000ff0400720c */ /* 0x000fe40003f25270 */
[----:B------:R-:W-:Y:S02]  /*0480*/  ISETP.GE.U32.AND P0, PT, R0, R7, PT ;  /* 0x000000070000720c */ /* 0x000fe40003f06070 */
[----:B------:R-:W-:-:S04]  /*0490*/  LOP3.LUT R0, R5, R4, RZ, 0x3c, !PT ;  /* 0x0000000405007212 */ /* 0x000fc800078e3cff */
[----:B------:R-:W-:Y:S01]  /*04a0*/  ISETP.GE.AND P2, PT, R0, RZ, PT ;  /* 0x000000ff0000720c */ /* 0x000fe20003f46270 */
[----:B------:R-:W-:-:S05]  /*04b0*/  VIADD R0, R158, 0xff ;  /* 0x000000ff9e007836 */ /* 0x000fca0000000000 */
[----:B------:R-:W-:Y:S01]  /*04c0*/  SHF.R.S32.HI R3, RZ, 0x1f, R0 ;  /* 0x0000001fff037819 */ /* 0x000fe20000011400 */
[----:B------:R-:W-:-:S03]  /*04d0*/  @P0 VIADD R2, R2, 0x1 ;  /* 0x0000000102020836 */ /* 0x000fc60000000000 */
[----:B------:R-:W-:-:S03]  /*04e0*/  LEA.HI R3, R3, R0, RZ, 0x8 ;  /* 0x0000000003037211 */ /* 0x000fc600078f40ff */
[----:B------:R-:W-:Y:S01]  /*04f0*/  @!P2 IMAD.MOV R2, RZ, RZ, -R2 ;  /* 0x000000ffff02a224 */ /* 0x000fe200078e0a02 */
[----:B------:R-:W-:-:S05]  /*0500*/  @!P1 LOP3.LUT R2, RZ, R4, RZ, 0x33, !PT ;  /* 0x00000004ff029212 */ /* 0x000fca00078e33ff */
[----:B------:R-:W-:Y:S02]  /*0510*/  IMAD.SHL.U32 R6, R2, 0x8, RZ ;  /* 0x0000000802067824 */ /* 0x000fe400078e00ff */
[----:B------:R-:W-:-:S03]  /*0520*/  IMAD.MOV R2, RZ, RZ, -R2 ;  /* 0x000000ffff027224 */ /* 0x000fc600078e0a02 */
[----:B------:R-:W-:Y:S01]  /*0530*/  LEA.HI.SX32 R3, R3, -R6, 0x18 ;  /* 0x8000000603037211 */ /* 0x000fe200078fc2ff */
[----:B------:R-:W-:-:S03]  /*0540*/  IMAD R4, R4, R2, R5 ;  /* 0x0000000204047224 */ /* 0x000fc600078e0205 */
[----:B------:R-:W-:Y:S02]  /*0550*/  VIMNMX R11, R3, 0x8, PT ;  /* 0x00000008030b7848 */ /* 0x000fe40003fe0100 */
[----:B------:R-:W-:Y:S02]  /*0560*/  IABS R9, R4 ;  /* 0x0000000400097213 */ /* 0x000fe40000000000 */
[----:B------:R-:W-:-:S04]  /*0570*/  IABS R7, R11 ;  /* 0x0000000b00077213 */ /* 0x000fc80000000000 */
[----:B------:R-:W0:Y:S08]  /*0580*/  I2F.RP R0, R7 ;  /* 0x0000000700007306 */ /* 0x000e300000209400 */
[----:B0-----:R-:W0:Y:S02]  /*0590*/  MUFU.RCP R0, R0 ;  /* 0x0000000000007308 */ /* 0x001e240000001000 */
[----:B0-----:R-:W-:-:S06]  /*05a0*/  VIADD R3, R0, 0xffffffe ;  /* 0x0ffffffe00037836 */ /* 0x001fcc0000000000 */
[----:B------:R-:W0:Y:S02]  /*05b0*/  F2I.FTZ.U32.TRUNC.NTZ R3, R3 ;  /* 0x0000000300037305 */ /* 0x000e24000021f000 */
[----:B0-----:R-:W-:-:S04]  /*05c0*/  IMAD.MOV R8, RZ, RZ, -R3 ;  /* 0x000000ffff087224 */ /* 0x001fc800078e0a03 */
[----:B------:R-:W-:Y:S01]  /*05d0*/  IMAD.MOV.U32 R2, RZ, RZ, R8 ;  /* 0x000000ffff027224 */ /* 0x000fe200078e0008 */
[----:B------:R-:W-:-:S03]  /*05e0*/  IABS R8, R11 ;  /* 0x0000000b00087213 */ /* 0x000fc60000000000 */
[----:B------:R-:W-:Y:S02]  /*05f0*/  IMAD R5, R2, R7, RZ ;  /* 0x0000000702057224 */ /* 0x000fe400078e02ff */
[----:B------:R-:W-:Y:S02]  /*0600*/  IMAD.MOV.U32 R2, RZ, RZ, RZ ;  /* 0x000000ffff027224 */ /* 0x000fe400078e00ff */
[----:B------:R-:W-:Y:S02]  /*0610*/  IMAD.MOV R0, RZ, RZ, -R8 ;  /* 0x000000ffff007224 */ /* 0x000fe400078e0a08 */
        /* <DEDUP_REMOVED lines=9> */
[----:B------:R-:W-:-:S07]  /*06b0*/  ISETP.GE.AND P2, PT, R0, RZ, PT ;  /* 0x000000ff0000720c */ /* 0x000fce0003f46270 */
[----:B------:R-:W-:Y:S01]  /*06c0*/  @P0 VIADD R2, R2, 0x1 ;  /* 0x0000000102020836 */ /* 0x000fe20000000000 */
[----:B------:R-:W-:-:S05]  /*06d0*/  ISETP.GE.AND P0, PT, R20, 0x80, PT ;  /* 0x000000801400780c */ /* 0x000fca0003f06270 */
[----:B------:R-:W-:Y:S01]  /*06e0*/  @!P2 IMAD.MOV R2, RZ, RZ, -R2 ;  /* 0x000000ffff02a224 */ /* 0x000fe200078e0a02 */
[----:B------:R-:W-:-:S05]  /*06f0*/  @!P1 LOP3.LUT R2, RZ, R11, RZ, 0x33, !PT ;  /* 0x0000000bff029212 */ /* 0x000fca00078e33ff */
[----:B------:R-:W-:-:S04]  /*0700*/  IMAD.MOV R0, RZ, RZ, -R2 ;  /* 0x000000ffff007224 */ /* 0x000fc800078e0a02 */
[----:B------:R-:W-:Y:S02]  /*0710*/  IMAD R0, R11, R0, R4 ;  /* 0x000000000b007224 */ /* 0x000fe400078e0204 */
[----:B------:R-:W0:Y:S02]  /*0720*/  S2R R4, SR_TID.X ;  /* 0x0000000000047919 */ /* 0x000e240000002100 */
[----:B------:R-:W-:Y:S01]  /*0730*/  IMAD.IADD R3, R6, 0x1, R0 ;  /* 0x0000000106037824 */ /* 0x000fe200078e0200 */
[----:B------:R-:W-:-:S04]  /*0740*/  LEA R0, R2, UR5, 0x8 ;  /* 0x0000000502007c11 */ /* 0x000fc8000f8e40ff */
[----:B------:R-:W-:Y:S01]  /*0750*/  LEA R3, R3, UR6, 0x8 ;  /* 0x0000000603037c11 */ /* 0x000fe2000f8e40ff */
[----:B------:R-:W-:Y:S01]  /*0760*/  ULDC.64 UR6, c[0x0][0x208] ;  /* 0x0000820000067ab9 */ /* 0x000fe20000000a00 */
[C---:B------:R-:W-:Y:S02]  /*0770*/  VIADD R94, R0.reuse, 0x1 ;  /* 0x00000001005e7836 */ /* 0x040fe40000000000 */
[C---:B------:R-:W-:Y:S02]  /*0780*/  VIADD R92, R0.reuse, 0x2 ;  /* 0x00000002005c7836 */ /* 0x040fe40000000000 */
[C---:B------:R-:W-:Y:S02]  /*0790*/  VIADD R90, R0.reuse, 0x3 ;  /* 0x00000003005a7836 */ /* 0x040fe40000000000 */
[C---:B------:R-:W-:Y:S02]  /*07a0*/  VIADD R88, R0.reuse, 0x4 ;  /* 0x0000000400587836 */ /* 0x040fe40000000000 */
[----:B------:R-:W-:-:S02]  /*07b0*/  VIADD R18, R0, 0x5 ;  /* 0x0000000500127836 */ /* 0x000fc40000000000 */
[C---:B------:R-:W-:Y:S02]  /*07c0*/  VIADD R16, R0.reuse, 0x6 ;  /* 0x0000000600107836 */ /* 0x040fe40000000000 */
[C---:B------:R-:W-:Y:S02]  /*07d0*/  VIADD R96, R0.reuse, 0x7 ;  /* 0x0000000700607836 */ /* 0x040fe40000000000 */
[C---:B------:R-:W-:Y:S02]  /*07e0*/  VIADD R100, R0.reuse, 0x8 ;  /* 0x0000000800647836 */ /* 0x040fe40000000000 */
[C---:B------:R-:W-:Y:S02]  /*07f0*/  VIADD R104, R0.reuse, 0x9 ;  /* 0x0000000900687836 */ /* 0x040fe40000000000 */
[C---:B------:R-:W-:Y:S02]  /*0800*/  VIADD R106, R0.reuse, 0xa ;  /* 0x0000000a006a7836 */ /* 0x040fe40000000000 */
[----:B------:R-:W-:-:S02]  /*0810*/  VIADD R102, R0, 0xb ;  /* 0x0000000b00667836 */ /* 0x000fc40000000000 */
[----:B------:R-:W-:Y:S01]  /*0820*/  VIADD R98, R0, 0xc ;  /* 0x0000000c00627836 */ /* 0x000fe20000000000 */
[----:B0-----:R-:W-:Y:S01]  /*0830*/  LOP3.LUT R204, R4, 0x7f, RZ, 0xc0, !PT ;  /* 0x0000007f04cc7812 */ /* 0x001fe200078ec0ff */
[C---:B------:R-:W-:Y:S02]  /*0840*/  VIADD R21, R0.reuse, 0xd ;  /* 0x0000000d00157836 */ /* 0x040fe40000000000 */
[----:B------:R-:W-:Y:S02]  /*0850*/  VIADD R19, R0, 0xe ;  /* 0x0000000e00137836 */ /* 0x000fe40000000000 */
[----:B------:R-:W-:Y:S02]  /*0860*/  IMAD.IADD R203, R204, 0x1, R3 ;  /* 0x00000001cccb7824 */ /* 0x000fe400078e0203 */
[C---:B------:R-:W-:Y:S02]  /*0870*/  VIADD R17, R0.reuse, 0xf ;  /* 0x0000000f00117836 */ /* 0x040fe40000000000 */
[C---:B------:R-:W-:Y:S01]  /*0880*/  VIADD R15, R0.reuse, 0x10 ;  /* 0x00000010000f7836 */ /* 0x040fe20000000000 */
[----:B------:R0:W-:Y:S01]  /*0890*/  STL [R1+0x848], R203 ;  /* 0x000848cb01007387 */ /* 0x0001e20000100800 */
[----:B------:R-:W-:-:S02]  /*08a0*/  VIADD R22, R0, 0x11 ;  /* 0x0000001100167836 */ /* 0x000fc40000000000 */
[C---:B------:R-:W-:Y:S02]  /*08b0*/  VIADD R110, R0.reuse, 0x12 ;  /* 0x00000012006e7836 */ /* 0x040fe40000000000 */
        /* <DEDUP_REMOVED lines=108> */
[----:B------:R-:W-:Y:S01]  /*0f80*/  VIADD R202, R0, 0x7f ;  /* 0x0000007f00ca7836 */ /* 0x000fe20000000000 */
[----:B0-----:R-:W-:Y:S06]  /*0f90*/  @!P0 BRA `(.L_x_0) ;  /* 0x0000019800508947 */ /* 0x001fec0003800000 */
[----:B------:R-:W-:Y:S01]  /*0fa0*/  IABS R24, R158 ;  /* 0x0000009e00187213 */ /* 0x000fe20000000000 */
[----:B------:R-:W-:Y:S01]  /*0fb0*/  ULDC UR60, c[0x0][0x23c] ;  /* 0x00008f00003c7ab9 */ /* 0x000fe20000000800 */
[----:B------:R-:W-:Y:S01]  /*0fc0*/  IABS R10, R159 ;  /* 0x0000009f000a7213 */ /* 0x000fe20000000000 */
[----:B------:R-:W-:Y:S01]  /*0fd0*/  ULDC UR10, c[0x0][0x240] ;  /* 0x00009000000a7ab9 */ /* 0x000fe20000000800 */
[----:B------:R-:W0:Y:S01]  /*0fe0*/  I2F.RP R3, R24 ;  /* 0x0000001800037306 */ /* 0x000e220000209400 */
[----:B------:R-:W-:Y:S01]  /*0ff0*/  IABS R245, R0 ;  /* 0x0000000000f57213 */ /* 0x000fe20000000000 */
[----:B------:R-:W-:Y:S01]  /*1000*/  ULDC.64 UR8, c[0x0][0x218] ;  /* 0x0000860000087ab9 */ /* 0x000fe20000000a00 */
[----:B------:R-:W-:Y:S01]  /*1010*/  IABS R217, R202 ;  /* 0x000000ca00d97213 */ /* 0x000fe20000000000 */
[----:B------:R-:W-:Y:S01]  /*1020*/  ULDC UR5, c[0x0][0x234] ;  /* 0x00008d0000057ab9 */ /* 0x000fe20000000800 */
[----:B------:R-:W-:Y:S01]  /*1030*/  IABS R227, R200 ;  /* 0x000000c800e37213 */ /* 0x000fe20000000000 */
[----:B------:R-:W-:Y:S01]  /*1040*/  USHF.R.U32.HI UR36, URZ, 0x4, UR4 ;  /* 0x000000043f247899 */ /* 0x000fe20008011604 */
[----:B------:R-:W-:Y:S01]  /*1050*/  IABS R243, R201 ;  /* 0x000000c900f37213 */ /* 0x000fe20000000000 */
[----:B------:R-:W1:Y:S01]  /*1060*/  I2F.RP R14, R10 ;  /* 0x0000000a000e7306 */ /* 0x000e620000209400 */
[----:B------:R-:W-:Y:S01]  /*1070*/  ISETP.GE.AND P2, PT, R203, RZ, PT ;  /* 0x000000ffcb00720c */ /* 0x000fe20003f46270 */
[----:B------:R-:W-:Y:S01]  /*1080*/  USGXT.U32 UR36, UR36, 0xe ;  /* 0x0000000e2424789a */ /* 0x000fe20008000000 */
[----:B------:R-:W-:Y:S01]  /*1090*/  IABS R231, R199 ;  /* 0x000000c700e77213 */ /* 0x000fe20000000000 */
[----:B------:R-:W-:Y:S01]  /*10a0*/  UMOV UR39, 0x40000040 ;  /* 0x4000004000277882 */ /* 0x000fe20000000000 */
[----:B------:R-:W-:Y:S01]  /*10b0*/  IABS R241, R197 ;  /* 0x000000c500f17213 */ /* 0x000fe20000000000 */
[----:B------:R-:W-:Y:S01]  /*10c0*/  UIADD3 UR11, UP0, UR36, 0x80, URZ ;  /* 0x00000080240b7890 */ /* 0x000fe2000ff1e03f */
[----:B------:R-:W-:Y:S01]  /*10d0*/  IABS R237, R196 ;  /* 0x000000c400ed7213 */ /* 0x000fe20000000000 */
[----:B0-----:R-:W0:Y:S01]  /*10e0*/  MUFU.RCP R3, R3 ;  /* 0x0000000300037308 */ /* 0x001e220000001000 */
[----:B------:R-:W-:-:S02]  /*10f0*/  IABS R247, R198 ;  /* 0x000000c600f77213 */ /* 0x000fc40000000000 */
[----:B------:R-:W-:Y:S02]  /*1100*/  IABS R233, R191 ;  /* 0x000000bf00e97213 */ /* 0x000fe40000000000 */
[----:B------:R-:W-:Y:S02]  /*1110*/  IABS R235, R195 ;  /* 0x000000c300eb7213 */ /* 0x000fe40000000000 */
[----:B------:R-:W-:Y:S01]  /*1120*/  ISETP.GE.AND P3, PT, R202, RZ, PT ;  /* 0x000000ffca00720c */ /* 0x000fe20003f66270 */
[----:B-1----:R-:W1:Y:S01]  /*1130*/  MUFU.RCP R14, R14 ;  /* 0x0000000e000e7308 */ /* 0x002e620000001000 */
[----:B------:R-:W-:Y:S02]  /*1140*/  IABS R225, R192 ;  /* 0x000000c000e17213 */ /* 0x000fe40000000000 */
[----:B------:R-:W-:Y:S02]  /*1150*/  ISETP.GE.AND P1, PT, R200, RZ, PT ;  /* 0x000000ffc800720c */ /* 0x000fe40003f26270 */
[----:B------:R-:W-:-:S02]  /*1160*/  IABS R223, R193 ;  /* 0x000000c100df7213 */ /* 0x000fc40000000000 */
[----:B------:R-:W-:Y:S01]  /*1170*/  ISETP.GE.AND P4, PT, R201, RZ, PT ;  /* 0x000000ffc900720c */ /* 0x000fe20003f86270 */
[----:B0-----:R-:W-:Y:S01]  /*1180*/  VIADD R12, R3, 0xffffffe ;  /* 0x0ffffffe030c7836 */ /* 0x001fe20000000000 */
[----:B------:R-:W-:Y:S02]  /*1190*/  IABS R3, R203 ;  /* 0x000000cb00037213 */ /* 0x000fe40000000000 */
[----:B------:R-:W-:Y:S01]  /*11a0*/  IABS R221, R194 ;  /* 0x000000c200dd7213 */ /* 0x000fe20000000000 */
[----:B------:R0:W2:Y:S01]  /*11b0*/  F2I.FTZ.U32.TRUNC.NTZ R13, R12 ;  /* 0x0000000c000d7305 */ /* 0x0000a2000021f000 */
[----:B------:R-:W-:Y:S02]  /*11c0*/  IABS R219, R11 ;  /* 0x0000000b00db7213 */ /* 0x000fe40000000000 */
[----:B------:R-:W-:Y:S01]  /*11d0*/  IABS R213, R189 ;  /* 0x000000bd00d57213 */ /* 0x000fe20000000000 */
[----:B-1----:R-:W-:Y:S01]  /*11e0*/  VIADD R8, R14, 0xffffffe ;  /* 0x0ffffffe0e087836 */ /* 0x002fe20000000000 */
[----:B------:R-:W-:-:S02]  /*11f0*/  IABS R215, R190 ;  /* 0x000000be00d77213 */ /* 0x000fc40000000000 */
[----:B------:R-:W-:Y:S01]  /*1200*/  IABS R211, R188 ;  /* 0x000000bc00d37213 */ /* 0x000fe20000000000 */
[----:B------:R1:W3:Y:S01]  /*1210*/  F2I.FTZ.U32.TRUNC.NTZ R9, R8 ;  /* 0x0000000800097305 */ /* 0x0002e2000021f000 */
[----:B0-----:R-:W-:Y:S01]  /*1220*/  IMAD.MOV.U32 R12, RZ, RZ, RZ ;  /* 0x000000ffff0c7224 */ /* 0x001fe200078e00ff */
[----:B------:R-:W-:Y:S02]  /*1230*/  IABS R209, R186 ;  /* 0x000000ba00d17213 */ /* 0x000fe40000000000 */
[----:B------:R-:W-:Y:S02]  /*1240*/  IABS R207, R187 ;  /* 0x000000bb00cf7213 */ /* 0x000fe40000000000 */
[----:B------:R-:W-:Y:S01]  /*1250*/  IABS R205, R183 ;  /* 0x000000b700cd7213 */ /* 0x000fe20000000000 */
[----:B--2---:R-:W-:Y:S01]  /*1260*/  IMAD.MOV R25, RZ, RZ, -R13 ;  /* 0x000000ffff197224 */ /* 0x004fe200078e0a0d */
[----:B------:R-:W-:Y:S01]  /*1270*/  IABS R203, R184 ;  /* 0x000000b800cb7213 */ /* 0x000fe20000000000 */
[----:B-1----:R-:W-:Y:S01]  /*1280*/  IMAD.MOV.U32 R8, RZ, RZ, RZ ;  /* 0x000000ffff087224 */ /* 0x002fe200078e00ff */
[----:B------:R-:W-:Y:S01]  /*1290*/  IABS R201, R185 ;  /* 0x000000b900c97213 */ /* 0x000fe20000000000 */
[----:B------:R-:W-:Y:S01]  /*12a0*/  IMAD R25, R25, R24, RZ ;  /* 0x0000001819197224 */ /* 0x000fe200078e02ff */
[----:B------:R-:W-:-:S02]  /*12b0*/  IABS R29, R149 ;  /* 0x00000095001d7213 */ /* 0x000fc40000000000 */
[----:B------:R-:W-:Y:S01]  /*12c0*/  IABS R31, R137 ;  /* 0x00000089001f7213 */ /* 0x000fe20000000000 */
[----:B------:R-:W-:Y:S01]  /*12d0*/  IMAD.HI.U32 R13, R13, R25, R12 ;  /* 0x000000190d0d7227 */ /* 0x000fe200078e000c */
[----:B------:R-:W-:Y:S02]  /*12e0*/  IABS R87, R91 ;  /* 0x0000005b00577213 */ /* 0x000fe40000000000 */
[----:B------:R-:W-:Y:S01]  /*12f0*/  IABS R85, R89 ;  /* 0x0000005900557213 */ /* 0x000fe20000000000 */
[----:B---3--:R-:W-:Y:S01]  /*1300*/  IMAD.MOV R27, RZ, RZ, -R9 ;  /* 0x000000ffff1b7224 */ /* 0x008fe200078e0a09 */
[----:B------:R-:W-:Y:S01]  /*1310*/  IABS R83, R166 ;  /* 0x000000a600537213 */ /* 0x000fe20000000000 */
[----:B------:R-:W-:Y:S01]  /*1320*/  IMAD.HI.U32 R13, R13, R3, RZ ;  /* 0x000000030d0d7227 */ /* 0x000fe200078e00ff */
[----:B------:R-:W-:Y:S02]  /*1330*/  IABS R81, R160 ;  /* 0x000000a000517213 */ /* 0x000fe40000000000 */
[----:B------:R-:W-:Y:S01]  /*1340*/  IABS R79, R162 ;  /* 0x000000a2004f7213 */ /* 0x000fe20000000000 */
[----:B------:R-:W-:Y:S01]  /*1350*/  IMAD.MOV R14, RZ, RZ, -R13 ;  /* 0x000000ffff0e7224 */ /* 0x000fe200078e0a0d */
[----:B------:R-:W-:Y:S01]  /*1360*/  IABS R77, R164 ;  /* 0x000000a4004d7213 */ /* 0x000fe20000000000 */
[----:B------:R-:W-:Y:S01]  /*1370*/  IMAD R25, R27, R10, RZ ;  /* 0x0000000a1b197224 */ /* 0x000fe200078e02ff */
[----:B------:R-:W-:Y:S01]  /*1380*/  IABS R27, R172 ;  /* 0x000000ac001b7213 */ /* 0x000fe20000000000 */
[----:B------:R-:W-:Y:S01]  /*1390*/  IMAD R3, R24, R14, R3 ;  /* 0x0000000e18037224 */ /* 0x000fe200078e0203 */
[----:B------:R-:W-:Y:S01]  /*13a0*/  IABS R75, R154 ;  /* 0x0000009a004b7213 */ /* 0x000fe20000000000 */
[----:B------:R-:W-:Y:S01]  /*13b0*/  IMAD.HI.U32 R8, R9, R25, R8 ;  /* 0x0000001909087227 */ /* 0x000fe200078e0008 */
[----:B------:R-:W-:-:S02]  /*13c0*/  IABS R25, R170 ;  /* 0x000000aa00197213 */ /* 0x000fc40000000000 */
[----:B------:R-:W-:Y:S02]  /*13d0*/  ISETP.GT.U32.AND P0, PT, R24, R3, PT ;  /* 0x000000031800720c */ /* 0x000fe40003f04070 */
[----:B------:R-:W-:Y:S01]  /*13e0*/  IABS R73, R156 ;  /* 0x0000009c00497213 */ /* 0x000fe20000000000 */
[C---:B------:R-:W-:Y:S01]  /*13f0*/  IMAD.HI.U32 R13, R8.reuse, R245, RZ ;  /* 0x000000f5080d7227 */ /* 0x040fe200078e00ff */
[----:B------:R-:W-:Y:S02]  /*1400*/  IABS R71, R150 ;  /* 0x0000009600477213 */ /* 0x000fe40000000000 */
[----:B------:R-:W-:Y:S01]  /*1410*/  IABS R67, R148 ;  /* 0x0000009400437213 */ /* 0x000fe20000000000 */
[----:B------:R-:W-:Y:S01]  /*1420*/  IMAD.HI.U32 R9, R8, R217, RZ ;  /* 0x000000d908097227 */ /* 0x000fe200078e00ff */
[----:B------:R-:W-:Y:S02]  /*1430*/  IABS R69, R152 ;  /* 0x0000009800457213 */ /* 0x000fe40000000000 */
[----:B------:R-:W-:Y:S01]  /*1440*/  IABS R61, R146 ;  /* 0x00000092003d7213 */ /* 0x000fe20000000000 */
[----:B------:R-:W-:Y:S01]  /*1450*/  IMAD.MOV R13, RZ, RZ, -R13 ;  /* 0x000000ffff0d7224 */ /* 0x000fe200078e0a0d */
[----:B------:R-:W-:Y:S01]  /*1460*/  IABS R65, R142 ;  /* 0x0000008e00417213 */ /* 0x000fe20000000000 */
[----:B------:R-:W-:Y:S01]  /*1470*/  @!P0 IMAD.IADD R3, R3, 0x1, -R24 ;  /* 0x0000000103038824 */ /* 0x000fe200078e0a18 */
[----:B------:R-:W-:Y:S01]  /*1480*/  IABS R63, R144 ;  /* 0x00000090003f7213 */ /* 0x000fe20000000000 */
[----:B------:R-:W-:Y:S01]  /*1490*/  IMAD.MOV R9, RZ, RZ, -R9 ;  /* 0x000000ffff097224 */ /* 0x000fe200078e0a09 */
[----:B------:R-:W-:Y:S01]  /*14a0*/  IABS R59, R2 ;  /* 0x00000002003b7213 */ /* 0x000fe20000000000 */
[----:B------:R-:W-:Y:S01]  /*14b0*/  IMAD R245, R10, R13, R245 ;  /* 0x0000000d0af57224 */ /* 0x000fe200078e02f5 */
[----:B------:R-:W-:Y:S01]  /*14c0*/  ISETP.GT.U32.AND P6, PT, R24, R3, PT ;  /* 0x000000031800720c */ /* 0x000fe20003fc4070 */
[----:B------:R-:W-:Y:S01]  /*14d0*/  IMAD R217, R10, R9, R217 ;  /* 0x000000090ad97224 */ /* 0x000fe200078e02d9 */
[----:B------:R-:W-:Y:S01]  /*14e0*/  IABS R57, R140 ;  /* 0x0000008c00397213 */ /* 0x000fe20000000000 */
[----:B------:R-:W-:Y:S01]  /*14f0*/  IMAD.HI.U32 R9, R8, R227, RZ ;  /* 0x000000e308097227 */ /* 0x000fe200078e00ff */
[----:B------:R-:W-:-:S02]  /*1500*/  ISETP.GT.U32.AND P0, PT, R10, R245, PT ;  /* 0x000000f50a00720c */ /* 0x000fc40003f04070 */
[----:B------:R-:W-:Y:S01]  /*1510*/  ISETP.GT.U32.AND P5, PT, R10, R217, PT ;  /* 0x000000d90a00720c */ /* 0x000fe20003fa4070 */
[----:B------:R-:W-:Y:S01]  /*1520*/  IMAD.HI.U32 R12, R8, R243, RZ ;  /* 0x000000f3080c7227 */ /* 0x000fe200078e00ff */
[----:B------:R-:W-:Y:S02]  /*1530*/  IABS R53, R138 ;  /* 0x0000008a00357213 */ /* 0x000fe40000000000 */
[----:B------:R-:W-:Y:S01]  /*1540*/  IABS R51, R132 ;  /* 0x0000008400337213 */ /* 0x000fe20000000000 */
[----:B------:R-:W-:Y:S01]  /*1550*/  IMAD.MOV R14, RZ, RZ, -R9 ;  /* 0x000000ffff0e7224 */ /* 0x000fe200078e0a09 */
[----:B------:R-:W-:Y:S01]  /*1560*/  IABS R49, R134 ;  /* 0x0000008600317213 */ /* 0x000fe20000000000 */
[----:B------:R-:W-:Y:S01]  /*1570*/  @!P6 IMAD.IADD R3, R3, 0x1, -R24 ;  /* 0x000000010303e824 */ /* 0x000fe200078e0a18 */
[----:B------:R-:W-:Y:S01]  /*1580*/  ISETP.NE.AND P6, PT, R158, RZ, PT ;  /* 0x000000ff9e00720c */ /* 0x000fe20003fc5270 */
[----:B------:R-:W-:Y:S01]  /*1590*/  IMAD.MOV R12, RZ, RZ, -R12 ;  /* 0x000000ffff0c7224 */ /* 0x000fe200078e0a0c */
[----:B------:R-:W-:Y:S01]  /*15a0*/  IABS R55, R136 ;  /* 0x0000008800377213 */ /* 0x000fe20000000000 */
[--C-:B------:R-:W-:Y:S01]  /*15b0*/  @!P0 IMAD.IADD R245, R245, 0x1, -R10.reuse ;  /* 0x00000001f5f58824 */ /* 0x100fe200078e0a0a */
[----:B------:R-:W-:Y:S01]  /*15c0*/  IABS R45, R126 ;  /* 0x0000007e002d7213 */ /* 0x000fe20000000000 */
[----:B------:R-:W-:Y:S01]  /*15d0*/  @!P5 IMAD.IADD R217, R217, 0x1, -R10 ;  /* 0x00000001d9d9d824 */ /* 0x000fe200078e0a0a */
[----:B------:R-:W-:Y:S01]  /*15e0*/  IABS R47, R130 ;  /* 0x00000082002f7213 */ /* 0x000fe20000000000 */
[C---:B------:R-:W-:Y:S01]  /*15f0*/  IMAD R227, R10.reuse, R14, R227 ;  /* 0x0000000e0ae37224 */ /* 0x040fe200078e02e3 */
[C---:B------:R-:W-:Y:S01]  /*1600*/  ISETP.GT.U32.AND P5, PT, R10.reuse, R245, PT ;  /* 0x000000f50a00720c */ /* 0x040fe20003fa4070 */
[C---:B------:R-:W-:Y:S01]  /*1610*/  IMAD R243, R10.reuse, R12, R243 ;  /* 0x0000000c0af37224 */ /* 0x040fe200078e02f3 */
[----:B------:R-:W-:Y:S01]  /*1620*/  ISETP.GT.U32.AND P0, PT, R10, R217, PT ;  /* 0x000000d90a00720c */ /* 0x000fe20003f04070 */
[----:B------:R-:W-:Y:S01]  /*1630*/  IMAD.HI.U32 R12, R8, R231, RZ ;  /* 0x000000e7080c7227 */ /* 0x000fe200078e00ff */
[----:B------:R-:W-:-:S02]  /*1640*/  IABS R14, R165 ;  /* 0x000000a5000e7213 */ /* 0x000fc40000000000 */
[----:B------:R-:W-:Y:S01]  /*1650*/  IABS R41, R124 ;  /* 0x0000007c00297213 */ /* 0x000fe20000000000 */
[----:B------:R-:W-:Y:S01]  /*1660*/  IMAD.HI.U32 R13, R8, R241, RZ ;  /* 0x000000f1080d7227 */ /* 0x000fe200078e00ff */
[----:B------:R-:W-:Y:S02]  /*1670*/  IABS R39, R122 ;  /* 0x0000007a00277213 */ /* 0x000fe40000000000 */
[----:B------:R-:W-:Y:S01]  /*1680*/  IABS R43, R128 ;  /* 0x00000080002b7213 */ /* 0x000fe20000000000 */
[----:B------:R-:W-:Y:S01]  /*1690*/  @!P2 IMAD.MOV R3, RZ, RZ, -R3 ;  /* 0x000000ffff03a224 */ /* 0x000fe200078e0a03 */
[----:B------:R-:W-:Y:S01]  /*16a0*/  @!P6 LOP3.LUT R3, RZ, R158, RZ, 0x33, !PT ;  /* 0x0000009eff03e212 */ /* 0x000fe200078e33ff */
[----:B------:R-:W-:Y:S01]  /*16b0*/  IMAD.MOV R12, RZ, RZ, -R12 ;  /* 0x000000ffff0c7224 */ /* 0x000fe200078e0a0c */
[----:B------:R-:W-:Y:S01]  /*16c0*/  ISETP.GT.U32.AND P6, PT, R10, R227, PT ;  /* 0x000000e30a00720c */ /* 0x000fe20003fc4070 */
[----:B------:R-:W-:Y:S01]  /*16d0*/  IMAD.HI.U32 R9, R8, R237, RZ ;  /* 0x000000ed08097227 */ /* 0x000fe200078e00ff */
[----:B------:R-:W-:-:S02]  /*16e0*/  ISETP.GT.U32.AND P2, PT, R10, R243, PT ;  /* 0x000000f30a00720c */ /* 0x000fc40003f44070 */
[----:B------:R-:W-:Y:S01]  /*16f0*/  IABS R37, R118 ;  /* 0x0000007600257213 */ /* 0x000fe20000000000 */
[----:B------:R-:W-:Y:S01]  /*1700*/  IMAD.MOV R13, RZ, RZ, -R13 ;  /* 0x000000ffff0d7224 */ /* 0x000fe200078e0a0d */
[----:B------:R-:W-:Y:S01]  /*1710*/  IABS R35, R120 ;  /* 0x0000007800237213 */ /* 0x000fe20000000000 */
[C---:B------:R-:W-:Y:S01]  /*1720*/  IMAD R231, R10.reuse, R12, R231 ;  /* 0x0000000c0ae77224 */ /* 0x040fe200078e02e7 */
[----:B------:R-:W-:Y:S01]  /*1730*/  IABS R33, R114 ;  /* 0x0000007200217213 */ /* 0x000fe20000000000 */
[----:B------:R-:W-:Y:S01]  /*1740*/  IMAD.MOV R9, RZ, RZ, -R9 ;  /* 0x000000ffff097224 */ /* 0x000fe200078e0a09 */
[----:B------:R-:W-:Y:S01]  /*1750*/  IABS R229, R21 ;  /* 0x0000001500e57213 */ /* 0x000fe20000000000 */
[C---:B------:R-:W-:Y:S01]  /*1760*/  IMAD R241, R10.reuse, R13, R241 ;  /* 0x0000000d0af17224 */ /* 0x040fe200078e02f1 */
[----:B------:R-:W-:Y:S01]  /*1770*/  IABS R239, R98 ;  /* 0x0000006200ef7213 */ /* 0x000fe20000000000 */
[C---:B------:R-:W-:Y:S01]  /*1780*/  IMAD R237, R10.reuse, R9, R237 ;  /* 0x000000090aed7224 */ /* 0x040fe200078e02ed */
[----:B------:R-:W-:Y:S01]  /*1790*/  IABS R249, R104 ;  /* 0x0000006800f97213 */ /* 0x000fe20000000000 */
[--C-:B------:R-:W-:Y:S01]  /*17a0*/  @!P5 IMAD.IADD R245, R245, 0x1, -R10.reuse ;  /* 0x00000001f5f5d824 */ /* 0x100fe200078e0a0a */
[C---:B------:R-:W-:Y:S01]  /*17b0*/  ISETP.GT.U32.AND P5, PT, R10.reuse, R231, PT ;  /* 0x000000e70a00720c */ /* 0x040fe20003fa4070 */
[--C-:B------:R-:W-:Y:S01]  /*17c0*/  @!P0 IMAD.IADD R217, R217, 0x1, -R10.reuse ;  /* 0x00000001d9d98824 */ /* 0x100fe200078e0a0a */
[C---:B------:R-:W-:Y:S01]  /*17d0*/  ISETP.GT.U32.AND P0, PT, R10.reuse, R241, PT ;  /* 0x000000f10a00720c */ /* 0x040fe20003f04070 */
[--C-:B------:R-:W-:Y:S01]  /*17e0*/  @!P6 IMAD.IADD R227, R227, 0x1, -R10.reuse ;  /* 0x00000001e3e3e824 */ /* 0x100fe200078e0a0a */
[----:B------:R-:W-:Y:S01]  /*17f0*/  ISETP.GT.U32.AND P6, PT, R10, R237, PT ;  /* 0x000000ed0a00720c */ /* 0x000fe20003fc4070 */
[----:B------:R-:W-:Y:S01]  /*1800*/  @!P2 IMAD.IADD R243, R243, 0x1, -R10 ;  /* 0x00000001f3f3a824 */ /* 0x000fe200078e0a0a */
[----:B------:R-:W-:Y:S01]  /*1810*/  ISETP.GE.AND P2, PT, R0, RZ, PT ;  /* 0x000000ff0000720c */ /* 0x000fe20003f46270 */
[----:B------:R-:W-:Y:S01]  /*1820*/  IMAD.HI.U32 R9, R8, R247, RZ ;  /* 0x000000f708097227 */ /* 0x000fe200078e00ff */
[----:B------:R-:W-:-:S02]  /*1830*/  IABS R251, R100 ;  /* 0x0000006400fb7213 */ /* 0x000fc40000000000 */
[----:B------:R-:W-:Y:S01]  /*1840*/  IABS R26, R92 ;  /* 0x0000005c001a7213 */ /* 0x000fe20000000000 */
[----:B------:R-:W-:Y:S01]  /*1850*/  IMAD.MOV R13, RZ, RZ, -R9 ;  /* 0x000000ffff0d7224 */ /* 0x000fe200078e0a09 */
[----:B------:R-:W-:Y:S01]  /*1860*/  IABS R28, R94 ;  /* 0x0000005e001c7213 */ /* 0x000fe20000000000 */
[--C-:B------:R-:W-:Y:S01]  /*1870*/  @!P5 IMAD.IADD R231, R231, 0x1, -R10.reuse ;  /* 0x00000001e7e7d824 */ /* 0x100fe200078e0a0a */
[C---:B------:R-:W-:Y:S01]  /*1880*/  ISETP.GT.U32.AND P5, PT, R10.reuse, R243, PT ;  /* 0x000000f30a00720c */ /* 0x040fe20003fa4070 */
[--C-:B------:R-:W-:Y:S02]  /*1890*/  @!P0 IMAD.IADD R241, R241, 0x1, -R10.reuse ;  /* 0x00000001f1f18824 */ /* 0x100fe400078e0a0a */
[----:B------:R-:W-:Y:S01]  /*18a0*/  @!P6 IMAD.IADD R237, R237, 0x1, -R10 ;  /* 0x00000001edede824 */ /* 0x000fe200078e0a0a */
[----:B------:R-:W-:Y:S01]  /*18b0*/  ISETP.GT.U32.AND P0, PT, R10, R231, PT ;  /* 0x000000e70a00720c */ /* 0x000fe20003f04070 */
[----:B------:R-:W-:Y:S01]  /*18c0*/  IMAD.HI.U32 R9, R8, R233, RZ ;  /* 0x000000e908097227 */ /* 0x000fe200078e00ff */
[----:B------:R-:W-:-:S03]  /*18d0*/  ISETP.GT.U32.AND P6, PT, R10, R241, PT ;  /* 0x000000f10a00720c */ /* 0x000fc60003fc4070 */
[C---:B------:R-:W-:Y:S02]  /*18e0*/  IMAD R247, R10.reuse, R13, R247 ;  /* 0x0000000d0af77224 */ /* 0x040fe400078e02f7 */
[----:B------:R-:W-:Y:S02]  /*18f0*/  IMAD.MOV R9, RZ, RZ, -R9 ;  /* 0x000000ffff097224 */ /* 0x000fe400078e0a09 */
[----:B------:R-:W-:Y:S01]  /*1900*/  @!P2 IMAD.MOV R245, RZ, RZ, -R245 ;  /* 0x000000fffff5a224 */ /* 0x000fe200078e0af5 */
[C---:B------:R-:W-:Y:S01]  /*1910*/  ISETP.GT.U32.AND P2, PT, R10.reuse, R227, PT ;  /* 0x000000e30a00720c */ /* 0x040fe20003f44070 */
[C---:B------:R-:W-:Y:S02]  /*1920*/  IMAD R233, R10.reuse, R9, R233 ;  /* 0x000000090ae97224 */ /* 0x040fe400078e02e9 */
[----:B------:R-:W-:Y:S01]  /*1930*/  @!P5 IMAD.IADD R243, R243, 0x1, -R10 ;  /* 0x00000001f3f3d824 */ /* 0x000fe200078e0a0a */
[----:B------:R-:W-:Y:S01]  /*1940*/  ISETP.GT.U32.AND P5, PT, R10, R247, PT ;  /* 0x000000f70a00720c */ /* 0x000fe20003fa4070 */
[----:B------:R-:W-:-:S04]  /*1950*/  IMAD.HI.U32 R12, R8, R235, RZ ;  /* 0x000000eb080c7227 */ /* 0x000fc800078e00ff */
[----:B------:R-:W-:Y:S01]  /*1960*/  @!P6 IMAD.IADD R241, R241, 0x1, -R10 ;  /* 0x00000001f1f1e824 */ /* 0x000fe200078e0a0a */
[----:B------:R-:W-:Y:S01]  /*1970*/  ISETP.GT.U32.AND P6, PT, R10, R233, PT ;  /* 0x000000e90a00720c */ /* 0x000fe20003fc4070 */
[----:B------:R-:W-:Y:S02]  /*1980*/  IMAD.MOV R12, RZ, RZ, -R12 ;  /* 0x000000ffff0c7224 */ /* 0x000fe400078e0a0c */
[----:B------:R-:W-:-:S04]  /*1990*/  IMAD.HI.U32 R9, R8, R225, RZ ;  /* 0x000000e108097227 */ /* 0x000fc800078e00ff */
[C---:B------:R-:W-:Y:S02]  /*19a0*/  IMAD R235, R10.reuse, R12, R235 ;  /* 0x0000000c0aeb7224 */ /* 0x040fe400078e02eb */
[----:B------:R-:W-:Y:S01]  /*19b0*/  @!P3 IMAD.MOV R217, RZ, RZ, -R217 ;  /* 0x000000ffffd9b224 */ /* 0x000fe200078e0ad9 */
[C---:B------:R-:W-:Y:S01]  /*19c0*/  ISETP.GT.U32.AND P3, PT, R10.reuse, R237, PT ;  /* 0x000000ed0a00720c */ /* 0x040fe20003f64070 */
[--C-:B------:R-:W-:Y:S01]  /*19d0*/  @!P2 IMAD.IADD R227, R227, 0x1, -R10.reuse ;  /* 0x00000001e3e3a824 */ /* 0x100fe200078e0a0a */
[----:B------:R-:W-:Y:S01]  /*19e0*/  ISETP.GT.U32.AND P2, PT, R10, R235, PT ;  /* 0x000000eb0a00720c */ /* 0x000fe20003f44070 */
[--C-:B------:R-:W-:Y:S01]  /*19f0*/  @!P0 IMAD.IADD R231, R231, 0x1, -R10.reuse ;  /* 0x00000001e7e78824 */ /* 0x100fe200078e0a0a */
[----:B------:R-:W-:Y:S01]  /*1a00*/  ISETP.GE.AND P0, PT, R199, RZ, PT ;  /* 0x000000ffc700720c */ /* 0x000fe20003f06270 */
[--C-:B------:R-:W-:Y:S01]  /*1a10*/  @!P5 IMAD.IADD R247, R247, 0x1, -R10.reuse ;  /* 0x00000001f7f7d824 */ /* 0x100fe200078e0a0a */
[----:B------:R-:W-:Y:S01]  /*1a20*/  ISETP.GE.AND P5, PT, R196, RZ, PT ;  /* 0x000000ffc400720c */ /* 0x000fe20003fa6270 */
[----:B------:R-:W-:Y:S01]  /*1a30*/  IMAD.MOV R9, RZ, RZ, -R9 ;  /* 0x000000ffff097224 */ /* 0x000fe200078e0a09 */
[----:B------:R-:W-:Y:S01]  /*1a40*/  IABS R199, R182 ;  /* 0x000000b600c77213 */ /* 0x000fe20000000000 */
[----:B------:R-:W-:Y:S01]  /*1a50*/  @!P6 IMAD.IADD R233, R233, 0x1, -R10 ;  /* 0x00000001e9e9e824 */ /* 0x000fe200078e0a0a */
[C---:B------:R-:W-:Y:S01]  /*1a60*/  ISETP.GT.U32.AND P6, PT, R10.reuse, R247, PT ;  /* 0x000000f70a00720c */ /* 0x040fe20003fc4070 */
[----:B------:R-:W-:-:S02]  /*1a70*/  IMAD R225, R10, R9, R225 ;  /* 0x000000090ae17224 */ /* 0x000fc400078e02e1 */
[----:B------:R-:W-:-:S04]  /*1a80*/  IMAD.HI.U32 R12, R8, R223, RZ ;  /* 0x000000df080c7227 */ /* 0x000fc800078e00ff */
[----:B------:R-:W-:Y:S01]  /*1a90*/  @!P1 IMAD.MOV R227, RZ, RZ, -R227 ;  /* 0x000000ffffe39224 */ /* 0x000fe200078e0ae3 */
[----:B------:R-:W-:Y:S01]  /*1aa0*/  ISETP.GT.U32.AND P1, PT, R10, R225, PT ;  /* 0x000000e10a00720c */ /* 0x000fe20003f24070 */
[----:B------:R-:W-:Y:S02]  /*1ab0*/  IMAD.MOV R12, RZ, RZ, -R12 ;  /* 0x000000ffff0c7224 */ /* 0x000fe400078e0a0c */
[--C-:B------:R-:W-:Y:S01]  /*1ac0*/  @!P3 IMAD.IADD R237, R237, 0x1, -R10.reuse ;  /* 0x00000001ededb824 */ /* 0x100fe200078e0a0a */
[----:B------:R-:W-:Y:S01]  /*1ad0*/  ISETP.GE.AND P3, PT, R197, RZ, PT ;  /* 0x000000ffc500720c */ /* 0x000fe20003f66270 */
[--C-:B------:R-:W-:Y:S01]  /*1ae0*/  @!P2 IMAD.IADD R235, R235, 0x1, -R10.reuse ;  /* 0x00000001ebeba824 */ /* 0x100fe200078e0a0a */
[----:B------:R-:W-:Y:S01]  /*1af0*/  ISETP.GE.AND P2, PT, R198, RZ, PT ;  /* 0x000000ffc600720c */ /* 0x000fe20003f46270 */
[----:B------:R-:W-:Y:S01]  /*1b00*/  @!P0 IMAD.MOV R231, RZ, RZ, -R231 ;  /* 0x000000ffffe78224 */ /* 0x000fe200078e0ae7 */
[C---:B------:R-:W-:Y:S01]  /*1b10*/  ISETP.GT.U32.AND P0, PT, R10.reuse, R233, PT ;  /* 0x000000e90a00720c */ /* 0x040fe20003f04070 */
[C---:B------:R-:W-:Y:S01]  /*1b20*/  IMAD R223, R10.reuse, R12, R223 ;  /* 0x0000000c0adf7224 */ /* 0x040fe200078e02df */
[----:B------:R-:W-:Y:S01]  /*1b30*/  IABS R197, R180 ;  /* 0x000000b400c57213 */ /* 0x000fe20000000000 */
[----:B------:R-:W-:Y:S01]  /*1b40*/  @!P4 IMAD.MOV R243, RZ, RZ, -R243 ;  /* 0x000000fffff3c224 */ /* 0x000fe200078e0af3 */
[----:B------:R-:W-:Y:S01]  /*1b50*/  ISETP.GT.U32.AND P4, PT, R10, R235, PT ;  /* 0x000000eb0a00720c */ /* 0x000fe20003f84070 */
[----:B------:R-:W-:Y:S01]  /*1b60*/  @!P6 IMAD.IADD R247, R247, 0x1, -R10 ;  /* 0x00000001f7f7e824 */ /* 0x000fe200078e0a0a */
[----:B------:R-:W-:Y:S01]  /*1b70*/  ISETP.GE.AND P6, PT, R191, RZ, PT ;  /* 0x000000ffbf00720c */ /* 0x000fe20003fc6270 */
[----:B------:R-:W-:Y:S01]  /*1b80*/  IMAD.HI.U32 R9, R8, R221, RZ ;  /* 0x000000dd08097227 */ /* 0x000fe200078e00ff */
[----:B------:R-:W-:-:S03]  /*1b90*/  IABS R191, R178 ;  /* 0x000000b200bf7213 */ /* 0x000fc60000000000 */
[----:B------:R-:W-:Y:S01]  /*1ba0*/  @!P5 IMAD.MOV R237, RZ, RZ, -R237 ;  /* 0x000000ffffedd224 */ /* 0x000fe200078e0aed */
[----:B------:R-:W-:Y:S01]  /*1bb0*/  ISETP.GT.U32.AND P5, PT, R10, R223, PT ;  /* 0x000000df0a00720c */ /* 0x000fe20003fa4070 */
[----:B------:R-:W-:Y:S02]  /*1bc0*/  IMAD.MOV R9, RZ, RZ, -R9 ;  /* 0x000000ffff097224 */ /* 0x000fe400078e0a09 */
[--C-:B------:R-:W-:Y:S01]  /*1bd0*/  @!P1 IMAD.IADD R225, R225, 0x1, -R10.reuse ;  /* 0x00000001e1e19824 */ /* 0x100fe200078e0a0a */
[----:B------:R-:W-:Y:S01]  /*1be0*/  ISETP.GE.AND P1, PT, R194, RZ, PT ;  /* 0x000000ffc200720c */ /* 0x000fe20003f26270 */
[----:B------:R-:W-:Y:S01]  /*1bf0*/  @!P3 IMAD.MOV R241, RZ, RZ, -R241 ;  /* 0x000000fffff1b224 */ /* 0x000fe200078e0af1 */
[----:B------:R-:W-:Y:S01]  /*1c00*/  ISETP.GE.AND P3, PT, R195, RZ, PT ;  /* 0x000000ffc300720c */ /* 0x000fe20003f66270 */
[--C-:B------:R-:W-:Y:S01]  /*1c10*/  @!P0 IMAD.IADD R233, R233, 0x1, -R10.reuse ;  /* 0x00000001e9e98824 */ /* 0x100fe200078e0a0a */
[----:B------:R-:W-:Y:S01]  /*1c20*/  ISETP.GE.AND P0, PT, R193, RZ, PT ;  /* 0x000000ffc100720c */ /* 0x000fe20003f06270 */
[C---:B------:R-:W-:Y:S01]  /*1c30*/  IMAD R221, R10.reuse, R9, R221 ;  /* 0x000000090add7224 */ /* 0x040fe200078e02dd */
[----:B------:R-:W-:Y:S01]  /*1c40*/  IABS R195, R181 ;  /* 0x000000b500c37213 */ /* 0x000fe20000000000 */
[----:B------:R-:W-:Y:S01]  /*1c50*/  @!P2 IMAD.MOV R247, RZ, RZ, -R247 ;  /* 0x000000fffff7a224 */ /* 0x000fe200078e0af7 */
[----:B------:R-:W-:Y:S01]  /*1c60*/  ISETP.GT.U32.AND P2, PT, R10, R225, PT ;  /* 0x000000e10a00720c */ /* 0x000fe20003f44070 */
[--C-:B------:R-:W-:Y:S01]  /*1c70*/  @!P4 IMAD.IADD R235, R235, 0x1, -R10.reuse ;  /* 0x00000001ebebc824 */ /* 0x100fe200078e0a0a */
[----:B------:R-:W-:Y:S01]  /*1c80*/  ISETP.GE.AND P4, PT, R192, RZ, PT ;  /* 0x000000ffc000720c */ /* 0x000fe20003f86270 */
[----:B------:R-:W-:Y:S01]  /*1c90*/  @!P6 IMAD.MOV R233, RZ, RZ, -R233 ;  /* 0x000000ffffe9e224 */ /* 0x000fe200078e0ae9 */
[----:B------:R-:W-:Y:S01]  /*1ca0*/  ISETP.GT.U32.AND P6, PT, R10, R221, PT ;  /* 0x000000dd0a00720c */ /* 0x000fe20003fc4070 */
[----:B------:R-:W-:Y:S01]  /*1cb0*/  @!P5 IMAD.IADD R223, R223, 0x1, -R10 ;  /* 0x00000001dfdfd824 */ /* 0x000fe200078e0a0a */
[----:B------:R-:W-:Y:S01]  /*1cc0*/  IABS R193, R177 ;  /* 0x000000b100c17213 */ /* 0x000fe20000000000 */
[----:B------:R-:W-:-:S03]  /*1cd0*/  IMAD.HI.U32 R9, R8, R219, RZ ;  /* 0x000000db08097227 */ /* 0x000fc600078e00ff */
[----:B------:R-:W-:Y:S01]  /*1ce0*/  ISETP.GT.U32.AND P5, PT, R10, R223, PT ;  /* 0x000000df0a00720c */ /* 0x000fe20003fa4070 */
[----:B------:R-:W-:Y:S02]  /*1cf0*/  IMAD.MOV R12, RZ, RZ, -R9 ;  /* 0x000000ffff0c7224 */ /* 0x000fe400078e0a09 */
[----:B------:R-:W-:-:S04]  /*1d00*/  IMAD.HI.U32 R9, R8, R213, RZ ;  /* 0x000000d508097227 */ /* 0x000fc800078e00ff */
[----:B------:R-:W-:Y:S01]  /*1d10*/  @!P3 IMAD.MOV R235, RZ, RZ, -R235 ;  /* 0x000000ffffebb224 */ /* 0x000fe200078e0aeb */
[----:B------:R-:W-:Y:S01]  /*1d20*/  ISETP.GE.AND P3, PT, R11, RZ, PT ;  /* 0x000000ff0b00720c */ /* 0x000fe20003f66270 */
[----:B------:R-:W-:Y:S01]  /*1d30*/  @!P2 IMAD.IADD R225, R225, 0x1, -R10 ;  /* 0x00000001e1e1a824 */ /* 0x000fe200078e0a0a */
[----:B------:R-:W-:Y:S01]  /*1d40*/  ISETP.GE.AND P2, PT, R190, RZ, PT ;  /* 0x000000ffbe00720c */ /* 0x000fe20003f46270 */
[----:B------:R-:W-:Y:S02]  /*1d50*/  IMAD R219, R10, R12, R219 ;  /* 0x0000000c0adb7224 */ /* 0x000fe400078e02db */
[----:B------:R-:W-:Y:S02]  /*1d60*/  IMAD.MOV R9, RZ, RZ, -R9 ;  /* 0x000000ffff097224 */ /* 0x000fe400078e0a09 */
[----:B------:R-:W-:-:S04]  /*1d70*/  IMAD.HI.U32 R11, R8, R215, RZ ;  /* 0x000000d7080b7227 */ /* 0x000fc800078e00ff */
[----:B------:R-:W-:Y:S02]  /*1d80*/  @!P6 IMAD.IADD R221, R221, 0x1, -R10 ;  /* 0x00000001dddde824 */ /* 0x000fe400078e0a0a */
[----:B------:R-:W-:Y:S01]  /*1d90*/  @!P4 IMAD.MOV R225, RZ, RZ, -R225 ;  /* 0x000000ffffe1c224 */ /* 0x000fe200078e0ae1 */
[C---:B------:R-:W-:Y:S01]  /*1da0*/  ISETP.GT.U32.AND P4, PT, R10.reuse, R219, PT ;  /* 0x000000db0a00720c */ /* 0x040fe20003f84070 */
[C---:B------:R-:W-:Y:S01]  /*1db0*/  IMAD R213, R10.reuse, R9, R213 ;  /* 0x000000090ad57224 */ /* 0x040fe200078e02d5 */
[----:B------:R-:W-:Y:S01]  /*1dc0*/  ISETP.GT.U32.AND P6, PT, R10, R221, PT ;  /* 0x000000dd0a00720c */ /* 0x000fe20003fc4070 */
[----:B------:R-:W-:Y:S02]  /*1dd0*/  IMAD.MOV R11, RZ, RZ, -R11 ;  /* 0x000000ffff0b7224 */ /* 0x000fe400078e0a0b */
[----:B------:R-:W-:-:S04]  /*1de0*/  IMAD.HI.U32 R9, R8, R211, RZ ;  /* 0x000000d308097227 */ /* 0x000fc800078e00ff */
[--C-:B------:R-:W-:Y:S01]  /*1df0*/  @!P5 IMAD.IADD R223, R223, 0x1, -R10.reuse ;  /* 0x00000001dfdfd824 */ /* 0x100fe200078e0a0a */
[----:B------:R-:W-:Y:S01]  /*1e00*/  ISETP.GE.AND P5, PT, R189, RZ, PT ;  /* 0x000000ffbd00720c */ /* 0x000fe20003fa6270 */
[C---:B------:R-:W-:Y:S01]  /*1e10*/  IMAD R215, R10.reuse, R11, R215 ;  /* 0x0000000b0ad77224 */ /* 0x040fe200078e02d7 */
[----:B------:R-:W-:Y:S01]  /*1e20*/  IABS R189, R179 ;  /* 0x000000b300bd7213 */ /* 0x000fe20000000000 */
[----:B------:R-:W-:Y:S02]  /*1e30*/  IMAD.MOV R9, RZ, RZ, -R9 ;  /* 0x000000ffff097224 */ /* 0x000fe400078e0a09 */
[----:B------:R-:W-:Y:S01]  /*1e40*/  @!P0 IMAD.MOV R223, RZ, RZ, -R223 ;  /* 0x000000ffffdf8224 */ /* 0x000fe200078e0adf */
[C---:B------:R-:W-:Y:S01]  /*1e50*/  ISETP.GT.U32.AND P0, PT, R10.reuse, R215, PT ;  /* 0x000000d70a00720c */ /* 0x040fe20003f04070 */
[----:B------:R-:W-:Y:S02]  /*1e60*/  IMAD R211, R10, R9, R211 ;  /* 0x000000090ad37224 */ /* 0x000fe400078e02d3 */
[----:B------:R-:W-:-:S02]  /*1e70*/  @!P4 IMAD.IADD R219, R219, 0x1, -R10 ;  /* 0x00000001dbdbc824 */ /* 0x000fc400078e0a0a */
[----:B------:R-:W-:Y:S01]  /*1e80*/  @!P6 IMAD.IADD R221, R221, 0x1, -R10 ;  /* 0x00000001dddde824 */ /* 0x000fe200078e0a0a */
[----:B------:R-:W-:Y:S01]  /*1e90*/  ISETP.GT.U32.AND P4, PT, R10, R211, PT ;  /* 0x000000d30a00720c */ /* 0x000fe20003f84070 */
[----:B------:R-:W-:Y:S01]  /*1ea0*/  IMAD.HI.U32 R9, R8, R209, RZ ;  /* 0x000000d108097227 */ /* 0x000fe200078e00ff */
[----:B------:R-:W-:-:S03]  /*1eb0*/  ISETP.GT.U32.AND P6, PT, R10, R213, PT ;  /* 0x000000d50a00720c */ /* 0x000fc60003fc4070 */
[----:B------:R-:W-:Y:S02]  /*1ec0*/  @!P1 IMAD.MOV R221, RZ, RZ, -R221 ;  /* 0x000000ffffdd9224 */ /* 0x000fe400078e0add */
[----:B------:R-:W-:Y:S01]  /*1ed0*/  @!P0 IMAD.IADD R215, R215, 0x1, -R10 ;  /* 0x00000001d7d78824 */ /* 0x000fe200078e0a0a */
[----:B------:R-:W-:Y:S01]  /*1ee0*/  ISETP.GT.U32.AND P0, PT, R10, R219, PT ;  /* 0x000000db0a00720c */ /* 0x000fe20003f04070 */
[----:B------:R-:W-:Y:S02]  /*1ef0*/  IMAD.MOV R9, RZ, RZ, -R9 ;  /* 0x000000ffff097224 */ /* 0x000fe400078e0a09 */
[----:B------:R-:W-:Y:S01]  /*1f00*/  IMAD.HI.U32 R11, R8, R207, RZ ;  /* 0x000000cf080b7227 */ /* 0x000fe200078e00ff */
[----:B------:R-:W-:-:S03]  /*1f10*/  ISETP.GT.U32.AND P1, PT, R10, R215, PT ;  /* 0x000000d70a00720c */ /* 0x000fc60003f24070 */
[--C-:B------:R-:W-:Y:S02]  /*1f20*/  @!P4 IMAD.IADD R211, R211, 0x1, -R10.reuse ;  /* 0x00000001d3d3c824 */ /* 0x100fe400078e0a0a */
[----:B------:R-:W-:Y:S02]  /*1f30*/  @!P6 IMAD.IADD R213, R213, 0x1, -R10 ;  /* 0x00000001d5d5e824 */ /* 0x000fe400078e0a0a */
[C---:B------:R-:W-:Y:S01]  /*1f40*/  IMAD R209, R10.reuse, R9, R209 ;  /* 0x000000090ad17224 */ /* 0x040fe200078e02d1 */
[C---:B------:R-:W-:Y:S01]  /*1f50*/  ISETP.GT.U32.AND P4, PT, R10.reuse, R211, PT ;  /* 0x000000d30a00720c */ /* 0x040fe20003f84070 */
[----:B------:R-:W-:Y:S01]  /*1f60*/  IMAD.MOV R11, RZ, RZ, -R11 ;  /* 0x000000ffff0b7224 */ /* 0x000fe200078e0a0b */
[----:B------:R-:W-:Y:S01]  /*1f70*/  ISETP.GT.U32.AND P6, PT, R10, R213, PT ;  /* 0x000000d50a00720c */ /* 0x000fe20003fc4070 */
[----:B------:R-:W-:-:S04]  /*1f80*/  IMAD.HI.U32 R9, R8, R205, RZ ;  /* 0x000000cd08097227 */ /* 0x000fc800078e00ff */
[C---:B------:R-:W-:Y:S02]  /*1f90*/  IMAD R207, R10.reuse, R11, R207 ;  /* 0x0000000b0acf7224 */ /* 0x040fe400078e02cf */
[----:B------:R-:W-:Y:S02]  /*1fa0*/  IMAD.MOV R9, RZ, RZ, -R9 ;  /* 0x000000ffff097224 */ /* 0x000fe400078e0a09 */
[--C-:B------:R-:W-:Y:S01]  /*1fb0*/  @!P1 IMAD.IADD R215, R215, 0x1, -R10.reuse ;  /* 0x00000001d7d79824 */ /* 0x100fe200078e0a0a */
[C---:B------:R-:W-:Y:S01]  /*1fc0*/  ISETP.GT.U32.AND P1, PT, R10.reuse, R207, PT ;  /* 0x000000cf0a00720c */ /* 0x040fe20003f24070 */
[C---:B------:R-:W-:Y:S02]  /*1fd0*/  IMAD R205, R10.reuse, R9, R205 ;  /* 0x000000090acd7224 */ /* 0x040fe400078e02cd */
[--C-:B------:R-:W-:Y:S02]  /*1fe0*/  @!P4 IMAD.IADD R211, R211, 0x1, -R10.reuse ;  /* 0x00000001d3d3c824 */ /* 0x100fe400078e0a0a */
[----:B------:R-:W-:Y:S01]  /*1ff0*/  @!P6 IMAD.IADD R213, R213, 0x1, -R10 ;  /* 0x00000001d5d5e824 */ /* 0x000fe200078e0a0a */
[----:B------:R-:W-:Y:S01]  /*2000*/  ISETP.GT.U32.AND P4, PT, R10, R205, PT ;  /* 0x000000cd0a00720c */ /* 0x000fe20003f84070 */
[----:B------:R-:W-:Y:S01]  /*2010*/  IMAD.HI.U32 R9, R8, R203, RZ ;  /* 0x000000cb08097227 */ /* 0x000fe200078e00ff */
[----:B------:R-:W-:-:S03]  /*2020*/  ISETP.GE.AND P6, PT, R188, RZ, PT ;  /* 0x000000ffbc00720c */ /* 0x000fc60003fc6270 */
[----:B------:R-:W-:Y:S02]  /*2030*/  IMAD.MOV R9, RZ, RZ, -R9 ;  /* 0x000000ffff097224 */ /* 0x000fe400078e0a09 */
[----:B------:R-:W-:Y:S01]  /*2040*/  @!P1 IMAD.IADD R207, R207, 0x1, -R10 ;  /* 0x00000001cfcf9824 */ /* 0x000fe200078e0a0a */
[----:B------:R-:W-:Y:S01]  /*2050*/  ISETP.GE.AND P1, PT, R187, RZ, PT ;  /* 0x000000ffbb00720c */ /* 0x000fe20003f26270 */
[----:B------:R-:W-:Y:S01]  /*2060*/  IMAD R203, R10, R9, R203 ;  /* 0x000000090acb7224 */ /* 0x000fe200078e02cb */
[----:B------:R-:W-:Y:S01]  /*2070*/  IABS R187, R173 ;  /* 0x000000ad00bb7213 */ /* 0x000fe20000000000 */
[----:B------:R-:W-:-:S04]  /*2080*/  IMAD.HI.U32 R9, R8, R201, RZ ;  /* 0x000000c908097227 */ /* 0x000fc800078e00ff */
[----:B------:R-:W-:Y:S01]  /*2090*/  @!P4 IMAD.IADD R205, R205, 0x1, -R10 ;  /* 0x00000001cdcdc824 */ /* 0x000fe200078e0a0a */
[C---:B------:R-:W-:Y:S01]  /*20a0*/  ISETP.GT.U32.AND P4, PT, R10.reuse, R207, PT ;  /* 0x000000cf0a00720c */ /* 0x040fe20003f84070 */
[----:B------:R-:W-:Y:S01]  /*20b0*/  @!P6 IMAD.MOV R211, RZ, RZ, -R211 ;  /* 0x000000ffffd3e224 */ /* 0x000fe200078e0ad3 */
[----:B------:R-:W-:Y:S01]  /*20c0*/  ISETP.GT.U32.AND P6, PT, R10, R203, PT ;  /* 0x000000cb0a00720c */ /* 0x000fe20003fc4070 */
[----:B------:R-:W-:-:S04]  /*20d0*/  IMAD.HI.U32 R11, R8, R199, RZ ;  /* 0x000000c7080b7227 */ /* 0x000fc800078e00ff */
[----:B------:R-:W-:Y:S02]  /*20e0*/  IMAD.MOV R9, RZ, RZ, -R9 ;  /* 0x000000ffff097224 */ /* 0x000fe400078e0a09 */
[----:B------:R-:W-:Y:S02]  /*20f0*/  IMAD.MOV R11, RZ, RZ, -R11 ;  /* 0x000000ffff0b7224 */ /* 0x000fe400078e0a0b */
[C---:B------:R-:W-:Y:S02]  /*2100*/  IMAD R201, R10.reuse, R9, R201 ;  /* 0x000000090ac97224 */ /* 0x040fe400078e02c9 */
[C---:B------:R-:W-:Y:S02]  /*2110*/  IMAD R199, R10.reuse, R11, R199 ;  /* 0x0000000b0ac77224 */ /* 0x040fe400078e02c7 */
[--C-:B------:R-:W-:Y:S01]  /*2120*/  @!P4 IMAD.IADD R207, R207, 0x1, -R10.reuse ;  /* 0x00000001cfcfc824 */ /* 0x100fe200078e0a0a */
[C---:B------:R-:W-:Y:S01]  /*2130*/  ISETP.GT.U32.AND P4, PT, R10.reuse, R201, PT ;  /* 0x000000c90a00720c */ /* 0x040fe20003f84070 */
[----:B------:R-:W-:Y:S01]  /*2140*/  @!P6 IMAD.IADD R203, R203, 0x1, -R10 ;  /* 0x00000001cbcbe824 */ /* 0x000fe200078e0a0a */
[----:B------:R-:W-:Y:S01]  /*2150*/  ISETP.GT.U32.AND P6, PT, R10, R199, PT ;  /* 0x000000c70a00720c */ /* 0x000fe20003fc4070 */
[----:B------:R-:W-:-:S04]  /*2160*/  IMAD.HI.U32 R11, R8, R195, RZ ;  /* 0x000000c3080b7227 */ /* 0x000fc800078e00ff */
[----:B------:R-:W-:Y:S02]  /*2170*/  IMAD.MOV R11, RZ, RZ, -R11 ;  /* 0x000000ffff0b7224 */ /* 0x000fe400078e0a0b */
[----:B------:R-:W-:-:S04]  /*2180*/  IMAD.HI.U32 R9, R8, R197, RZ ;  /* 0x000000c508097227 */ /* 0x000fc800078e00ff */
[--C-:B------:R-:W-:Y:S01]  /*2190*/  @!P4 IMAD.IADD R201, R201, 0x1, -R10.reuse ;  /* 0x00000001c9c9c824 */ /* 0x100fe200078e0a0a */
[C---:B------:R-:W-:Y:S01]  /*21a0*/  ISETP.GT.U32.AND P4, PT, R10.reuse, R203, PT ;  /* 0x000000cb0a00720c */ /* 0x040fe20003f84070 */
[----:B------:R-:W-:Y:S02]  /*21b0*/  @!P6 IMAD.IADD R199, R199, 0x1, -R10 ;  /* 0x00000001c7c7e824 */ /* 0x000fe400078e0a0a */
[C---:B------:R-:W-:Y:S01]  /*21c0*/  IMAD R195, R10.reuse, R11, R195 ;  /* 0x0000000b0ac37224 */ /* 0x040fe200078e02c3 */
[C---:B------:R-:W-:Y:S01]  /*21d0*/  ISETP.GT.U32.AND P6, PT, R10.reuse, R201, PT ;  /* 0x000000c90a00720c */ /* 0x040fe20003fc4070 */
[----:B------:R-:W-:Y:S02]  /*21e0*/  IMAD.MOV R9, RZ, RZ, -R9 ;  /* 0x000000ffff097224 */ /* 0x000fe400078e0a09 */
[----:B------:R-:W-:Y:S01]  /*21f0*/  @!P1 IMAD.MOV R207, RZ, RZ, -R207 ;  /* 0x000000ffffcf9224 */ /* 0x000fe200078e0acf */
[C---:B------:R-:W-:Y:S01]  /*2200*/  ISETP.GT.U32.AND P1, PT, R10.reuse, R199, PT ;  /* 0x000000c70a00720c */ /* 0x040fe20003f24070 */
[----:B------:R-:W-:-:S02]  /*2210*/  IMAD R197, R10, R9, R197 ;  /* 0x000000090ac57224 */ /* 0x000fc400078e02c5 */
[----:B------:R-:W-:-:S04]  /*2220*/  IMAD.HI.U32 R9, R8, R193, RZ ;  /* 0x000000c108097227 */ /* 0x000fc800078e00ff */
[----:B------:R-:W-:Y:S02]  /*2230*/  IMAD.MOV R9, RZ, RZ, -R9 ;  /* 0x000000ffff097224 */ /* 0x000fe400078e0a09 */
[--C-:B------:R-:W-:Y:S01]  /*2240*/  @!P6 IMAD.IADD R201, R201, 0x1, -R10.reuse ;  /* 0x00000001c9c9e824 */ /* 0x100fe200078e0a0a */
[C---:B------:R-:W-:Y:S01]  /*2250*/  ISETP.GT.U32.AND P6, PT, R10.reuse, R195, PT ;  /* 0x000000c30a00720c */ /* 0x040fe20003fc4070 */
[----:B------:R-:W-:Y:S01]  /*2260*/  @!P0 IMAD.IADD R219, R219, 0x1, -R10 ;  /* 0x00000001dbdb8824 */ /* 0x000fe200078e0a0a */
[C---:B------:R-:W-:Y:S01]  /*2270*/  ISETP.GT.U32.AND P0, PT, R10.reuse, R209, PT ;  /* 0x000000d10a00720c */ /* 0x040fe20003f04070 */
[----:B------:R-:W-:Y:S02]  /*2280*/  IMAD R193, R10, R9, R193 ;  /* 0x000000090ac17224 */ /* 0x000fe400078e02c1 */
[----:B------:R-:W-:-:S04]  /*2290*/  IMAD.HI.U32 R9, R8, R191, RZ ;  /* 0x000000bf08097227 */ /* 0x000fc800078e00ff */
[--C-:B------:R-:W-:Y:S01]  /*22a0*/  @!P1 IMAD.IADD R199, R199, 0x1, -R10.reuse ;  /* 0x00000001c7c79824 */ /* 0x100fe200078e0a0a */
[C---:B------:R-:W-:Y:S01]  /*22b0*/  ISETP.GT.U32.AND P1, PT, R10.reuse, R193, PT ;  /* 0x000000c10a00720c */ /* 0x040fe20003f24070 */
[----:B------:R-:W-:Y:S02]  /*22c0*/  IMAD.MOV R11, RZ, RZ, -R9 ;  /* 0x000000ffff0b7224 */ /* 0x000fe400078e0a09 */
[----:B------:R-:W-:Y:S02]  /*22d0*/  @!P6 IMAD.IADD R195, R195, 0x1, -R10 ;  /* 0x00000001c3c3e824 */ /* 0x000fe400078e0a0a */
[----:B------:R-:W-:Y:S02]  /*22e0*/  IMAD R191, R10, R11, R191 ;  /* 0x0000000b0abf7224 */ /* 0x000fe400078e02bf */
[----:B------:R-:W-:Y:S01]  /*22f0*/  IMAD.HI.U32 R9, R8, R189, RZ ;  /* 0x000000bd08097227 */ /* 0x000fe200078e00ff */
[----:B------:R-:W-:-:S03]  /*2300*/  ISETP.GT.U32.AND P6, PT, R10, R195, PT ;  /* 0x000000c30a00720c */ /* 0x000fc60003fc4070 */
[----:B------:R-:W-:Y:S01]  /*2310*/  @!P0 IMAD.IADD R209, R209, 0x1, -R10 ;  /* 0x00000001d1d18824 */ /* 0x000fe200078e0a0a */
[----:B------:R-:W-:Y:S01]  /*2320*/  ISETP.GE.AND P0, PT, R186, RZ, PT ;  /* 0x000000ffba00720c */ /* 0x000fe20003f06270 */
[----:B------:R-:W-:Y:S02]  /*2330*/  IMAD.MOV R12, RZ, RZ, -R9 ;  /* 0x000000ffff0c7224 */ /* 0x000fe400078e0a09 */
[----:B------:R-:W-:Y:S01]  /*2340*/  @!P2 IMAD.MOV R215, RZ, RZ, -R215 ;  /* 0x000000ffffd7a224 */ /* 0x000fe200078e0ad7 */
[----:B------:R-:W-:Y:S01]  /*2350*/  ISETP.GT.U32.AND P2, PT, R10, R205, PT ;  /* 0x000000cd0a00720c */ /* 0x000fe20003f44070 */
[----:B------:R-:W-:-:S04]  /*2360*/  IMAD.HI.U32 R9, R8, R187, RZ ;  /* 0x000000bb08097227 */ /* 0x000fc800078e00ff */
[--C-:B------:R-:W-:Y:S01]  /*2370*/  @!P6 IMAD.IADD R195, R195, 0x1, -R10.reuse ;  /* 0x00000001c3c3e824 */ /* 0x100fe200078e0a0a */
[C---:B------:R-:W-:Y:S01]  /*2380*/  ISETP.GT.U32.AND P6, PT, R10.reuse, R191, PT ;  /* 0x000000bf0a00720c */ /* 0x040fe20003fc4070 */
[----:B------:R-:W-:Y:S01]  /*2390*/  @!P3 IMAD.MOV R219, RZ, RZ, -R219 ;  /* 0x000000ffffdbb224 */ /* 0x000fe200078e0adb */
[C---:B------:R-:W-:Y:S01]  /*23a0*/  ISETP.GT.U32.AND P3, PT, R10.reuse, R209, PT ;  /* 0x000000d10a00720c */ /* 0x040fe20003f64070 */
[--C-:B------:R-:W-:Y:S02]  /*23b0*/  @!P1 IMAD.IADD R193, R193, 0x1, -R10.reuse ;  /* 0x00000001c1c19824 */ /* 0x100fe400078e0a0a */
[----:B------:R-:W-:Y:S02]  /*23c0*/  IMAD.MOV R9, RZ, RZ, -R9 ;  /* 0x000000ffff097224 */ /* 0x000fe400078e0a09 */
[----:B------:R-:W-:Y:S01]  /*23d0*/  @!P5 IMAD.MOV R213, RZ, RZ, -R213 ;  /* 0x000000ffffd5d224 */ /* 0x000fe200078e0ad5 */
[C---:B------:R-:W-:Y:S01]  /*23e0*/  ISETP.GT.U32.AND P1, PT, R10.reuse, R193, PT ;  /* 0x000000c10a00720c */ /* 0x040fe20003f24070 */
[C---:B------:R-:W-:Y:S01]  /*23f0*/  IMAD R187, R10.reuse, R9, R187 ;  /* 0x000000090abb7224 */ /* 0x040fe200078e02bb */
[----:B------:R-:W-:Y:S01]  /*2400*/  ISETP.GE.AND P5, PT, R183, RZ, PT ;  /* 0x000000ffb700720c */ /* 0x000fe20003fa6270 */
[--C-:B------:R-:W-:Y:S01]  /*2410*/  @!P4 IMAD.IADD R203, R203, 0x1, -R10.reuse ;  /* 0x00000001cbcbc824 */ /* 0x100fe200078e0a0a */
[----:B------:R-:W-:Y:S01]  /*2420*/  IABS R183, R175 ;  /* 0x000000af00b77213 */ /* 0x000fe20000000000 */
[--C-:B------:R-:W-:Y:S01]  /*2430*/  @!P6 IMAD.IADD R191, R191, 0x1, -R10.reuse ;  /* 0x00000001bfbfe824 */ /* 0x100fe200078e0a0a */
[C---:B------:R-:W-:Y:S01]  /*2440*/  ISETP.GT.U32.AND P4, PT, R10.reuse, R197, PT ;  /* 0x000000c50a00720c */ /* 0x040fe20003f84070 */
[----:B------:R-:W-:Y:S01]  /*2450*/  @!P2 IMAD.IADD R205, R205, 0x1, -R10 ;  /* 0x00000001cdcda824 */ /* 0x000fe200078e0a0a */
[----:B------:R-:W-:Y:S01]  /*2460*/  ISETP.GT.U32.AND P6, PT, R10, R187, PT ;  /* 0x000000bb0a00720c */ /* 0x000fe20003fc4070 */
[----:B------:R-:W-:Y:S01]  /*2470*/  IMAD.HI.U32 R9, R8, R183, RZ ;  /* 0x000000b708097227 */ /* 0x000fe200078e00ff */
[----:B------:R-:W-:-:S02]  /*2480*/  ISETP.GE.AND P2, PT, R185, RZ, PT ;  /* 0x000000ffb900720c */ /* 0x000fc40003f46270 */
[----:B------:R-:W-:Y:S01]  /*2490*/  IABS R185, R174 ;  /* 0x000000ae00b97213 */ /* 0x000fe20000000000 */
[--C-:B------:R-:W-:Y:S01]  /*24a0*/  @!P3 IMAD.IADD R209, R209, 0x1, -R10.reuse ;  /* 0x00000001d1d1b824 */ /* 0x100fe200078e0a0a */
[----:B------:R-:W-:Y:S01]  /*24b0*/  ISETP.GE.AND P3, PT, R184, RZ, PT ;  /* 0x000000ffb800720c */ /* 0x000fe20003f66270 */
[C---:B------:R-:W-:Y:S02]  /*24c0*/  IMAD R189, R10.reuse, R12, R189 ;  /* 0x0000000c0abd7224 */ /* 0x040fe400078e02bd */
[----:B------:R-:W-:Y:S02]  /*24d0*/  IMAD.MOV R9, RZ, RZ, -R9 ;  /* 0x000000ffff097224 */ /* 0x000fe400078e0a09 */
[----:B------:R-:W-:Y:S01]  /*24e0*/  @!P1 IMAD.IADD R193, R193, 0x1, -R10 ;  /* 0x00000001c1c19824 */ /* 0x000fe200078e0a0a */
[----:B------:R-:W-:Y:S01]  /*24f0*/  ISETP.GT.U32.AND P1, PT, R10, R189, PT ;  /* 0x000000bd0a00720c */ /* 0x000fe20003f24070 */
[----:B------:R-:W-:Y:S01]  /*2500*/  @!P0 IMAD.MOV R209, RZ, RZ, -R209 ;  /* 0x000000ffffd18224 */ /* 0x000fe200078e0ad1 */
[----:B------:R-:W-:Y:S01]  /*2510*/  ISETP.GE.AND P0, PT, R182, RZ, PT ;  /* 0x000000ffb600720c */ /* 0x000fe20003f06270 */
[----:B------:R-:W-:-:S04]  /*2520*/  IMAD.HI.U32 R11, R8, R185, RZ ;  /* 0x000000b9080b7227 */ /* 0x000fc800078e00ff */
[C---:B------:R-:W-:Y:S02]  /*2530*/  IMAD R183, R10.reuse, R9, R183 ;  /* 0x000000090ab77224 */ /* 0x040fe400078e02b7 */
[----:B------:R-:W-:Y:S02]  /*2540*/  IMAD.MOV R11, RZ, RZ, -R11 ;  /* 0x000000ffff0b7224 */ /* 0x000fe400078e0a0b */
[--C-:B------:R-:W-:Y:S02]  /*2550*/  @!P4 IMAD.IADD R197, R197, 0x1, -R10.reuse ;  /* 0x00000001c5c5c824 */ /* 0x100fe400078e0a0a */
[--C-:B------:R-:W-:Y:S01]  /*2560*/  @!P6 IMAD.IADD R187, R187, 0x1, -R10.reuse ;  /* 0x00000001bbbbe824 */ /* 0x100fe200078e0a0a */
[C---:B------:R-:W-:Y:S01]  /*2570*/  ISETP.GT.U32.AND P6, PT, R10.reuse, R183, PT ;  /* 0x000000b70a00720c */ /* 0x040fe20003fc4070 */
[----:B------:R-:W-:Y:S01]  /*2580*/  @!P3 IMAD.MOV R203, RZ, RZ, -R203 ;  /* 0x000000ffffcbb224 */ /* 0x000fe200078e0acb */
[----:B------:R-:W-:Y:S01]  /*2590*/  ISETP.GE.AND P3, PT, R181, RZ, PT ;  /* 0x000000ffb500720c */ /* 0x000fe20003f66270 */
[C---:B------:R-:W-:Y:S01]  /*25a0*/  IMAD R185, R10.reuse, R11, R185 ;  /* 0x0000000b0ab97224 */ /* 0x040fe200078e02b9 */
[C---:B------:R-:W-:Y:S01]  /*25b0*/  ISETP.GT.U32.AND P4, PT, R10.reuse, R197, PT ;  /* 0x000000c50a00720c */ /* 0x040fe20003f84070 */
[----:B------:R-:W-:Y:S01]  /*25c0*/  @!P1 IMAD.IADD R189, R189, 0x1, -R10 ;  /* 0x00000001bdbd9824 */ /* 0x000fe200078e0a0a */
[----:B------:R-:W-:Y:S01]  /*25d0*/  IABS R181, R176 ;  /* 0x000000b000b57213 */ /* 0x000fe20000000000 */
[----:B------:R-:W-:Y:S01]  /*25e0*/  @!P5 IMAD.MOV R205, RZ, RZ, -R205 ;  /* 0x000000ffffcdd224 */ /* 0x000fe200078e0acd */
[----:B------:R-:W-:Y:S01]  /*25f0*/  ISETP.GT.U32.AND P1, PT, R10, R185, PT ;  /* 0x000000b90a00720c */ /* 0x000fe20003f24070 */
[----:B------:R-:W-:Y:S01]  /*2600*/  @!P0 IMAD.MOV R199, RZ, RZ, -R199 ;  /* 0x000000ffffc78224 */ /* 0x000fe200078e0ac7 */
[----:B------:R-:W-:Y:S01]  /*2610*/  ISETP.GE.AND P5, PT, R180, RZ, PT ;  /* 0x000000ffb400720c */ /* 0x000fe20003fa6270 */
[----:B------:R-:W-:Y:S01]  /*2620*/  IMAD.HI.U32 R9, R8, R181, RZ ;  /* 0x000000b508097227 */ /* 0x000fe200078e00ff */
[----:B------:R-:W-:-:S03]  /*2630*/  ISETP.GT.U32.AND P0, PT, R10, R191, PT ;  /* 0x000000bf0a00720c */ /* 0x000fc60003f04070 */
[----:B------:R-:W-:Y:S01]  /*2640*/  @!P2 IMAD.MOV R201, RZ, RZ, -R201 ;  /* 0x000000ffffc9a224 */ /* 0x000fe200078e0ac9 */
[----:B------:R-:W-:Y:S01]  /*2650*/  ISETP.GE.AND P2, PT, R177, RZ, PT ;  /* 0x000000ffb100720c */ /* 0x000fe20003f46270 */
[----:B------:R-:W-:Y:S01]  /*2660*/  IMAD.MOV R13, RZ, RZ, -R9 ;  /* 0x000000ffff0d7224 */ /* 0x000fe200078e0a09 */
[----:B------:R-:W-:Y:S01]  /*2670*/  IABS R177, R169 ;  /* 0x000000a900b17213 */ /* 0x000fe20000000000 */
[--C-:B------:R-:W-:Y:S02]  /*2680*/  @!P6 IMAD.IADD R183, R183, 0x1, -R10.reuse ;  /* 0x00000001b7b7e824 */ /* 0x100fe400078e0a0a */
[----:B------:R-:W-:Y:S01]  /*2690*/  @!P4 IMAD.IADD R197, R197, 0x1, -R10 ;  /* 0x00000001c5c5c824 */ /* 0x000fe200078e0a0a */
[----:B------:R-:W-:Y:S01]  /*26a0*/  ISETP.GE.AND P4, PT, R178, RZ, PT ;  /* 0x000000ffb200720c */ /* 0x000fe20003f86270 */
[C---:B------:R-:W-:Y:S01]  /*26b0*/  IMAD R181, R10.reuse, R13, R181 ;  /* 0x0000000d0ab57224 */ /* 0x040fe200078e02b5 */
[----:B------:R-:W-:Y:S01]  /*26c0*/  ISETP.GT.U32.AND P6, PT, R10, R183, PT ;  /* 0x000000b70a00720c */ /* 0x000fe20003fc4070 */
[----:B------:R-:W-:Y:S01]  /*26d0*/  IMAD.HI.U32 R9, R8, R27, RZ ;  /* 0x0000001b08097227 */ /* 0x000fe200078e00ff */
[----:B------:R-:W-:-:S03]  /*26e0*/  IABS R13, R168 ;  /* 0x000000a8000d7213 */ /* 0x000fc60000000000 */
[--C-:B------:R-:W-:Y:S01]  /*26f0*/  @!P1 IMAD.IADD R185, R185, 0x1, -R10.reuse ;  /* 0x00000001b9b99824 */ /* 0x100fe200078e0a0a */
[----:B------:R-:W-:Y:S01]  /*2700*/  ISETP.GE.AND P1, PT, R179, RZ, PT ;  /* 0x000000ffb300720c */ /* 0x000fe20003f26270 */
[----:B------:R-:W-:Y:S01]  /*2710*/  @!P3 IMAD.MOV R195, RZ, RZ, -R195 ;  /* 0x000000ffffc3b224 */ /* 0x000fe200078e0ac3 */
[C---:B------:R-:W-:Y:S01]  /*2720*/  ISETP.GT.U32.AND P3, PT, R10.reuse, R187, PT ;  /* 0x000000bb0a00720c */ /* 0x040fe20003f64070 */
[----:B------:R-:W-:Y:S01]  /*2730*/  @!P5 IMAD.MOV R197, RZ, RZ, -R197 ;  /* 0x000000ffffc5d224 */ /* 0x000fe200078e0ac5 */
[C---:B------:R-:W-:Y:S01]  /*2740*/  ISETP.GT.U32.AND P5, PT, R10.reuse, R189, PT ;  /* 0x000000bd0a00720c */ /* 0x040fe20003fa4070 */
[----:B------:R-:W-:Y:S01]  /*2750*/  @!P0 IMAD.IADD R191, R191, 0x1, -R10 ;  /* 0x00000001bfbf8824 */ /* 0x000fe200078e0a0a */
[----:B------:R-:W-:Y:S01]  /*2760*/  ISETP.GT.U32.AND P0, PT, R10, R181, PT ;  /* 0x000000b50a00720c */ /* 0x000fe20003f04070 */
[----:B------:R-:W-:-:S04]  /*2770*/  IMAD.HI.U32 R12, R8, R177, RZ ;  /* 0x000000b1080c7227 */ /* 0x000fc800078e00ff */
[----:B------:R-:W-:-:S04]  /*2780*/  IMAD.HI.U32 R11, R8, R25, RZ ;  /* 0x00000019080b7227 */ /* 0x000fc800078e00ff */
[----:B------:R-:W-:Y:S02]  /*2790*/  IMAD.MOV R9, RZ, RZ, -R9 ;  /* 0x000000ffff097224 */ /* 0x000fe400078e0a09 */
[----:B------:R-:W-:Y:S01]  /*27a0*/  @!P2 IMAD.MOV R193, RZ, RZ, -R193 ;  /* 0x000000ffffc1a224 */ /* 0x000fe200078e0ac1 */
[C---:B------:R-:W-:Y:S01]  /*27b0*/  ISETP.GT.U32.AND P2, PT, R10.reuse, R185, PT ;  /* 0x000000b90a00720c */ /* 0x040fe20003f44070 */
[----:B------:R-:W-:Y:S02]  /*27c0*/  IMAD.MOV R12, RZ, RZ, -R12 ;  /* 0x000000ffff0c7224 */ /* 0x000fe400078e0a0c */
[----:B------:R-:W-:Y:S02]  /*27d0*/  IMAD.MOV R11, RZ, RZ, -R11 ;  /* 0x000000ffff0b7224 */ /* 0x000fe400078e0a0b */
[C---:B------:R-:W-:Y:S01]  /*27e0*/  IMAD R9, R10.reuse, R9, R27 ;  /* 0x000000090a097224 */ /* 0x040fe200078e021b */
[----:B------:R-:W-:Y:S01]  /*27f0*/  IABS R27, R147 ;  /* 0x00000093001b7213 */ /* 0x000fe20000000000 */
[----:B------:R-:W-:-:S02]  /*2800*/  IMAD R177, R10, R12, R177 ;  /* 0x0000000c0ab17224 */ /* 0x000fc400078e02b1 */
        /* <DEDUP_REMOVED lines=10> */
[----:B------:R-:W-:-:S04]  /*28b0*/  IMAD.HI.U32 R11, R8, R13, RZ ;  /* 0x0000000d080b7227 */ /* 0x000fc800078e00ff */
[--C-:B------:R-:W-:Y:S01]  /*28c0*/  @!P2 IMAD.IADD R185, R185, 0x1, -R10.reuse ;  /* 0x00000001b9b9a824 */ /* 0x100fe200078e0a0a */
[----:B------:R-:W-:Y:S01]  /*28d0*/  ISETP.GE.AND P2, PT, R173, RZ, PT ;  /* 0x000000ffad00720c */ /* 0x000fe20003f46270 */
[----:B------:R-:W-:Y:S02]  /*28e0*/  IMAD.MOV R11, RZ, RZ, -R11 ;  /* 0x000000ffff0b7224 */ /* 0x000fe400078e0a0b */
[----:B------:R-:W-:Y:S01]  /*28f0*/  @!P6 IMAD.IADD R9, R9, 0x1, -R10 ;  /* 0x000000010909e824 */ /* 0x000fe200078e0a0a */
[C---:B------:R-:W-:Y:S01]  /*2900*/  ISETP.GT.U32.AND P6, PT, R10.reuse, R181, PT ;  /* 0x000000b50a00720c */ /* 0x040fe20003fc4070 */
[----:B------:R-:W-:Y:S01]  /*2910*/  IMAD R173, R10, R11, R13 ;  /* 0x0000000b0aad7224 */ /* 0x000fe200078e020d */
[----:B------:R-:W-:Y:S01]  /*2920*/  IABS R13, R163 ;  /* 0x000000a3000d7213 */ /* 0x000fe20000000000 */
[----:B------:R-:W-:-:S04]  /*2930*/  IMAD.HI.U32 R12, R8, R25, RZ ;  /* 0x00000019080c7227 */ /* 0x000fc800078e00ff */
[--C-:B------:R-:W-:Y:S01]  /*2940*/  @!P3 IMAD.IADD R177, R177, 0x1, -R10.reuse ;  /* 0x00000001b1b1b824 */ /* 0x100fe200078e0a0a */
[----:B------:R-:W-:Y:S01]  /*2950*/  ISETP.GE.AND P3, PT, R176, RZ, PT ;  /* 0x000000ffb000720c */ /* 0x000fe20003f66270 */
[----:B------:R-:W-:Y:S01]  /*2960*/  @!P5 IMAD.IADD R179, R179, 0x1, -R10 ;  /* 0x00000001b3b3d824 */ /* 0x000fe200078e0a0a */
[----:B------:R-:W-:Y:S01]  /*2970*/  ISETP.GE.AND P5, PT, R175, RZ, PT ;  /* 0x000000ffaf00720c */ /* 0x000fe20003fa6270 */
[----:B------:R-:W-:Y:S01]  /*2980*/  @!P0 IMAD.MOV R185, RZ, RZ, -R185 ;  /* 0x000000ffffb98224 */ /* 0x000fe200078e0ab9 */
[C---:B------:R-:W-:Y:S01]  /*2990*/  ISETP.GT.U32.AND P0, PT, R10.reuse, R173, PT ;  /* 0x000000ad0a00720c */ /* 0x040fe20003f04070 */
[----:B------:R-:W-:Y:S02]  /*29a0*/  IMAD.MOV R12, RZ, RZ, -R12 ;  /* 0x000000ffff0c7224 */ /* 0x000fe400078e0a0c */
[----:B------:R-:W-:Y:S01]  /*29b0*/  @!P2 IMAD.MOV R187, RZ, RZ, -R187 ;  /* 0x000000ffffbba224 */ /* 0x000fe200078e0abb */
[C---:B------:R-:W-:Y:S01]  /*29c0*/  ISETP.GT.U32.AND P2, PT, R10.reuse, R177, PT ;  /* 0x000000b10a00720c */ /* 0x040fe20003f44070 */
[----:B------:R-:W-:Y:S01]  /*29d0*/  @!P1 IMAD.MOV R189, RZ, RZ, -R189 ;  /* 0x000000ffffbd9224 */ /* 0x000fe200078e0abd */
[C---:B------:R-:W-:Y:S01]  /*29e0*/  ISETP.GT.U32.AND P1, PT, R10.reuse, R179, PT ;  /* 0x000000b30a00720c */ /* 0x040fe20003f24070 */
[C---:B------:R-:W-:Y:S01]  /*29f0*/  IMAD R11, R10.reuse, R12, R25 ;  /* 0x0000000c0a0b7224 */ /* 0x040fe200078e0219 */
[----:B------:R-:W-:Y:S01]  /*2a00*/  IABS R25, R151 ;  /* 0x0000009700197213 */ /* 0x000fe20000000000 */
[----:B------:R-:W-:Y:S01]  /*2a10*/  @!P4 IMAD.MOV R191, RZ, RZ, -R191 ;  /* 0x000000ffffbfc224 */ /* 0x000fe200078e0abf */
[C---:B------:R-:W-:Y:S01]  /*2a20*/  ISETP.GT.U32.AND P4, PT, R10.reuse, R9, PT ;  /* 0x000000090a00720c */ /* 0x040fe20003f84070 */
[----:B------:R-:W-:Y:S01]  /*2a30*/  @!P6 IMAD.IADD R181, R181, 0x1, -R10 ;  /* 0x00000001b5b5e824 */ /* 0x000fe200078e0a0a */
[----:B------:R-:W-:Y:S01]  /*2a40*/  ISETP.GT.U32.AND P6, PT, R10, R11, PT ;  /* 0x0000000b0a00720c */ /* 0x000fe20003fc4070 */
[----:B------:R-:W-:-:S04]  /*2a50*/  IMAD.HI.U32 R12, R8, R13, RZ ;  /* 0x0000000d080c7227 */ /* 0x000fc800078e00ff */
[----:B------:R-:W-:Y:S01]  /*2a60*/  @!P0 IMAD.IADD R173, R173, 0x1, -R10 ;  /* 0x00000001adad8824 */ /* 0x000fe200078e0a0a */
[----:B------:R-:W-:Y:S01]  /*2a70*/  ISETP.GE.AND P0, PT, R171, RZ, PT ;  /* 0x000000ffab00720c */ /* 0x000fe20003f06270 */
[----:B------:R-:W-:Y:S02]  /*2a80*/  IMAD.MOV R12, RZ, RZ, -R12 ;  /* 0x000000ffff0c7224 */ /* 0x000fe400078e0a0c */
[--C-:B------:R-:W-:Y:S01]  /*2a90*/  @!P2 IMAD.IADD R177, R177, 0x1, -R10.reuse ;  /* 0x00000001b1b1a824 */ /* 0x100fe200078e0a0a */
[----:B------:R-:W-:Y:S01]  /*2aa0*/  ISETP.GE.AND P2, PT, R172, RZ, PT ;  /* 0x000000ffac00720c */ /* 0x000fe20003f46270 */
[----:B------:R-:W-:Y:S01]  /*2ab0*/  @!P1 IMAD.IADD R179, R179, 0x1, -R10 ;  /* 0x00000001b3b39824 */ /* 0x000fe200078e0a0a */
[----:B------:R-:W-:Y:S01]  /*2ac0*/  ISETP.GE.AND P1, PT, R169, RZ, PT ;  /* 0x000000ffa900720c */ /* 0x000fe20003f26270 */
[----:B------:R-:W-:Y:S01]  /*2ad0*/  @!P3 IMAD.MOV R181, RZ, RZ, -R181 ;  /* 0x000000ffffb5b224 */ /* 0x000fe200078e0ab5 */
[----:B------:R-:W-:Y:S01]  /*2ae0*/  ISETP.GT.U32.AND P3, PT, R10, R173, PT ;  /* 0x000000ad0a00720c */ /* 0x000fe20003f64070 */
[----:B------:R-:W-:Y:S01]  /*2af0*/  @!P5 IMAD.MOV R183, RZ, RZ, -R183 ;  /* 0x000000ffffb7d224 */ /* 0x000fe200078e0ab7 */
[----:B------:R-:W-:Y:S01]  /*2b00*/  ISETP.GE.AND P5, PT, R170, RZ, PT ;  /* 0x000000ffaa00720c */ /* 0x000fe20003fa6270 */
[----:B------:R-:W-:-:S02]  /*2b10*/  IMAD R169, R10, R12, R13 ;  /* 0x0000000c0aa97224 */ /* 0x000fc400078e020d */
[----:B------:R-:W-:Y:S02]  /*2b20*/  IMAD.MOV.U32 R13, RZ, RZ, R14 ;  /* 0x000000ffff0d7224 */ /* 0x000fe400078e000e */
[--C-:B------:R-:W-:Y:S01]  /*2b30*/  @!P4 IMAD.IADD R9, R9, 0x1, -R10.reuse ;  /* 0x000000010909c824 */ /* 0x100fe200078e0a0a */
[----:B------:R-:W-:Y:S01]  /*2b40*/  ISETP.GE.AND P4, PT, R168, RZ, PT ;  /* 0x000000ffa800720c */ /* 0x000fe20003f86270 */
[----:B------:R-:W-:Y:S01]  /*2b50*/  @!P6 IMAD.IADD R11, R11, 0x1, -R10 ;  /* 0x000000010b0be824 */ /* 0x000fe200078e0a0a */
[----:B------:R-:W-:Y:S01]  /*2b60*/  ISETP.GT.U32.AND P6, PT, R10, R169, PT ;  /* 0x000000a90a00720c */ /* 0x000fe20003fc4070 */
[----:B------:R-:W-:-:S04]  /*2b70*/  IMAD.HI.U32 R12, R8, R13, RZ ;  /* 0x0000000d080c7227 */ /* 0x000fc800078e00ff */
[----:B------:R-:W-:Y:S01]  /*2b80*/  IMAD.MOV.U32 R175, RZ, RZ, R9 ;  /* 0x000000ffffaf7224 */ /* 0x000fe200078e0009 */
[----:B------:R-:W-:Y:S01]  /*2b90*/  IABS R9, R161 ;  /* 0x000000a100097213 */ /* 0x000fe20000000000 */
[----:B------:R-:W-:Y:S02]  /*2ba0*/  IMAD.MOV R12, RZ, RZ, -R12 ;  /* 0x000000ffff0c7224 */ /* 0x000fe400078e0a0c */
[----:B------:R-:W-:Y:S01]  /*2bb0*/  @!P2 IMAD.MOV R175, RZ, RZ, -R175 ;  /* 0x000000ffffafa224 */ /* 0x000fe200078e0aaf */
[----:B------:R-:W-:Y:S01]  /*2bc0*/  ISETP.GE.AND P2, PT, R165, RZ, PT ;  /* 0x000000ffa500720c */ /* 0x000fe20003f46270 */
[--C-:B------:R-:W-:Y:S01]  /*2bd0*/  @!P3 IMAD.IADD R173, R173, 0x1, -R10.reuse ;  /* 0x00000001adadb824 */ /* 0x100fe200078e0a0a */
[----:B------:R-:W-:Y:S01]  /*2be0*/  IABS R165, R167 ;  /* 0x000000a700a57213 */ /* 0x000fe20000000000 */
        /* <DEDUP_REMOVED lines=11> */
[----:B------:R-:W-:-:S02]  /*2ca0*/  IABS R163, R7 ;  /* 0x0000000700a37213 */ /* 0x000fc40000000000 */
[----:B------:R-:W-:Y:S01]  /*2cb0*/  ISETP.GT.U32.AND P4, PT, R10, R169, PT ;  /* 0x000000a90a00720c */ /* 0x000fe20003f84070 */
[----:B------:R-:W-:Y:S01]  /*2cc0*/  IMAD.MOV R24, RZ, RZ, -R24 ;  /* 0x000000ffff187224 */ /* 0x000fe200078e0a18 */
[----:B------:R-:W-:Y:S01]  /*2cd0*/  IABS R12, R153 ;  /* 0x00000099000c7213 */ /* 0x000fe20000000000 */
[----:B------:R-:W-:Y:S01]  /*2ce0*/  @!P5 IMAD.IADD R11, R11, 0x1, -R10 ;  /* 0x000000010b0bd824 */ /* 0x000fe200078e0a0a */
[----:B------:R-:W-:Y:S01]  /*2cf0*/  ISETP.GE.AND P5, PT, R7, RZ, PT ;  /* 0x000000ff0700720c */ /* 0x000fe20003fa6270 */
[----:B------:R-:W-:-:S04]  /*2d00*/  IMAD.HI.U32 R7, R8, R165, RZ ;  /* 0x000000a508077227 */ /* 0x000fc800078e00ff */
[----:B------:R-:W-:Y:S02]  /*2d10*/  @!P6 IMAD.IADD R167, R167, 0x1, -R10 ;  /* 0x00000001a7a7e824 */ /* 0x000fe400078e0a0a */
[----:B------:R-:W-:Y:S02]  /*2d20*/  IMAD.MOV R7, RZ, RZ, -R7 ;  /* 0x000000ffff077224 */ /* 0x000fe400078e0a07 */
[----:B------:R-:W-:Y:S01]  /*2d30*/  IMAD.MOV.U32 R171, RZ, RZ, R11 ;  /* 0x000000ffffab7224 */ /* 0x000fe200078e000b */
[C---:B------:R-:W-:Y:S01]  /*2d40*/  ISETP.GT.U32.AND P6, PT, R10.reuse, R167, PT ;  /* 0x000000a70a00720c */ /* 0x040fe20003fc4070 */
[----:B------:R-:W-:Y:S02]  /*2d50*/  IMAD R165, R10, R7, R165 ;  /* 0x000000070aa57224 */ /* 0x000fe400078e02a5 */
[----:B------:R-:W-:-:S04]  /*2d60*/  IMAD.HI.U32 R7, R8, R163, RZ ;  /* 0x000000a308077227 */ /* 0x000fc800078e00ff */
[----:B------:R-:W-:Y:S01]  /*2d70*/  @!P0 IMAD.MOV R171, RZ, RZ, -R171 ;  /* 0x000000ffffab8224 */ /* 0x000fe200078e0aab */
[----:B------:R-:W-:Y:S01]  /*2d80*/  ISETP.GE.AND P0, PT, R161, RZ, PT ;  /* 0x000000ffa100720c */ /* 0x000fe20003f06270 */
[----:B------:R-:W-:Y:S02]  /*2d90*/  IMAD.MOV R11, RZ, RZ, -R7 ;  /* 0x000000ffff0b7224 */ /* 0x000fe400078e0a07 */
[----:B------:R-:W-:Y:S02]  /*2da0*/  IMAD.MOV.U32 R161, RZ, RZ, R9 ;  /* 0x000000ffffa17224 */ /* 0x000fe400078e0009 */
[----:B------:R-:W-:Y:S02]  /*2db0*/  IMAD R163, R10, R11, R163 ;  /* 0x0000000b0aa37224 */ /* 0x000fe400078e02a3 */
[----:B------:R-:W-:-:S04]  /*2dc0*/  IMAD.HI.U32 R7, R8, R161, RZ ;  /* 0x000000a108077227 */ /* 0x000fc800078e00ff */
[----:B------:R-:W-:-:S04]  /*2dd0*/  IMAD.HI.U32 R9, R8, R13, RZ ;  /* 0x0000000d08097227 */ /* 0x000fc800078e00ff */
[----:B------:R-:W-:Y:S01]  /*2de0*/  @!P6 IMAD.IADD R167, R167, 0x1, -R10 ;  /* 0x00000001a7a7e824 */ /* 0x000fe200078e0a0a */
[----:B------:R-:W-:Y:S01]  /*2df0*/  ISETP.GT.U32.AND P6, PT, R10, R163, PT ;  /* 0x000000a30a00720c */ /* 0x000fe20003fc4070 */
[----:B------:R-:W-:Y:S02]  /*2e00*/  IMAD.MOV R11, RZ, RZ, -R7 ;  /* 0x000000ffff0b7224 */ /* 0x000fe400078e0a07 */
[----:B------:R-:W-:Y:S02]  /*2e10*/  IMAD.MOV R9, RZ, RZ, -R9 ;  /* 0x000000ffff097224 */ /* 0x000fe400078e0a09 */
[----:B------:R-:W-:-:S04]  /*2e20*/  IMAD.HI.U32 R7, R8, R25, RZ ;  /* 0x0000001908077227 */ /* 0x000fc800078e00ff */
[--C-:B------:R-:W-:Y:S01]  /*2e30*/  @!P4 IMAD.IADD R169, R169, 0x1, -R10.reuse ;  /* 0x00000001a9a9c824 */ /* 0x100fe200078e0a0a */
[C---:B------:R-:W-:Y:S01]  /*2e40*/  ISETP.GT.U32.AND P4, PT, R10.reuse, R165, PT ;  /* 0x000000a50a00720c */ /* 0x040fe20003f84070 */
[C---:B------:R-:W-:Y:S02]  /*2e50*/  IMAD R161, R10.reuse, R11, R161 ;  /* 0x0000000b0aa17224 */ /* 0x040fe400078e02a1 */
[C---:B------:R-:W-:Y:S01]  /*2e60*/  IMAD R14, R10.reuse, R9, R13 ;  /* 0x000000090a0e7224 */ /* 0x040fe200078e020d */
[----:B------:R-:W-:Y:S01]  /*2e70*/  IABS R13, R155 ;  /* 0x0000009b000d7213 */ /* 0x000fe20000000000 */
[----:B------:R-:W-:Y:S02]  /*2e80*/  IMAD.MOV R7, RZ, RZ, -R7 ;  /* 0x000000ffff077224 */ /* 0x000fe400078e0a07 */
        /* <DEDUP_REMOVED lines=8> */
[----:B------:R-:W-:-:S02]  /*2f10*/  IMAD.MOV.U32 R11, RZ, RZ, R12 ;  /* 0x000000ffff0b7224 */ /* 0x000fc400078e000c */
[----:B------:R-:W-:Y:S02]  /*2f20*/  @!P4 IMAD.IADD R165, R165, 0x1, -R10 ;  /* 0x00000001a5a5c824 */ /* 0x000fe400078e0a0a */
[----:B------:R-:W-:-:S03]  /*2f30*/  IMAD.HI.U32 R9, R8, R11, RZ ;  /* 0x0000000b08097227 */ /* 0x000fc600078e00ff */
[C---:B------:R-:W-:Y:S01]  /*2f40*/  ISETP.GT.U32.AND P4, PT, R10.reuse, R165, PT ;  /* 0x000000a50a00720c */ /* 0x040fe20003f84070 */
[--C-:B------:R-:W-:Y:S01]  /*2f50*/  @!P1 IMAD.IADD R161, R161, 0x1, -R10.reuse ;  /* 0x00000001a1a19824 */ /* 0x100fe200078e0a0a */
[----:B------:R-:W-:Y:S01]  /*2f60*/  ISETP.GT.U32.AND P1, PT, R10, R163, PT ;  /* 0x000000a30a00720c */ /* 0x000fe20003f24070 */
[--C-:B------:R-:W-:Y:S02]  /*2f70*/  @!P2 IMAD.IADD R14, R14, 0x1, -R10.reuse ;  /* 0x000000010e0ea824 */ /* 0x100fe400078e0a0a */
[----:B------:R-:W-:Y:S01]  /*2f80*/  IMAD.MOV R9, RZ, RZ, -R9 ;  /* 0x000000ffff097224 */ /* 0x000fe200078e0a09 */
[C---:B------:R-:W-:Y:S01]  /*2f90*/  ISETP.GT.U32.AND P2, PT, R10.reuse, R161, PT ;  /* 0x000000a10a00720c */ /* 0x040fe20003f44070 */
[----:B------:R-:W-:Y:S01]  /*2fa0*/  @!P6 IMAD.IADD R7, R7, 0x1, -R10 ;  /* 0x000000010707e824 */ /* 0x000fe200078e0a0a */
[C---:B------:R-:W-:Y:S01]  /*2fb0*/  ISETP.GT.U32.AND P6, PT, R10.reuse, R14, PT ;  /* 0x0000000e0a00720c */ /* 0x040fe20003fc4070 */
[----:B------:R-:W-:Y:S02]  /*2fc0*/  IMAD R9, R10, R9, R11 ;  /* 0x000000090a097224 */ /* 0x000fe400078e020b */
[----:B------:R-:W-:-:S04]  /*2fd0*/  IMAD.HI.U32 R11, R8, R13, RZ ;  /* 0x0000000d080b7227 */ /* 0x000fc800078e00ff */
[----:B------:R-:W-:Y:S02]  /*2fe0*/  IMAD.MOV R11, RZ, RZ, -R11 ;  /* 0x000000ffff0b7224 */ /* 0x000fe400078e0a0b */
[--C-:B------:R-:W-:Y:S01]  /*2ff0*/  @!P1 IMAD.IADD R163, R163, 0x1, -R10.reuse ;  /* 0x00000001a3a39824 */ /* 0x100fe200078e0a0a */
[C---:B------:R-:W-:Y:S01]  /*3000*/  ISETP.GT.U32.AND P1, PT, R10.reuse, R9, PT ;  /* 0x000000090a00720c */ /* 0x040fe20003f24070 */
[----:B------:R-:W-:Y:S02]  /*3010*/  IMAD R11, R10, R11, R13 ;  /* 0x0000000b0a0b7224 */ /* 0x000fe400078e020d */
[--C-:B------:R-:W-:Y:S02]  /*3020*/  @!P6 IMAD.IADD R14, R14, 0x1, -R10.reuse ;  /* 0x000000010e0ee824 */ /* 0x100fe400078e0a0a */
[----:B------:R-:W-:Y:S01]  /*3030*/  @!P4 IMAD.IADD R165, R165, 0x1, -R10 ;  /* 0x00000001a5a5c824 */ /* 0x000fe200078e0a0a */
[----:B------:R-:W-:Y:S01]  /*3040*/  ISETP.GT.U32.AND P6, PT, R10, R11, PT ;  /* 0x0000000b0a00720c */ /* 0x000fe20003fc4070 */
[----:B------:R-:W-:Y:S01]  /*3050*/  IMAD.HI.U32 R13, R8, R27, RZ ;  /* 0x0000001b080d7227 */ /* 0x000fe200078e00ff */
[----:B------:R-:W-:-:S03]  /*3060*/  ISETP.GE.AND P4, PT, R157, RZ, PT ;  /* 0x000000ff9d00720c */ /* 0x000fc60003f86270 */
[----:B------:R-:W-:-:S04]  /*3070*/  IMAD.HI.U32 R12, R8, R25, RZ ;  /* 0x00000019080c7227 */ /* 0x000fc800078e00ff */
[--C-:B------:R-:W-:Y:S01]  /*3080*/  @!P1 IMAD.IADD R9, R9, 0x1, -R10.reuse ;  /* 0x0000000109099824 */ /* 0x100fe200078e0a0a */
[----:B------:R-:W-:Y:S01]  /*3090*/  ISETP.GE.AND P1, PT, R155, RZ, PT ;  /* 0x000000ff9b00720c */ /* 0x000fe20003f26270 */
[----:B------:R-:W-:Y:S01]  /*30a0*/  @!P3 IMAD.MOV R165, RZ, RZ, -R165 ;  /* 0x000000ffffa5b224 */ /* 0x000fe200078e0aa5 */
[C---:B------:R-:W-:Y:S01]  /*30b0*/  ISETP.GT.U32.AND P3, PT, R10.reuse, R7, PT ;  /* 0x000000070a00720c */ /* 0x040fe20003f64070 */
[----:B------:R-:W-:Y:S01]  /*30c0*/  @!P6 IMAD.IADD R11, R11, 0x1, -R10 ;  /* 0x000000010b0be824 */ /* 0x000fe200078e0a0a */
[C---:B------:R-:W-:Y:S01]  /*30d0*/  ISETP.GT.U32.AND P6, PT, R10.reuse, R9, PT ;  /* 0x000000090a00720c */ /* 0x040fe20003fc4070 */
[----:B------:R-:W-:Y:S02]  /*30e0*/  IMAD.MOV R13, RZ, RZ, -R13 ;  /* 0x000000ffff0d7224 */ /* 0x000fe400078e0a0d */
[----:B------:R-:W-:Y:S02]  /*30f0*/  IMAD.MOV R12, RZ, RZ, -R12 ;  /* 0x000000ffff0c7224 */ /* 0x000fe400078e0a0c */
[C---:B------:R-:W-:Y:S01]  /*3100*/  IMAD R13, R10.reuse, R13, R27 ;  /* 0x0000000d0a0d7224 */ /* 0x040fe200078e021b */
[----:B------:R-:W-:Y:S01]  /*3110*/  IABS R27, R139 ;  /* 0x0000008b001b7213 */ /* 0x000fe20000000000 */
[----:B------:R-:W-:Y:S01]  /*3120*/  @!P2 IMAD.IADD R161, R161, 0x1, -R10 ;  /* 0x00000001a1a1a824 */ /* 0x000fe200078e0a0a */
[----:B------:R-:W-:Y:S01]  /*3130*/  ISETP.GE.AND P2, PT, R151, RZ, PT ;  /* 0x000000ff9700720c */ /* 0x000fe20003f46270 */
[C---:B------:R-:W-:Y:S01]  /*3140*/  IMAD R151, R10.reuse, R12, R25 ;  /* 0x0000000c0a977224 */ /* 0x040fe200078e0219 */
[----:B------:R-:W-:Y:S01]  /*3150*/  IABS R12, R127 ;  /* 0x0000007f000c7213 */ /* 0x000fe20000000000 */
[C---:B------:R-:W-:Y:S01]  /*3160*/  IMAD R25, R10.reuse, R24, R29 ;  /* 0x000000180a197224 */ /* 0x040fe200078e021d */
[----:B------:R-:W-:Y:S01]  /*3170*/  IABS R29, R141 ;  /* 0x0000008d001d7213 */ /* 0x000fe20000000000 */
[----:B------:R-:W-:Y:S01]  /*3180*/  @!P4 IMAD.MOV R14, RZ, RZ, -R14 ;  /* 0x000000ffff0ec224 */ /* 0x000fe200078e0a0e */
[C---:B------:R-:W-:Y:S01]  /*3190*/  ISETP.GT.U32.AND P4, PT, R10.reuse, R13, PT ;  /* 0x0000000d0a00720c */ /* 0x040fe20003f84070 */
[--C-:B------:R-:W-:Y:S01]  /*31a0*/  @!P6 IMAD.IADD R9, R9, 0x1, -R10.reuse ;  /* 0x000000010909e824 */ /* 0x100fe200078e0a0a */
[C---:B------:R-:W-:Y:S01]  /*31b0*/  ISETP.GT.U32.AND P6, PT, R10.reuse, R25, PT ;  /* 0x000000190a00720c */ /* 0x040fe20003fc4070 */
[----:B------:R-:W-:Y:S01]  /*31c0*/  @!P3 IMAD.IADD R7, R7, 0x1, -R10 ;  /* 0x000000010707b824 */ /* 0x000fe200078e0a0a */
[----:B------:R-:W-:Y:S01]  /*31d0*/  ISETP.GE.AND P3, PT, R153, RZ, PT ;  /* 0x000000ff9900720c */ /* 0x000fe20003f66270 */
[----:B------:R-:W-:Y:S01]  /*31e0*/  @!P0 IMAD.MOV R161, RZ, RZ, -R161 ;  /* 0x000000ffffa18224 */ /* 0x000fe200078e0aa1 */
[C---:B------:R-:W-:Y:S01]  /*31f0*/  ISETP.GT.U32.AND P0, PT, R10.reuse, R11, PT ;  /* 0x0000000b0a00720c */ /* 0x040fe20003f04070 */
[----:B------:R-:W-:Y:S01]  /*3200*/  @!P5 IMAD.MOV R163, RZ, RZ, -R163 ;  /* 0x000000ffffa3d224 */ /* 0x000fe200078e0aa3 */
[----:B------:R-:W-:Y:S01]  /*3210*/  ISETP.GT.U32.AND P5, PT, R10, R151, PT ;  /* 0x000000970a00720c */ /* 0x000fe20003fa4070 */
[----:B------:R-:W-:Y:S01]  /*3220*/  IMAD.MOV.U32 R157, RZ, RZ, R7 ;  /* 0x000000ffff9d7224 */ /* 0x000fe200078e0007 */
[----:B------:R-:W-:Y:S01]  /*3230*/  IABS R24, R129 ;  /* 0x0000008100187213 */ /* 0x000fe20000000000 */
[----:B------:R-:W-:-:S04]  /*3240*/  IMAD.HI.U32 R7, R8, R27, RZ ;  /* 0x0000001b08077227 */ /* 0x000fc800078e00ff */
[--C-:B------:R-:W-:Y:S02]  /*3250*/  @!P4 IMAD.IADD R13, R13, 0x1, -R10.reuse ;  /* 0x000000010d0dc824 */ /* 0x100fe400078e0a0a */
[----:B------:R-:W-:Y:S02]  /*3260*/  IMAD.MOV R7, RZ, RZ, -R7 ;  /* 0x000000ffff077224 */ /* 0x000fe400078e0a07 */
[----:B------:R-:W-:Y:S01]  /*3270*/  @!P2 IMAD.MOV R157, RZ, RZ, -R157 ;  /* 0x000000ffff9da224 */ /* 0x000fe200078e0a9d */
[----:B------:R-:W-:Y:S01]  /*3280*/  ISETP.GE.AND P2, PT, R145, RZ, PT ;  /* 0x000000ff9100720c */ /* 0x000fe20003f46270 */
[--C-:B------:R-:W-:Y:S01]  /*3290*/  @!P6 IMAD.IADD R25, R25, 0x1, -R10.reuse ;  /* 0x000000011919e824 */ /* 0x100fe200078e0a0a */
[C---:B------:R-:W-:Y:S01]  /*32a0*/  ISETP.GT.U32.AND P6, PT, R10.reuse, R13, PT ;  /* 0x0000000d0a00720c */ /* 0x040fe20003fc4070 */
[----:B------:R-:W-:Y:S01]  /*32b0*/  IMAD R145, R10, R7, R27 ;  /* 0x000000070a917224 */ /* 0x000fe200078e021b */
[----:B------:R-:W-:Y:S01]  /*32c0*/  IABS R27, R143 ;  /* 0x0000008f001b7213 */ /* 0x000fe20000000000 */
[----:B------:R-:W-:Y:S01]  /*32d0*/  @!P0 IMAD.IADD R11, R11, 0x1, -R10 ;  /* 0x000000010b0b8824 */ /* 0x000fe200078e0a0a */
[----:B------:R-:W-:Y:S01]  /*32e0*/  ISETP.GE.AND P0, PT, R147, RZ, PT ;  /* 0x000000ff9300720c */ /* 0x000fe20003f06270 */
[----:B------:R-:W-:-:S04]  /*32f0*/  IMAD.HI.U32 R7, R8, R29, RZ ;  /* 0x0000001d08077227 */ /* 0x000fc800078e00ff */
[----:B------:R-:W-:Y:S01]  /*3300*/  IMAD.MOV.U32 R155, RZ, RZ, R9 ;  /* 0x000000ffff9b7224 */ /* 0x000fe200078e0009 */
[----:B------:R-:W-:Y:S01]  /*3310*/  IABS R9, R135 ;  /* 0x0000008700097213 */ /* 0x000fe20000000000 */
[----:B------:R-:W-:Y:S01]  /*3320*/  @!P5 IMAD.IADD R151, R151, 0x1, -R10 ;  /* 0x000000019797d824 */ /* 0x000fe200078e0a0a */
[----:B------:R-:W-:Y:S01]  /*3330*/  ISETP.GE.AND P5, PT, R149, RZ, PT ;  /* 0x000000ff9500720c */ /* 0x000fe20003fa6270 */
[----:B------:R-:W-:Y:S02]  /*3340*/  IMAD.MOV R7, RZ, RZ, -R7 ;  /* 0x000000ffff077224 */ /* 0x000fe400078e0a07 */
[----:B------:R-:W-:Y:S01]  /*3350*/  @!P3 IMAD.MOV R155, RZ, RZ, -R155 ;  /* 0x000000ffff9bb224 */ /* 0x000fe200078e0a9b */
[C---:B------:R-:W-:Y:S01]  /*3360*/  ISETP.GT.U32.AND P3, PT, R10.reuse, R25, PT ;  /* 0x000000190a00720c */ /* 0x040fe20003f64070 */
[----:B------:R-:W-:Y:S01]  /*3370*/  IMAD.MOV.U32 R153, RZ, RZ, R11 ;  /* 0x000000ffff997224 */ /* 0x000fe200078e000b */
[C---:B------:R-:W-:Y:S01]  /*3380*/  ISETP.GT.U32.AND P4, PT, R10.reuse, R151, PT ;  /* 0x000000970a00720c */ /* 0x040fe20003f84070 */
[----:B------:R-:W-:-:S02]  /*3390*/  IMAD R7, R10, R7, R29 ;  /* 0x000000070a077224 */ /* 0x000fc400078e021d */
[----:B------:R-:W-:Y:S01]  /*33a0*/  @!P1 IMAD.MOV R153, RZ, RZ, -R153 ;  /* 0x000000ffff999224 */ /* 0x000fe200078e0a99 */
[C---:B------:R-:W-:Y:S01]  /*33b0*/  ISETP.GT.U32.AND P1, PT, R10.reuse, R145, PT ;  /* 0x000000910a00720c */ /* 0x040fe20003f24070 */
[----:B------:R-:W-:Y:S02]  /*33c0*/  IMAD.MOV.U32 R29, RZ, RZ, R9 ;  /* 0x000000ffff1d7224 */ /* 0x000fe400078e0009 */
[----:B------:R-:W-:Y:S01]  /*33d0*/  @!P6 IMAD.IADD R13, R13, 0x1, -R10 ;  /* 0x000000010d0de824 */ /* 0x000fe200078e0a0a */
[----:B------:R-:W-:Y:S01]  /*33e0*/  ISETP.GT.U32.AND P6, PT, R10, R7, PT ;  /* 0x000000070a00720c */ /* 0x000fe20003fc4070 */
[----:B------:R-:W-:-:S04]  /*33f0*/  IMAD.HI.U32 R11, R8, R29, RZ ;  /* 0x0000001d080b7227 */ /* 0x000fc800078e00ff */
[--C-:B------:R-:W-:Y:S01]  /*3400*/  @!P3 IMAD.IADD R25, R25, 0x1, -R10.reuse ;  /* 0x000000011919b824 */ /* 0x100fe200078e0a0a */
[----:B------:R-:W-:Y:S01]  /*3410*/  ISETP.GE.AND P3, PT, R141, RZ, PT ;  /* 0x000000ff8d00720c */ /* 0x000fe20003f66270 */
[----:B------:R-:W-:Y:S02]  /*3420*/  IMAD.MOV R11, RZ, RZ, -R11 ;  /* 0x000000ffff0b7224 */ /* 0x000fe400078e0a0b */
[--C-:B------:R-:W-:Y:S01]  /*3430*/  @!P4 IMAD.IADD R151, R151, 0x1, -R10.reuse ;  /* 0x000000019797c824 */ /* 0x100fe200078e0a0a */
[----:B------:R-:W-:Y:S01]  /*3440*/  ISETP.GE.AND P4, PT, R139, RZ, PT ;  /* 0x000000ff8b00720c */ /* 0x000fe20003f86270 */
[----:B------:R-:W-:Y:S01]  /*3450*/  @!P1 IMAD.IADD R145, R145, 0x1, -R10 ;  /* 0x0000000191919824 */ /* 0x000fe200078e0a0a */
[----:B------:R-:W-:Y:S01]  /*3460*/  ISETP.GE.AND P1, PT, R143, RZ, PT ;  /* 0x000000ff8f00720c */ /* 0x000fe20003f26270 */
[----:B------:R-:W-:Y:S01]  /*3470*/  IMAD R139, R10, R11, R29 ;  /* 0x0000000b0a8b7224 */ /* 0x000fe200078e021d */
[----:B------:R-:W-:Y:S01]  /*3480*/  IABS R29, R105 ;  /* 0x00000069001d7213 */ /* 0x000fe20000000000 */
[----:B------:R-:W-:Y:S01]  /*3490*/  IMAD.MOV.U32 R147, RZ, RZ, R25 ;  /* 0x000000ffff937224 */ /* 0x000fe200078e0019 */
[----:B------:R-:W-:Y:S01]  /*34a0*/  IABS R25, R133 ;  /* 0x0000008500197213 */ /* 0x000fe20000000000 */
[----:B------:R-:W-:-:S04]  /*34b0*/  IMAD.HI.U32 R9, R8, R27, RZ ;  /* 0x0000001b08097227 */ /* 0x000fc800078e00ff */
[----:B------:R-:W-:Y:S01]  /*34c0*/  @!P6 IMAD.IADD R7, R7, 0x1, -R10 ;  /* 0x000000010707e824 */ /* 0x000fe200078e0a0a */
[C---:B------:R-:W-:Y:S01]  /*34d0*/  ISETP.GT.U32.AND P6, PT, R10.reuse, R145, PT ;  /* 0x000000910a00720c */ /* 0x040fe20003fc4070 */
[----:B------:R-:W-:Y:S01]  /*34e0*/  IMAD.MOV.U32 R149, RZ, RZ, R13 ;  /* 0x000000ffff957224 */ /* 0x000fe200078e000d */
[----:B------:R-:W-:Y:S01]  /*34f0*/  IABS R13, R131 ;  /* 0x00000083000d7213 */ /* 0x000fe20000000000 */
[----:B------:R-:W-:Y:S01]  /*3500*/  @!P5 IMAD.MOV R147, RZ, RZ, -R147 ;  /* 0x000000ffff93d224 */ /* 0x000fe200078e0a93 */
[C---:B------:R-:W-:Y:S01]  /*3510*/  ISETP.GT.U32.AND P5, PT, R10.reuse, R139, PT ;  /* 0x0000008b0a00720c */ /* 0x040fe20003fa4070 */
[----:B------:R-:W-:Y:S02]  /*3520*/  IMAD.MOV R9, RZ, RZ, -R9 ;  /* 0x000000ffff097224 */ /* 0x000fe400078e0a09 */
[----:B------:R-:W-:Y:S01]  /*3530*/  @!P0 IMAD.MOV R149, RZ, RZ, -R149 ;  /* 0x000000ffff958224 */ /* 0x000fe200078e0a95 */
[C---:B------:R-:W-:Y:S01]  /*3540*/  ISETP.GT.U32.AND P0, PT, R10.reuse, R7, PT ;  /* 0x000000070a00720c */ /* 0x040fe20003f04070 */
[----:B------:R-:W-:Y:S01]  /*3550*/  IMAD R141, R10, R9, R27 ;  /* 0x000000090a8d7224 */ /* 0x000fe200078e021b */
[----:B------:R-:W-:Y:S01]  /*3560*/  IABS R27, R113 ;  /* 0x00000071001b7213 */ /* 0x000fe20000000000 */
[----:B------:R-:W-:-:S04]  /*3570*/  IMAD.HI.U32 R9, R8, R31, RZ ;  /* 0x0000001f08097227 */ /* 0x000fc800078e00ff */
[----:B------:R-:W-:Y:S02]  /*3580*/  IMAD.MOV R9, RZ, RZ, -R9 ;  /* 0x000000ffff097224 */ /* 0x000fe400078e0a09 */
[----:B------:R-:W-:-:S04]  /*3590*/  IMAD.HI.U32 R11, R8, R13, RZ ;  /* 0x0000000d080b7227 */ /* 0x000fc800078e00ff */
[----:B------:R-:W-:Y:S01]  /*35a0*/  @!P2 IMAD.MOV R151, RZ, RZ, -R151 ;  /* 0x000000ffff97a224 */ /* 0x000fe200078e0a97 */
[C---:B------:R-:W-:Y:S01]  /*35b0*/  ISETP.GT.U32.AND P2, PT, R10.reuse, R141, PT ;  /* 0x0000008d0a00720c */ /* 0x040fe20003f44070 */
[C---:B------:R-:W-:Y:S01]  /*35c0*/  IMAD R9, R10.reuse, R9, R31 ;  /* 0x000000090a097224 */ /* 0x040fe200078e021f */
[----:B------:R-:W-:Y:S01]  /*35d0*/  IABS R31, R99 ;  /* 0x00000063001f7213 */ /* 0x000fe20000000000 */
[--C-:B------:R-:W-:Y:S01]  /*35e0*/  @!P6 IMAD.IADD R145, R145, 0x1, -R10.reuse ;  /* 0x000000019191e824 */ /* 0x100fe200078e0a0a */
[----:B------:R-:W-:Y:S01]  /*35f0*/  ISETP.GE.AND P6, PT, R135, RZ, PT ;  /* 0x000000ff8700720c */ /* 0x000fe20003fc6270 */
[--C-:B------:R-:W-:Y:S02]  /*3600*/  @!P5 IMAD.IADD R139, R139, 0x1, -R10.reuse ;  /* 0x000000018b8bd824 */ /* 0x100fe400078e0a0a */
[----:B------:R-:W-:Y:S02]  /*3610*/  IMAD.MOV R11, RZ, RZ, -R11 ;  /* 0x000000ffff0b7224 */ /* 0x000fe400078e0a0b */
[----:B------:R-:W-:Y:S01]  /*3620*/  @!P0 IMAD.IADD R7, R7, 0x1, -R10 ;  /* 0x0000000107078824 */ /* 0x000fe200078e0a0a */
[C---:B------:R-:W-:Y:S01]  /*3630*/  ISETP.GT.U32.AND P0, PT, R10.reuse, R9, PT ;  /* 0x000000090a00720c */ /* 0x040fe20003f04070 */
[----:B------:R-:W-:Y:S01]  /*3640*/  @!P4 IMAD.MOV R145, RZ, RZ, -R145 ;  /* 0x000000ffff91c224 */ /* 0x000fe200078e0a91 */
[C---:B------:R-:W-:Y:S01]  /*3650*/  ISETP.GT.U32.AND P4, PT, R10.reuse, R139, PT ;  /* 0x0000008b0a00720c */ /* 0x040fe20003f84070 */
[----:B------:R-:W-:-:S02]  /*3660*/  IMAD R135, R10, R11, R13 ;  /* 0x0000000b0a877224 */ /* 0x000fc400078e020d */
[----:B------:R-:W-:-:S04]  /*3670*/  IMAD.HI.U32 R11, R8, R25, RZ ;  /* 0x00000019080b7227 */ /* 0x000fc800078e00ff */
[----:B------:R-:W-:Y:S02]  /*3680*/  IMAD.MOV.U32 R13, RZ, RZ, R12 ;  /* 0x000000ffff0d7224 */ /* 0x000fe400078e000c */
[----:B------:R-:W-:Y:S02]  /*3690*/  IMAD.MOV R12, RZ, RZ, -R11 ;  /* 0x000000ffff0c7224 */ /* 0x000fe400078e0a0b */
[--C-:B------:R-:W-:Y:S01]  /*36a0*/  @!P2 IMAD.IADD R141, R141, 0x1, -R10.reuse ;  /* 0x000000018d8da824 */ /* 0x100fe200078e0a0a */
[----:B------:R-:W-:Y:S01]  /*36b0*/  ISETP.GE.AND P2, PT, R137, RZ, PT ;  /* 0x000000ff8900720c */ /* 0x000fe20003f46270 */
[----:B------:R-:W-:Y:S02]  /*36c0*/  IMAD.MOV.U32 R143, RZ, RZ, R7 ;  /* 0x000000ffff8f7224 */ /* 0x000fe400078e0007 */
[C---:B------:R-:W-:Y:S01]  /*36d0*/  IMAD R7, R10.reuse, R12, R25 ;  /* 0x0000000c0a077224 */ /* 0x040fe200078e0219 */
[----:B------:R-:W-:Y:S01]  /*36e0*/  ISETP.GT.U32.AND P5, PT, R10, R141, PT ;  /* 0x0000008d0a00720c */ /* 0x000fe20003fa4070 */
[----:B------:R-:W-:-:S02]  /*36f0*/  @!P0 IMAD.IADD R9, R9, 0x1, -R10 ;  /* 0x0000000109098824 */ /* 0x000fc400078e0a0a */
[----:B------:R-:W-:Y:S01]  /*3700*/  @!P4 IMAD.IADD R139, R139, 0x1, -R10 ;  /* 0x000000018b8bc824 */ /* 0x000fe200078e0a0a */
[----:B------:R-:W-:Y:S01]  /*3710*/  ISETP.GT.U32.AND P4, PT, R10, R7, PT ;  /* 0x000000070a00720c */ /* 0x000fe20003f84070 */
[----:B------:R-:W-:Y:S01]  /*3720*/  IMAD.HI.U32 R11, R8, R13, RZ ;  /* 0x0000000d080b7227 */ /* 0x000fe200078e00ff */
[----:B------:R-:W-:-:S03]  /*3730*/  ISETP.GT.U32.AND P0, PT, R10, R9, PT ;  /* 0x000000090a00720c */ /* 0x000fc60003f04070 */
[----:B------:R-:W-:Y:S01]  /*3740*/  @!P3 IMAD.MOV R143, RZ, RZ, -R143 ;  /* 0x000000ffff8fb224 */ /* 0x000fe200078e0a8f */
[C---:B------:R-:W-:Y:S01]  /*3750*/  ISETP.GT.U32.AND P3, PT, R10.reuse, R135, PT ;  /* 0x000000870a00720c */ /* 0x040fe20003f64070 */
[----:B------:R-:W-:Y:S02]  /*3760*/  IMAD.MOV R12, RZ, RZ, -R11 ;  /* 0x000000ffff0c7224 */ /* 0x000fe400078e0a0b */
[----:B------:R-:W-:Y:S02]  /*3770*/  IMAD.MOV.U32 R25, RZ, RZ, R24 ;  /* 0x000000ffff197224 */ /* 0x000fe400078e0018 */
[--C-:B------:R-:W-:Y:S01]  /*3780*/  @!P5 IMAD.IADD R141, R141, 0x1, -R10.reuse ;  /* 0x000000018d8dd824 */ /* 0x100fe200078e0a0a */
[----:B------:R-:W-:Y:S01]  /*3790*/  ISETP.GE.AND P5, PT, R131, RZ, PT ;  /* 0x000000ff8300720c */ /* 0x000fe20003fa6270 */
[----:B------:R-:W-:Y:S01]  /*37a0*/  IMAD R131, R10, R12, R13 ;  /* 0x0000000c0a837224 */ /* 0x000fe200078e020d */
[----:B------:R-:W-:Y:S01]  /*37b0*/  IABS R13, R123 ;  /* 0x0000007b000d7213 */ /* 0x000fe20000000000 */
[----:B------:R-:W-:-:S02]  /*37c0*/  @!P4 IMAD.IADD R7, R7, 0x1, -R10 ;  /* 0x000000010707c824 */ /* 0x000fc400078e0a0a */
[----:B------:R-:W-:-:S03]  /*37d0*/  IMAD.HI.U32 R11, R8, R25, RZ ;  /* 0x00000019080b7227 */ /* 0x000fc600078e00ff */
[----:B------:R-:W-:Y:S01]  /*37e0*/  ISETP.GT.U32.AND P4, PT, R10, R7, PT ;  /* 0x000000070a00720c */ /* 0x000fe20003f84070 */
[----:B------:R-:W-:Y:S01]  /*37f0*/  @!P0 IMAD.IADD R9, R9, 0x1, -R10 ;  /* 0x0000000109098824 */ /* 0x000fe200078e0a0a */
[----:B------:R-:W-:Y:S01]  /*3800*/  ISETP.GE.AND P0, PT, R133, RZ, PT ;  /* 0x000000ff8500720c */ /* 0x000fe20003f06270 */
[----:B------:R-:W-:Y:S02]  /*3810*/  IMAD.MOV R11, RZ, RZ, -R11 ;  /* 0x000000ffff0b7224 */ /* 0x000fe400078e0a0b */
[----:B------:R-:W-:-:S04]  /*3820*/  IMAD.HI.U32 R12, R8, R13, RZ ;  /* 0x0000000d080c7227 */ /* 0x000fc800078e00ff */
[----:B------:R-:W-:Y:S01]  /*3830*/  @!P3 IMAD.IADD R135, R135, 0x1, -R10 ;  /* 0x000000018787b824 */ /* 0x000fe200078e0a0a */
[C---:B------:R-:W-:Y:S01]  /*3840*/  ISETP.GT.U32.AND P3, PT, R10.reuse, R131, PT ;  /* 0x000000830a00720c */ /* 0x040fe20003f64070 */
[----:B------:R-:W-:Y:S02]  /*3850*/  IMAD.MOV.U32 R137, RZ, RZ, R9 ;  /* 0x000000ffff897224 */ /* 0x000fe400078e0009 */
[C---:B------:R-:W-:Y:S01]  /*3860*/  IMAD R11, R10.reuse, R11, R25 ;  /* 0x0000000b0a0b7224 */ /* 0x040fe200078e0219 */
[----:B------:R-:W-:Y:S01]  /*3870*/  IABS R25, R111 ;  /* 0x0000006f00197213 */ /* 0x000fe20000000000 */
[----:B------:R-:W-:Y:S02]  /*3880*/  IMAD.MOV R12, RZ, RZ, -R12 ;  /* 0x000000ffff0c7224 */ /* 0x000fe400078e0a0c */
[----:B------:R-:W-:Y:S01]  /*3890*/  @!P2 IMAD.MOV R137, RZ, RZ, -R137 ;  /* 0x000000ffff89a224 */ /* 0x000fe200078e0a89 */
[----:B------:R-:W-:Y:S01]  /*38a0*/  ISETP.GE.AND P2, PT, R127, RZ, PT ;  /* 0x000000ff7f00720c */ /* 0x000fe20003f46270 */
[----:B------:R-:W-:Y:S01]  /*38b0*/  @!P1 IMAD.MOV R141, RZ, RZ, -R141 ;  /* 0x000000ffff8d9224 */ /* 0x000fe200078e0a8d */
[C---:B------:R-:W-:Y:S01]  /*38c0*/  ISETP.GT.U32.AND P1, PT, R10.reuse, R135, PT ;  /* 0x000000870a00720c */ /* 0x040fe20003f24070 */
[----:B------:R-:W-:Y:S01]  /*38d0*/  @!P6 IMAD.MOV R139, RZ, RZ, -R139 ;  /* 0x000000ffff8be224 */ /* 0x000fe200078e0a8b */
[C---:B------:R-:W-:Y:S01]  /*38e0*/  ISETP.GT.U32.AND P6, PT, R10.reuse, R11, PT ;  /* 0x0000000b0a00720c */ /* 0x040fe20003fc4070 */
[C---:B------:R-:W-:Y:S01]  /*38f0*/  IMAD R127, R10.reuse, R12, R13 ;  /* 0x0000000c0a7f7224 */ /* 0x040fe200078e020d */
[----:B------:R-:W-:Y:S01]  /*3900*/  IABS R13, R125 ;  /* 0x0000007d000d7213 */ /* 0x000fe20000000000 */
[--C-:B------:R-:W-:Y:S01]  /*3910*/  @!P4 IMAD.IADD R7, R7, 0x1, -R10.reuse ;  /* 0x000000010707c824 */ /* 0x100fe200078e0a0a */
[----:B------:R-:W-:Y:S01]  /*3920*/  IABS R12, R121 ;  /* 0x00000079000c7213 */ /* 0x000fe20000000000 */
[----:B------:R-:W-:Y:S01]  /*3930*/  @!P3 IMAD.IADD R131, R131, 0x1, -R10 ;  /* 0x000000018383b824 */ /* 0x000fe200078e0a0a */
[----:B------:R-:W-:Y:S01]  /*3940*/  ISETP.GT.U32.AND P4, PT, R10, R127, PT ;  /* 0x0000007f0a00720c */ /* 0x000fe20003f84070 */
[----:B------:R-:W-:-:S02]  /*3950*/  IMAD.MOV.U32 R133, RZ, RZ, R7 ;  /* 0x000000ffff857224 */ /* 0x000fc400078e0007 */
[----:B------:R-:W-:Y:S01]  /*3960*/  IMAD.HI.U32 R9, R8, R13, RZ ;  /* 0x0000000d08097227 */ /* 0x000fe200078e00ff */
[----:B------:R-:W-:-:S03]  /*3970*/  ISETP.GT.U32.AND P3, PT, R10, R131, PT ;  /* 0x000000830a00720c */ /* 0x000fc60003f64070 */
[--C-:B------:R-:W-:Y:S01]  /*3980*/  @!P1 IMAD.IADD R135, R135, 0x1, -R10.reuse ;  /* 0x0000000187879824 */ /* 0x100fe200078e0a0a */
[----:B------:R-:W-:Y:S01]  /*3990*/  ISETP.GE.AND P1, PT, R129, RZ, PT ;  /* 0x000000ff8100720c */ /* 0x000fe20003f26270 */
[--C-:B------:R-:W-:Y:S01]  /*39a0*/  @!P6 IMAD.IADD R11, R11, 0x1, -R10.reuse ;  /* 0x000000010b0be824 */ /* 0x100fe200078e0a0a */
[----:B------:R-:W-:Y:S01]  /*39b0*/  ISETP.GE.AND P6, PT, R123, RZ, PT ;  /* 0x000000ff7b00720c */ /* 0x000fe20003fc6270 */
[----:B------:R-:W-:Y:S02]  /*39c0*/  @!P5 IMAD.MOV R135, RZ, RZ, -R135 ;  /* 0x000000ffff87d224 */ /* 0x000fe400078e0a87 */
[----:B------:R-:W-:Y:S01]  /*39d0*/  @!P4 IMAD.IADD R127, R127, 0x1, -R10 ;  /* 0x000000017f7fc824 */ /* 0x000fe200078e0a0a */
[C---:B------:R-:W-:Y:S01]  /*39e0*/  ISETP.GT.U32.AND P5, PT, R10.reuse, R11, PT ;  /* 0x0000000b0a00720c */ /* 0x040fe20003fa4070 */
[----:B------:R-:W-:Y:S01]  /*39f0*/  @!P0 IMAD.MOV R133, RZ, RZ, -R133 ;  /* 0x000000ffff858224 */ /* 0x000fe200078e0a85 */
[----:B------:R-:W-:Y:S01]  /*3a00*/  ISETP.GE.AND P4, PT, R121, RZ, PT ;  /* 0x000000ff7900720c */ /* 0x000fe20003f86270 */
[----:B------:R-:W-:Y:S01]  /*3a10*/  IMAD.MOV.U32 R123, RZ, RZ, R12 ;  /* 0x000000ffff7b7224 */ /* 0x000fe200078e000c */
[----:B------:R-:W-:Y:S01]  /*3a20*/  ISETP.GT.U32.AND P0, PT, R10, R127, PT ;  /* 0x0000007f0a00720c */ /* 0x000fe20003f04070 */
[----:B------:R-:W-:Y:S01]  /*3a30*/  IMAD.MOV R9, RZ, RZ, -R9 ;  /* 0x000000ffff097224 */ /* 0x000fe200078e0a09 */
[----:B------:R-:W-:Y:S01]  /*3a40*/  IABS R121, R119 ;  /* 0x0000007700797213 */ /* 0x000fe20000000000 */
[----:B------:R-:W-:Y:S01]  /*3a50*/  @!P3 IMAD.IADD R131, R131, 0x1, -R10 ;  /* 0x000000018383b824 */ /* 0x000fe200078e0a0a */
[----:B------:R-:W-:Y:S01]  /*3a60*/  ISETP.GE.AND P3, PT, R125, RZ, PT ;  /* 0x000000ff7d00720c */ /* 0x000fe20003f66270 */
[----:B------:R-:W-:-:S04]  /*3a70*/  IMAD.HI.U32 R7, R8, R123, RZ ;  /* 0x0000007b08077227 */ /* 0x000fc800078e00ff */
[C---:B------:R-:W-:Y:S01]  /*3a80*/  IMAD R125, R10.reuse, R9, R13 ;  /* 0x000000090a7d7224 */ /* 0x040fe200078e020d */
[----:B------:R-:W-:Y:S01]  /*3a90*/  IABS R9, R6 ;  /* 0x0000000600097213 */ /* 0x000fe20000000000 */
[----:B------:R-:W-:Y:S01]  /*3aa0*/  IMAD.MOV R7, RZ, RZ, -R7 ;  /* 0x000000ffff077224 */ /* 0x000fe200078e0a07 */
[----:B------:R-:W-:Y:S01]  /*3ab0*/  IABS R13, R117 ;  /* 0x00000075000d7213 */ /* 0x000fe20000000000 */
[--C-:B------:R-:W-:Y:S01]  /*3ac0*/  @!P5 IMAD.IADD R11, R11, 0x1, -R10.reuse ;  /* 0x000000010b0bd824 */ /* 0x100fe200078e0a0a */
[C---:B------:R-:W-:Y:S01]  /*3ad0*/  ISETP.GT.U32.AND P5, PT, R10.reuse, R125, PT ;  /* 0x0000007d0a00720c */ /* 0x040fe20003fa4070 */
[----:B------:R-:W-:Y:S02]  /*3ae0*/  IMAD R123, R10, R7, R123 ;  /* 0x000000070a7b7224 */ /* 0x000fe400078e027b */
[----:B------:R-:W-:Y:S01]  /*3af0*/  @!P0 IMAD.IADD R127, R127, 0x1, -R10 ;  /* 0x000000017f7f8824 */ /* 0x000fe200078e0a0a */
[----:B------:R-:W-:Y:S01]  /*3b00*/  ISETP.GE.AND P0, PT, R6, RZ, PT ;  /* 0x000000ff0600720c */ /* 0x000fe20003f06270 */
[----:B------:R-:W-:-:S02]  /*3b10*/  IMAD.MOV.U32 R129, RZ, RZ, R11 ;  /* 0x000000ffff817224 */ /* 0x000fc400078e000b */
[----:B------:R-:W-:Y:S01]  /*3b20*/  @!P6 IMAD.MOV R127, RZ, RZ, -R127 ;  /* 0x000000ffff7fe224 */ /* 0x000fe200078e0a7f */
[----:B------:R-:W-:Y:S01]  /*3b30*/  ISETP.GT.U32.AND P6, PT, R10, R123, PT ;  /* 0x0000007b0a00720c */ /* 0x000fe20003fc4070 */
[----:B------:R-:W-:Y:S01]  /*3b40*/  @!P2 IMAD.MOV R131, RZ, RZ, -R131 ;  /* 0x000000ffff83a224 */ /* 0x000fe200078e0a83 */
[----:B------:R-:W-:Y:S01]  /*3b50*/  ISETP.GE.AND P2, PT, R119, RZ, PT ;  /* 0x000000ff7700720c */ /* 0x000fe20003f46270 */
[----:B------:R-:W-:Y:S01]  /*3b60*/  @!P1 IMAD.MOV R129, RZ, RZ, -R129 ;  /* 0x000000ffff819224 */ /* 0x000fe200078e0a81 */
[----:B------:R-:W-:Y:S01]  /*3b70*/  ISETP.GE.AND P1, PT, R5, RZ, PT ;  /* 0x000000ff0500720c */ /* 0x000fe20003f26270 */
[----:B------:R-:W-:Y:S01]  /*3b80*/  @!P5 IMAD.IADD R125, R125, 0x1, -R10 ;  /* 0x000000017d7dd824 */ /* 0x000fe200078e0a0a */
[----:B------:R-:W-:Y:S01]  /*3b90*/  IABS R119, R5 ;  /* 0x0000000500777213 */ /* 0x000fe20000000000 */
[----:B------:R-:W-:-:S03]  /*3ba0*/  IMAD.HI.U32 R5, R8, R121, RZ ;  /* 0x0000007908057227 */ /* 0x000fc600078e00ff */
[----:B------:R-:W-:Y:S01]  /*3bb0*/  ISETP.GT.U32.AND P5, PT, R10, R125, PT ;  /* 0x0000007d0a00720c */ /* 0x000fe20003fa4070 */
[----:B------:R-:W-:Y:S02]  /*3bc0*/  IMAD.MOV R6, RZ, RZ, -R5 ;  /* 0x000000ffff067224 */ /* 0x000fe400078e0a05 */
[----:B------:R-:W-:Y:S02]  /*3bd0*/  @!P6 IMAD.IADD R123, R123, 0x1, -R10 ;  /* 0x000000017b7be824 */ /* 0x000fe400078e0a0a */
[----:B------:R-:W-:-:S03]  /*3be0*/  IMAD.HI.U32 R5, R8, R119, RZ ;  /* 0x0000007708057227 */ /* 0x000fc600078e00ff */
[C---:B------:R-:W-:Y:S01]  /*3bf0*/  ISETP.GT.U32.AND P6, PT, R10.reuse, R123, PT ;  /* 0x0000007b0a00720c */ /* 0x040fe20003fc4070 */
[----:B------:R-:W-:Y:S02]  /*3c00*/  IMAD R121, R10, R6, R121 ;  /* 0x000000060a797224 */ /* 0x000fe400078e0279 */
[----:B------:R-:W-:-:S04]  /*3c10*/  IMAD.HI.U32 R6, R8, R9, RZ ;  /* 0x0000000908067227 */ /* 0x000fc800078e00ff */
[----:B------:R-:W-:Y:S02]  /*3c20*/  IMAD.MOV R5, RZ, RZ, -R5 ;  /* 0x000000ffff057224 */ /* 0x000fe400078e0a05 */
[----:B------:R-:W-:Y:S01]  /*3c30*/  @!P5 IMAD.IADD R125, R125, 0x1, -R10 ;  /* 0x000000017d7dd824 */ /* 0x000fe200078e0a0a */
[C---:B------:R-:W-:Y:S01]  /*3c40*/  ISETP.GT.U32.AND P5, PT, R10.reuse, R121, PT ;  /* 0x000000790a00720c */ /* 0x040fe20003fa4070 */
[----:B------:R-:W-:Y:S02]  /*3c50*/  IMAD.MOV R11, RZ, RZ, -R6 ;  /* 0x000000ffff0b7224 */ /* 0x000fe400078e0a06 */
[C---:B------:R-:W-:Y:S02]  /*3c60*/  IMAD R119, R10.reuse, R5, R119 ;  /* 0x000000050a777224 */ /* 0x040fe400078e0277 */
[C---:B------:R-:W-:Y:S01]  /*3c70*/  IMAD R5, R10.reuse, R11, R9 ;  /* 0x0000000b0a057224 */ /* 0x040fe200078e0209 */
[----:B------:R-:W-:Y:S01]  /*3c80*/  IABS R11, R115 ;  /* 0x00000073000b7213 */ /* 0x000fe20000000000 */
[----:B------:R-:W-:Y:S01]  /*3c90*/  @!P6 IMAD.IADD R123, R123, 0x1, -R10 ;  /* 0x000000017b7be824 */ /* 0x000fe200078e0a0a */
[----:B------:R-:W-:Y:S01]  /*3ca0*/  ISETP.GT.U32.AND P6, PT, R10, R119, PT ;  /* 0x000000770a00720c */ /* 0x000fe20003fc4070 */
[----:B------:R-:W-:-:S04]  /*3cb0*/  IMAD.HI.U32 R6, R8, R13, RZ ;  /* 0x0000000d08067227 */ /* 0x000fc800078e00ff */
[----:B------:R-:W-:-:S04]  /*3cc0*/  IMAD.HI.U32 R7, R8, R25, RZ ;  /* 0x0000001908077227 */ /* 0x000fc800078e00ff */
[----:B------:R-:W-:Y:S01]  /*3cd0*/  @!P3 IMAD.MOV R125, RZ, RZ, -R125 ;  /* 0x000000ffff7db224 */ /* 0x000fe200078e0a7d */
[C---:B------:R-:W-:Y:S01]  /*3ce0*/  ISETP.GT.U32.AND P3, PT, R10.reuse, R5, PT ;  /* 0x000000050a00720c */ /* 0x040fe20003f64070 */
[----:B------:R-:W-:Y:S02]  /*3cf0*/  IMAD.MOV R6, RZ, RZ, -R6 ;  /* 0x000000ffff067224 */ /* 0x000fe400078e0a06 */
[----:B------:R-:W-:Y:S02]  /*3d00*/  IMAD.MOV R9, RZ, RZ, -R7 ;  /* 0x000000ffff097224 */ /* 0x000fe400078e0a07 */
[--C-:B------:R-:W-:Y:S02]  /*3d10*/  @!P5 IMAD.IADD R121, R121, 0x1, -R10.reuse ;  /* 0x000000017979d824 */ /* 0x100fe400078e0a0a */
[C---:B------:R-:W-:Y:S02]  /*3d20*/  IMAD R7, R10.reuse, R6, R13 ;  /* 0x000000060a077224 */ /* 0x040fe400078e020d */
[C---:B------:R-:W-:Y:S01]  /*3d30*/  IMAD R9, R10.reuse, R9, R25 ;  /* 0x000000090a097224 */ /* 0x040fe200078e0219 */
[C---:B------:R-:W-:Y:S01]  /*3d40*/  ISETP.GT.U32.AND P5, PT, R10.reuse, R121, PT ;  /* 0x000000790a00720c */ /* 0x040fe20003fa4070 */
[----:B------:R-:W-:Y:S01]  /*3d50*/  @!P4 IMAD.MOV R123, RZ, RZ, -R123 ;  /* 0x000000ffff7bc224 */ /* 0x000fe200078e0a7b */
[C---:B------:R-:W-:Y:S01]  /*3d60*/  ISETP.GT.U32.AND P4, PT, R10.reuse, R7, PT ;  /* 0x000000070a00720c */ /* 0x040fe20003f84070 */
[--C-:B------:R-:W-:Y:S01]  /*3d70*/  @!P6 IMAD.IADD R119, R119, 0x1, -R10.reuse ;  /* 0x000000017777e824 */ /* 0x100fe200078e0a0a */
[C---:B------:R-:W-:Y:S01]  /*3d80*/  ISETP.GT.U32.AND P6, PT, R10.reuse, R9, PT ;  /* 0x000000090a00720c */ /* 0x040fe20003fc4070 */
[----:B------:R-:W-:Y:S01]  /*3d90*/  @!P3 IMAD.IADD R5, R5, 0x1, -R10 ;  /* 0x000000010505b824 */ /* 0x000fe200078e0a0a */
[----:B------:R-:W-:Y:S01]  /*3da0*/  IABS R25, R109 ;  /* 0x0000006d00197213 */ /* 0x000fe20000000000 */
[----:B------:R-:W-:Y:S01]  /*3db0*/  IMAD.MOV.U32 R13, RZ, RZ, R11 ;  /* 0x000000ffff0d7224 */ /* 0x000fe200078e000b */
[----:B------:R-:W-:Y:S01]  /*3dc0*/  ISETP.GT.U32.AND P3, PT, R10, R119, PT ;  /* 0x000000770a00720c */ /* 0x000fe20003f64070 */
[----:B------:R-:W-:-:S04]  /*3dd0*/  IMAD.HI.U32 R6, R8, R27, RZ ;  /* 0x0000001b08067227 */ /* 0x000fc800078e00ff */
[----:B------:R-:W-:-:S04]  /*3de0*/  IMAD.HI.U32 R11, R8, R13, RZ ;  /* 0x0000000d080b7227 */ /* 0x000fc800078e00ff */
[----:B------:R-:W-:Y:S02]  /*3df0*/  IMAD.MOV R6, RZ, RZ, -R6 ;  /* 0x000000ffff067224 */ /* 0x000fe400078e0a06 */
[--C-:B------:R-:W-:Y:S01]  /*3e00*/  @!P5 IMAD.IADD R121, R121, 0x1, -R10.reuse ;  /* 0x000000017979d824 */ /* 0x100fe200078e0a0a */
[----:B------:R-:W-:Y:S01]  /*3e10*/  ISETP.GE.AND P5, PT, R117, RZ, PT ;  /* 0x000000ff7500720c */ /* 0x000fe20003fa6270 */
[----:B------:R-:W-:Y:S02]  /*3e20*/  IMAD.MOV R12, RZ, RZ, -R11 ;  /* 0x000000ffff0c7224 */ /* 0x000fe400078e0a0b */
[C---:B------:R-:W-:Y:S01]  /*3e30*/  IMAD R11, R10.reuse, R6, R27 ;  /* 0x000000060a0b7224 */ /* 0x040fe200078e021b */
[----:B------:R-:W-:Y:S01]  /*3e40*/  IABS R27, R107 ;  /* 0x0000006b001b7213 */ /* 0x000fe20000000000 */
[--C-:B------:R-:W-:Y:S02]  /*3e50*/  @!P4 IMAD.IADD R7, R7, 0x1, -R10.reuse ;  /* 0x000000010707c824 */ /* 0x100fe400078e0a0a */
[----:B------:R-:W-:Y:S01]  /*3e60*/  @!P2 IMAD.MOV R121, RZ, RZ, -R121 ;  /* 0x000000ffff79a224 */ /* 0x000fe200078e0a79 */
[C---:B------:R-:W-:Y:S01]  /*3e70*/  ISETP.GT.U32.AND P2, PT, R10.reuse, R5, PT ;  /* 0x000000050a00720c */ /* 0x040fe20003f44070 */
[--C-:B------:R-:W-:Y:S01]  /*3e80*/  @!P6 IMAD.IADD R9, R9, 0x1, -R10.reuse ;  /* 0x000000010909e824 */ /* 0x100fe200078e0a0a */
[C---:B------:R-:W-:Y:S01]  /*3e90*/  ISETP.GT.U32.AND P4, PT, R10.reuse, R7, PT ;  /* 0x000000070a00720c */ /* 0x040fe20003f84070 */
[----:B------:R-:W-:Y:S01]  /*3ea0*/  @!P3 IMAD.IADD R119, R119, 0x1, -R10 ;  /* 0x000000017777b824 */ /* 0x000fe200078e0a0a */
[----:B------:R-:W-:Y:S01]  /*3eb0*/  ISETP.GT.U32.AND P3, PT, R10, R11, PT ;  /* 0x0000000b0a00720c */ /* 0x000fe20003f64070 */
[----:B------:R-:W-:Y:S01]  /*3ec0*/  IMAD.HI.U32 R6, R8, R25, RZ ;  /* 0x0000001908067227 */ /* 0x000fe200078e00ff */
[----:B------:R-:W-:-:S03]  /*3ed0*/  ISETP.GT.U32.AND P6, PT, R10, R9, PT ;  /* 0x000000090a00720c */ /* 0x000fc60003fc4070 */
[C---:B------:R-:W-:Y:S02]  /*3ee0*/  IMAD R13, R10.reuse, R12, R13 ;  /* 0x0000000c0a0d7224 */ /* 0x040fe400078e020d */
[----:B------:R-:W-:Y:S02]  /*3ef0*/  IMAD.MOV R6, RZ, RZ, -R6 ;  /* 0x000000ffff067224 */ /* 0x000fe400078e0a06 */
[--C-:B------:R-:W-:Y:S01]  /*3f00*/  @!P2 IMAD.IADD R5, R5, 0x1, -R10.reuse ;  /* 0x000000010505a824 */ /* 0x100fe200078e0a0a */
[C---:B------:R-:W-:Y:S01]  /*3f10*/  ISETP.GT.U32.AND P2, PT, R10.reuse, R13, PT ;  /* 0x0000000d0a00720c */ /* 0x040fe20003f44070 */
[C---:B------:R-:W-:Y:S02]  /*3f20*/  IMAD R25, R10.reuse, R6, R25 ;  /* 0x000000060a197224 */ /* 0x040fe400078e0219 */
[--C-:B------:R-:W-:Y:S01]  /*3f30*/  @!P4 IMAD.IADD R7, R7, 0x1, -R10.reuse ;  /* 0x000000010707c824 */ /* 0x100fe200078e0a0a */
[----:B------:R-:W-:Y:S01]  /*3f40*/  ISETP.GE.AND P4, PT, R111, RZ, PT ;  /* 0x000000ff6f00720c */ /* 0x000fe20003f86270 */
[--C-:B------:R-:W-:Y:S01]  /*3f50*/  @!P6 IMAD.IADD R9, R9, 0x1, -R10.reuse ;  /* 0x000000010909e824 */ /* 0x100fe200078e0a0a */
[----:B------:R-:W-:Y:S01]  /*3f60*/  ISETP.GT.U32.AND P6, PT, R10, R25, PT ;  /* 0x000000190a00720c */ /* 0x000fe20003fc4070 */
[----:B------:R-:W-:Y:S01]  /*3f70*/  @!P3 IMAD.IADD R11, R11, 0x1, -R10 ;  /* 0x000000010b0bb824 */ /* 0x000fe200078e0a0a */
[----:B------:R-:W-:Y:S01]  /*3f80*/  ISETP.GE.AND P3, PT, R113, RZ, PT ;  /* 0x000000ff7100720c */ /* 0x000fe20003f66270 */
[----:B------:R-:W-:-:S04]  /*3f90*/  IMAD.HI.U32 R12, R8, R29, RZ ;  /* 0x0000001d080c7227 */ /* 0x000fc800078e00ff */
[----:B------:R-:W-:Y:S01]  /*3fa0*/  @!P1 IMAD.MOV R119, RZ, RZ, -R119 ;  /* 0x000000ffff779224 */ /* 0x000fe200078e0a77 */
[----:B------:R-:W-:Y:S01]  /*3fb0*/  ISETP.GT.U32.AND P1, PT, R10, R11, PT ;  /* 0x0000000b0a00720c */ /* 0x000fe20003f24070 */
[----:B------:R-:W-:-:S04]  /*3fc0*/  IMAD.HI.U32 R24, R8, R31, RZ ;  /* 0x0000001f08187227 */ /* 0x000fc800078e00ff */
[----:B------:R-:W-:Y:S02]  /*3fd0*/  IMAD.MOV R12, RZ, RZ, -R12 ;  /* 0x000000ffff0c7224 */ /* 0x000fe400078e0a0c */
[----:B------:R-:W-:Y:S02]  /*3fe0*/  IMAD.MOV R24, RZ, RZ, -R24 ;  /* 0x000000ffff187224 */ /* 0x000fe400078e0a18 */
[----:B------:R-:W-:Y:S01]  /*3ff0*/  @!P2 IMAD.IADD R13, R13, 0x1, -R10 ;  /* 0x000000010d0da824 */ /* 0x000fe200078e0a0a */
[----:B------:R-:W-:Y:S01]  /*4000*/  ISETP.GE.AND P2, PT, R115, RZ, PT ;  /* 0x000000ff7300720c */ /* 0x000fe20003f46270 */
[----:B------:R-:W-:Y:S02]  /*4010*/  IMAD R29, R10, R12, R29 ;  /* 0x0000000c0a1d7224 */ /* 0x000fe400078e021d */
[----:B------:R-:W-:Y:S01]  /*4020*/  IMAD.MOV.U32 R113, RZ, RZ, R9 ;  /* 0x000000ffff717224 */ /* 0x000fe200078e0009 */
[----:B------:R-:W-:Y:S01]  /*4030*/  IABS R9, R103 ;  /* 0x0000006700097213 */ /* 0x000fe20000000000 */
[----:B------:R-:W-:-:S04]  /*4040*/  IMAD.HI.U32 R6, R8, R27, RZ ;  /* 0x0000001b08067227 */ /* 0x000fc800078e00ff */
[C---:B------:R-:W-:Y:S01]  /*4050*/  IMAD R31, R10.reuse, R24, R31 ;  /* 0x000000180a1f7224 */ /* 0x040fe200078e021f */
[----:B------:R-:W-:Y:S01]  /*4060*/  IABS R24, R90 ;  /* 0x0000005a00187213 */ /* 0x000fe20000000000 */
[----:B------:R-:W-:Y:S01]  /*4070*/  @!P6 IMAD.IADD R25, R25, 0x1, -R10 ;  /* 0x000000011919e824 */ /* 0x000fe200078e0a0a */
[C---:B------:R-:W-:Y:S01]  /*4080*/  ISETP.GT.U32.AND P6, PT, R10.reuse, R13, PT ;  /* 0x0000000d0a00720c */ /* 0x040fe20003fc4070 */
[----:B------:R-:W-:Y:S01]  /*4090*/  @!P4 IMAD.MOV R113, RZ, RZ, -R113 ;  /* 0x000000ffff71c224 */ /* 0x000fe200078e0a71 */
[C---:B------:R-:W-:Y:S01]  /*40a0*/  ISETP.GT.U32.AND P4, PT, R10.reuse, R29, PT ;  /* 0x0000001d0a00720c */ /* 0x040fe20003f84070 */
[----:B------:R-:W-:Y:S02]  /*40b0*/  IMAD.MOV R6, RZ, RZ, -R6 ;  /* 0x000000ffff067224 */ /* 0x000fe400078e0a06 */
[----:B------:R-:W-:Y:S02]  /*40c0*/  IMAD.MOV.U32 R117, RZ, RZ, R5 ;  /* 0x000000ffff757224 */ /* 0x000fe400078e0005 */
[----:B------:R-:W-:Y:S01]  /*40d0*/  @!P1 IMAD.IADD R11, R11, 0x1, -R10 ;  /* 0x000000010b0b9824 */ /* 0x000fe200078e0a0a */
[C---:B------:R-:W-:Y:S01]  /*40e0*/  ISETP.GT.U32.AND P1, PT, R10.reuse, R31, PT ;  /* 0x0000001f0a00720c */ /* 0x040fe20003f24070 */
[C---:B------:R-:W-:Y:S01]  /*40f0*/  IMAD R27, R10.reuse, R6, R27 ;  /* 0x000000060a1b7224 */ /* 0x040fe200078e021b */
[----:B------:R-:W-:Y:S01]  /*4100*/  IABS R6, R101 ;  /* 0x0000006500067213 */ /* 0x000fe20000000000 */
[----:B------:R-:W-:Y:S01]  /*4110*/  @!P0 IMAD.MOV R117, RZ, RZ, -R117 ;  /* 0x000000ffff758224 */ /* 0x000fe200078e0a75 */
[----:B------:R-:W-:Y:S01]  /*4120*/  ISETP.GT.U32.AND P0, PT, R10, R25, PT ;  /* 0x000000190a00720c */ /* 0x000fe20003f04070 */
[----:B------:R-:W-:-:S02]  /*4130*/  IMAD.MOV.U32 R115, RZ, RZ, R7 ;  /* 0x000000ffff737224 */ /* 0x000fc400078e0007 */
[----:B------:R-:W-:Y:S02]  /*4140*/  IMAD.MOV.U32 R7, RZ, RZ, R6 ;  /* 0x000000ffff077224 */ /* 0x000fe400078e0006 */
[--C-:B------:R-:W-:Y:S01]  /*4150*/  @!P6 IMAD.IADD R13, R13, 0x1, -R10.reuse ;  /* 0x000000010d0de824 */ /* 0x100fe200078e0a0a */
[----:B------:R-:W-:Y:S01]  /*4160*/  ISETP.GE.AND P6, PT, R109, RZ, PT ;  /* 0x000000ff6d00720c */ /* 0x000fe20003fc6270 */
[----:B------:R-:W-:Y:S02]  /*4170*/  @!P4 IMAD.IADD R29, R29, 0x1, -R10 ;  /* 0x000000011d1dc824 */ /* 0x000fe400078e0a0a */
[----:B------:R-:W-:-:S04]  /*4180*/  IMAD.HI.U32 R5, R8, R7, RZ ;  /* 0x0000000708057227 */ /* 0x000fc800078e00ff */
[--C-:B------:R-:W-:Y:S01]  /*4190*/  @!P1 IMAD.IADD R31, R31, 0x1, -R10.reuse ;  /* 0x000000011f1f9824 */ /* 0x100fe200078e0a0a */
[----:B------:R-:W-:Y:S01]  /*41a0*/  ISETP.GT.U32.AND P1, PT, R10, R29, PT ;  /* 0x0000001d0a00720c */ /* 0x000fe20003f24070 */
[----:B------:R-:W-:Y:S02]  /*41b0*/  IMAD.MOV R5, RZ, RZ, -R5 ;  /* 0x000000ffff057224 */ /* 0x000fe400078e0a05 */
[----:B------:R-:W-:Y:S01]  /*41c0*/  @!P0 IMAD.IADD R25, R25, 0x1, -R10 ;  /* 0x0000000119198824 */ /* 0x000fe200078e0a0a */
[----:B------:R-:W-:Y:S01]  /*41d0*/  ISETP.GE.AND P0, PT, R107, RZ, PT ;  /* 0x000000ff6b00720c */ /* 0x000fe20003f06270 */
[----:B------:R-:W-:-:S04]  /*41e0*/  IMAD.HI.U32 R6, R8, R9, RZ ;  /* 0x0000000908067227 */ /* 0x000fc800078e00ff */
[C---:B------:R-:W-:Y:S02]  /*41f0*/  IMAD R5, R10.reuse, R5, R7 ;  /* 0x000000050a057224 */ /* 0x040fe400078e0207 */
[----:B------:R-:W-:Y:S02]  /*4200*/  IMAD.MOV R6, RZ, RZ, -R6 ;  /* 0x000000ffff067224 */ /* 0x000fe400078e0a06 */
[----:B------:R-:W-:Y:S01]  /*4210*/  IMAD.MOV.U32 R107, RZ, RZ, R25 ;  /* 0x000000ffff6b7224 */ /* 0x000fe200078e0019 */
[----:B------:R-:W-:Y:S01]  /*4220*/  IABS R25, R108 ;  /* 0x0000006c00197213 */ /* 0x000fe20000000000 */
[----:B------:R-:W-:Y:S01]  /*4230*/  @!P5 IMAD.MOV R115, RZ, RZ, -R115 ;  /* 0x000000ffff73d224 */ /* 0x000fe200078e0a73 */
[C---:B------:R-:W-:Y:S01]  /*4240*/  ISETP.GT.U32.AND P5, PT, R10.reuse, R27, PT ;  /* 0x0000001b0a00720c */ /* 0x040fe20003fa4070 */
[C---:B------:R-:W-:Y:S02]  /*4250*/  IMAD R7, R10.reuse, R6, R9 ;  /* 0x000000060a077224 */ /* 0x040fe400078e0209 */
[----:B------:R-:W-:Y:S01]  /*4260*/  @!P6 IMAD.MOV R107, RZ, RZ, -R107 ;  /* 0x000000ffff6be224 */ /* 0x000fe200078e0a6b */
[C---:B------:R-:W-:Y:S01]  /*4270*/  ISETP.GT.U32.AND P6, PT, R10.reuse, R5, PT ;  /* 0x000000050a00720c */ /* 0x040fe20003fc4070 */
[----:B------:R-:W-:Y:S01]  /*4280*/  IMAD.MOV.U32 R111, RZ, RZ, R11 ;  /* 0x000000ffff6f7224 */ /* 0x000fe200078e000b */
[----:B------:R-:W-:Y:S01]  /*4290*/  IABS R11, R97 ;  /* 0x00000061000b7213 */ /* 0x000fe20000000000 */
[--C-:B------:R-:W-:Y:S01]  /*42a0*/  @!P1 IMAD.IADD R29, R29, 0x1, -R10.reuse ;  /* 0x000000011d1d9824 */ /* 0x100fe200078e0a0a */
[C---:B------:R-:W-:Y:S01]  /*42b0*/  ISETP.GT.U32.AND P1, PT, R10.reuse, R7, PT ;  /* 0x000000070a00720c */ /* 0x040fe20003f24070 */
[----:B------:R-:W-:Y:S01]  /*42c0*/  @!P3 IMAD.MOV R111, RZ, RZ, -R111 ;  /* 0x000000ffff6fb224 */ /* 0x000fe200078e0a6f */
[----:B------:R-:W-:Y:S01]  /*42d0*/  ISETP.GT.U32.AND P3, PT, R10, R31, PT ;  /* 0x0000001f0a00720c */ /* 0x000fe20003f64070 */
[----:B------:R-:W-:Y:S01]  /*42e0*/  IMAD.MOV.U32 R109, RZ, RZ, R13 ;  /* 0x000000ffff6d7224 */ /* 0x000fe200078e000d */
[----:B------:R-:W-:Y:S01]  /*42f0*/  IABS R13, R95 ;  /* 0x0000005f000d7213 */ /* 0x000fe20000000000 */
[----:B------:R-:W-:Y:S01]  /*4300*/  @!P5 IMAD.IADD R27, R27, 0x1, -R10 ;  /* 0x000000011b1bd824 */ /* 0x000fe200078e0a0a */
[----:B------:R-:W-:Y:S01]  /*4310*/  ISETP.GE.AND P5, PT, R105, RZ, PT ;  /* 0x000000ff6900720c */ /* 0x000fe20003fa6270 */
[----:B------:R-:W-:-:S03]  /*4320*/  IMAD.HI.U32 R6, R8, R11, RZ ;  /* 0x0000000b08067227 */ /* 0x000fc600078e00ff */
[C---:B------:R-:W-:Y:S01]  /*4330*/  ISETP.GT.U32.AND P4, PT, R10.reuse, R27, PT ;  /* 0x0000001b0a00720c */ /* 0x040fe20003f84070 */
[--C-:B------:R-:W-:Y:S02]  /*4340*/  @!P6 IMAD.IADD R5, R5, 0x1, -R10.reuse ;  /* 0x000000010505e824 */ /* 0x100fe400078e0a0a */
[--C-:B------:R-:W-:Y:S02]  /*4350*/  @!P1 IMAD.IADD R7, R7, 0x1, -R10.reuse ;  /* 0x0000000107079824 */ /* 0x100fe400078e0a0a */
[----:B------:R-:W-:Y:S01]  /*4360*/  @!P3 IMAD.IADD R31, R31, 0x1, -R10 ;  /* 0x000000011f1fb824 */ /* 0x000fe200078e0a0a */
[----:B------:R-:W-:Y:S01]  /*4370*/  ISETP.GT.U32.AND P6, PT, R10, R5, PT ;  /* 0x000000050a00720c */ /* 0x000fe20003fc4070 */
[----:B------:R-:W-:Y:S01]  /*4380*/  IMAD.HI.U32 R9, R8, R13, RZ ;  /* 0x0000000d08097227 */ /* 0x000fe200078e00ff */
[----:B------:R-:W-:Y:S02]  /*4390*/  ISETP.GE.AND P3, PT, R103, RZ, PT ;  /* 0x000000ff6700720c */ /* 0x000fe40003f66270 */
[----:B------:R-:W-:Y:S01]  /*43a0*/  ISETP.GT.U32.AND P1, PT, R10, R7, PT ;  /* 0x000000070a00720c */ /* 0x000fe20003f24070 */
[----:B------:R-:W-:Y:S01]  /*43b0*/  IMAD.MOV.U32 R103, RZ, RZ, R29 ;  /* 0x000000ffff677224 */ /* 0x000fe200078e001d */
[----:B------:R-:W-:Y:S01]  /*43c0*/  IABS R29, R112 ;  /* 0x00000070001d7213 */ /* 0x000fe20000000000 */
[----:B------:R-:W-:-:S02]  /*43d0*/  IMAD.MOV R6, RZ, RZ, -R6 ;  /* 0x000000ffff067224 */ /* 0x000fc400078e0a06 */
[----:B------:R-:W-:Y:S01]  /*43e0*/  @!P5 IMAD.MOV R103, RZ, RZ, -R103 ;  /* 0x000000ffff67d224 */ /* 0x000fe200078e0a67 */
[----:B------:R-:W-:Y:S01]  /*43f0*/  ISETP.GE.AND P5, PT, R95, RZ, PT ;  /* 0x000000ff5f00720c */ /* 0x000fe20003fa6270 */
[----:B------:R-:W-:Y:S02]  /*4400*/  IMAD.MOV R9, RZ, RZ, -R9 ;  /* 0x000000ffff097224 */ /* 0x000fe400078e0a09 */
[C---:B------:R-:W-:Y:S01]  /*4410*/  IMAD R95, R10.reuse, R6, R11 ;  /* 0x000000060a5f7224 */ /* 0x040fe200078e020b */
[----:B------:R-:W-:Y:S01]  /*4420*/  IABS R11, R4 ;  /* 0x00000004000b7213 */ /* 0x000fe20000000000 */
[----:B------:R-:W-:Y:S01]  /*4430*/  @!P2 IMAD.MOV R109, RZ, RZ, -R109 ;  /* 0x000000ffff6da224 */ /* 0x000fe200078e0a6d */
[----:B------:R-:W-:Y:S01]  /*4440*/  ISETP.GE.AND P2, PT, R99, RZ, PT ;  /* 0x000000ff6300720c */ /* 0x000fe20003f46270 */
[C---:B------:R-:W-:Y:S01]  /*4450*/  IMAD R9, R10.reuse, R9, R13 ;  /* 0x000000090a097224 */ /* 0x040fe200078e020d */
[----:B------:R-:W-:Y:S01]  /*4460*/  IABS R13, R19 ;  /* 0x00000013000d7213 */ /* 0x000fe20000000000 */
[--C-:B------:R-:W-:Y:S01]  /*4470*/  @!P6 IMAD.IADD R5, R5, 0x1, -R10.reuse ;  /* 0x000000010505e824 */ /* 0x100fe200078e0a0a */
[C---:B------:R-:W-:Y:S01]  /*4480*/  ISETP.GT.U32.AND P6, PT, R10.reuse, R95, PT ;  /* 0x0000005f0a00720c */ /* 0x040fe20003fc4070 */
[--C-:B------:R-:W-:Y:S01]  /*4490*/  @!P1 IMAD.IADD R7, R7, 0x1, -R10.reuse ;  /* 0x0000000107079824 */ /* 0x100fe200078e0a0a */
[----:B------:R-:W-:Y:S01]  /*44a0*/  ISETP.GT.U32.AND P1, PT, R10, R9, PT ;  /* 0x000000090a00720c */ /* 0x000fe20003f24070 */
[--C-:B------:R-:W-:Y:S01]  /*44b0*/  @!P4 IMAD.IADD R27, R27, 0x1, -R10.reuse ;  /* 0x000000011b1bc824 */ /* 0x100fe200078e0a0a */
[----:B------:R-:W-:Y:S01]  /*44c0*/  ISETP.GE.AND P4, PT, R101, RZ, PT ;  /* 0x000000ff6500720c */ /* 0x000fe20003f86270 */
[----:B------:R-:W-:Y:S01]  /*44d0*/  IMAD.MOV.U32 R101, RZ, RZ, R31 ;  /* 0x000000ffff657224 */ /* 0x000fe200078e001f */
[----:B------:R-:W-:Y:S01]  /*44e0*/  IABS R31, R116 ;  /* 0x00000074001f7213 */ /* 0x000fe20000000000 */
[----:B------:R-:W-:Y:S01]  /*44f0*/  IMAD.MOV.U32 R105, RZ, RZ, R27 ;  /* 0x000000ffff697224 */ /* 0x000fe200078e001b */
[----:B------:R-:W-:Y:S01]  /*4500*/  IABS R27, R23 ;  /* 0x00000017001b7213 */ /* 0x000fe20000000000 */
[----:B------:R-:W-:Y:S01]  /*4510*/  @!P2 IMAD.MOV R101, RZ, RZ, -R101 ;  /* 0x000000ffff65a224 */ /* 0x000fe200078e0a65 */
[----:B------:R-:W-:Y:S01]  /*4520*/  ISETP.GE.AND P2, PT, R4, RZ, PT ;  /* 0x000000ff0400720c */ /* 0x000fe20003f46270 */
[----:B------:R-:W-:Y:S01]  /*4530*/  @!P0 IMAD.MOV R105, RZ, RZ, -R105 ;  /* 0x000000ffff698224 */ /* 0x000fe200078e0a69 */
[----:B------:R-:W-:Y:S01]  /*4540*/  IABS R4, R93 ;  /* 0x0000005d00047213 */ /* 0x000fe20000000000 */
[----:B------:R-:W-:Y:S01]  /*4550*/  @!P6 IMAD.IADD R95, R95, 0x1, -R10 ;  /* 0x000000015f5fe824 */ /* 0x000fe200078e0a0a */
[----:B------:R-:W-:Y:S01]  /*4560*/  ISETP.GE.AND P0, PT, R97, RZ, PT ;  /* 0x000000ff6100720c */ /* 0x000fe20003f06270 */
[----:B------:R-:W-:-:S02]  /*4570*/  IMAD.MOV.U32 R97, RZ, RZ, R7 ;  /* 0x000000ffff617224 */ /* 0x000fc400078e0007 */
[----:B------:R-:W-:Y:S01]  /*4580*/  @!P1 IMAD.IADD R9, R9, 0x1, -R10 ;  /* 0x0000000109099824 */ /* 0x000fe200078e0a0a */
[----:B------:R-:W-:Y:S01]  /*4590*/  ISETP.GT.U32.AND P6, PT, R10, R95, PT ;  /* 0x0000005f0a00720c */ /* 0x000fe20003fc4070 */
[----:B------:R-:W-:Y:S02]  /*45a0*/  IMAD.MOV.U32 R7, RZ, RZ, R4 ;  /* 0x000000ffff077224 */ /* 0x000fe400078e0004 */
[----:B------:R-:W-:Y:S01]  /*45b0*/  IMAD.HI.U32 R4, R8, R11, RZ ;  /* 0x0000000b08047227 */ /* 0x000fe200078e00ff */
[----:B------:R-:W-:-:S03]  /*45c0*/  ISETP.GT.U32.AND P1, PT, R10, R9, PT ;  /* 0x000000090a00720c */ /* 0x000fc60003f24070 */
[----:B------:R-:W-:Y:S02]  /*45d0*/  IMAD.MOV.U32 R99, RZ, RZ, R5 ;  /* 0x000000ffff637224 */ /* 0x000fe400078e0005 */
[----:B------:R-:W-:-:S04]  /*45e0*/  IMAD.HI.U32 R5, R8, R7, RZ ;  /* 0x0000000708057227 */ /* 0x000fc800078e00ff */
[----:B------:R-:W-:Y:S02]  /*45f0*/  IMAD.MOV R4, RZ, RZ, -R4 ;  /* 0x000000ffff047224 */ /* 0x000fe400078e0a04 */
[----:B------:R-:W-:Y:S01]  /*4600*/  @!P3 IMAD.MOV R97, RZ, RZ, -R97 ;  /* 0x000000ffff61b224 */ /* 0x000fe200078e0a61 */
[----:B------:R-:W-:Y:S01]  /*4610*/  ISETP.GE.AND P3, PT, R91, RZ, PT ;  /* 0x000000ff5b00720c */ /* 0x000fe20003f66270 */
        /* <DEDUP_REMOVED lines=8> */
[----:B------:R-:W-:-:S04]  /*46a0*/  IMAD.HI.U32 R6, R8, R87, RZ ;  /* 0x0000005708067227 */ /* 0x000fc800078e00ff */
[----:B------:R-:W-:Y:S02]  /*46b0*/  IMAD.MOV R4, RZ, RZ, -R4 ;  /* 0x000000ffff047224 */ /* 0x000fe400078e0a04 */
[--C-:B------:R-:W-:Y:S02]  /*46c0*/  @!P6 IMAD.IADD R91, R91, 0x1, -R10.reuse ;  /* 0x000000015b5be824 */ /* 0x100fe400078e0a0a */
[----:B------:R-:W-:Y:S02]  /*46d0*/  @!P1 IMAD.IADD R5, R5, 0x1, -R10 ;  /* 0x0000000105059824 */ /* 0x000fe400078e0a0a */
[----:B------:R-:W-:Y:S01]  /*46e0*/  IMAD.MOV R6, RZ, RZ, -R6 ;  /* 0x000000ffff067224 */ /* 0x000fe200078e0a06 */
[C---:B------:R-:W-:Y:S01]  /*46f0*/  ISETP.GT.U32.AND P1, PT, R10.reuse, R91, PT ;  /* 0x0000005b0a00720c */ /* 0x040fe20003f24070 */
[C---:B------:R-:W-:Y:S02]  /*4700*/  IMAD R85, R10.reuse, R4, R85 ;  /* 0x000000040a557224 */ /* 0x040fe400078e0255 */
[----:B------:R-:W-:-:S02]  /*4710*/  IMAD R87, R10, R6, R87 ;  /* 0x000000060a577224 */ /* 0x000fc400078e0257 */
[----:B------:R-:W-:-:S03]  /*4720*/  IMAD.HI.U32 R4, R8, R83, RZ ;  /* 0x0000005308047227 */ /* 0x000fc600078e00ff */
[----:B------:R-:W-:Y:S01]  /*4730*/  ISETP.GT.U32.AND P6, PT, R10, R87, PT ;  /* 0x000000570a00720c */ /* 0x000fe20003fc4070 */
[----:B------:R-:W-:Y:S02]  /*4740*/  IMAD.MOV R4, RZ, RZ, -R4 ;  /* 0x000000ffff047224 */ /* 0x000fe400078e0a04 */
[----:B------:R-:W-:Y:S01]  /*4750*/  @!P4 IMAD.MOV R99, RZ, RZ, -R99 ;  /* 0x000000ffff63c224 */ /* 0x000fe200078e0a63 */
[----:B------:R-:W-:Y:S01]  /*4760*/  ISETP.GE.AND P4, PT, R93, RZ, PT ;  /* 0x000000ff5d00720c */ /* 0x000fe20003f86270 */
[----:B------:R-:W-:-:S04]  /*4770*/  IMAD.HI.U32 R6, R8, R81, RZ ;  /* 0x0000005108067227 */ /* 0x000fc800078e00ff */
[C---:B------:R-:W-:Y:S02]  /*4780*/  IMAD R83, R10.reuse, R4, R83 ;  /* 0x000000040a537224 */ /* 0x040fe400078e0253 */
[----:B------:R-:W-:Y:S01]  /*4790*/  @!P1 IMAD.IADD R91, R91, 0x1, -R10 ;  /* 0x000000015b5b9824 */ /* 0x000fe200078e0a0a */
[C---:B------:R-:W-:Y:S01]  /*47a0*/  ISETP.GT.U32.AND P1, PT, R10.reuse, R85, PT ;  /* 0x000000550a00720c */ /* 0x040fe20003f24070 */
[----:B------:R-:W-:Y:S01]  /*47b0*/  IMAD.MOV.U32 R93, RZ, RZ, R9 ;  /* 0x000000ffff5d7224 */ /* 0x000fe200078e0009 */
[----:B------:R-:W-:Y:S01]  /*47c0*/  IABS R9, R17 ;  /* 0x0000001100097213 */ /* 0x000fe20000000000 */
[----:B------:R-:W-:Y:S02]  /*47d0*/  IMAD.MOV R6, RZ, RZ, -R6 ;  /* 0x000000ffff067224 */ /* 0x000fe400078e0a06 */
[----:B------:R-:W-:Y:S01]  /*47e0*/  @!P5 IMAD.MOV R93, RZ, RZ, -R93 ;  /* 0x000000ffff5dd224 */ /* 0x000fe200078e0a5d */
[C---:B------:R-:W-:Y:S01]  /*47f0*/  ISETP.GT.U32.AND P5, PT, R10.reuse, R83, PT ;  /* 0x000000530a00720c */ /* 0x040fe20003fa4070 */
[----:B------:R-:W-:-:S02]  /*4800*/  IMAD R81, R10, R6, R81 ;  /* 0x000000060a517224 */ /* 0x000fc400078e0251 */
[----:B------:R-:W-:Y:S01]  /*4810*/  @!P6 IMAD.IADD R87, R87, 0x1, -R10 ;  /* 0x000000015757e824 */ /* 0x000fe200078e0a0a */
[C---:B------:R-:W-:Y:S01]  /*4820*/  ISETP.GT.U32.AND P6, PT, R10.reuse, R5, PT ;  /* 0x000000050a00720c */ /* 0x040fe20003fc4070 */
[----:B------:R-:W-:Y:S01]  /*4830*/  @!P2 IMAD.MOV R91, RZ, RZ, -R91 ;  /* 0x000000ffff5ba224 */ /* 0x000fe200078e0a5b */
[----:B------:R-:W-:Y:S01]  /*4840*/  ISETP.GT.U32.AND P2, PT, R10, R81, PT ;  /* 0x000000510a00720c */ /* 0x000fe20003f44070 */
        /* <DEDUP_REMOVED lines=9> */
[----:B------:R-:W-:Y:S02]  /*48e0*/  IMAD.MOV R4, RZ, RZ, -R4 ;  /* 0x000000ffff047224 */ /* 0x000fe400078e0a04 */
[--C-:B------:R-:W-:Y:S01]  /*48f0*/  @!P6 IMAD.IADD R5, R5, 0x1, -R10.reuse ;  /* 0x000000010505e824 */ /* 0x100fe200078e0a0a */
[C---:B------:R-:W-:Y:S01]  /*4900*/  ISETP.GT.U32.AND P6, PT, R10.reuse, R79, PT ;  /* 0x0000004f0a00720c */ /* 0x040fe20003fc4070 */
[----:B------:R-:W-:Y:S01]  /*4910*/  @!P2 IMAD.IADD R81, R81, 0x1, -R10 ;  /* 0x000000015151a824 */ /* 0x000fe200078e0a0a */
[----:B------:R-:W-:Y:S01]  /*4920*/  ISETP.GT.U32.AND P2, PT, R10, R83, PT ;  /* 0x000000530a00720c */ /* 0x000fe20003f44070 */
[----:B------:R-:W-:-:S04]  /*4930*/  IMAD.HI.U32 R6, R8, R75, RZ ;  /* 0x0000004b08067227 */ /* 0x000fc800078e00ff */
[----:B------:R-:W-:Y:S01]  /*4940*/  @!P0 IMAD.MOV R95, RZ, RZ, -R95 ;  /* 0x000000ffff5f8224 */ /* 0x000fe200078e0a5f */
[C---:B------:R-:W-:Y:S01]  /*4950*/  ISETP.GT.U32.AND P0, PT, R10.reuse, R87, PT ;  /* 0x000000570a00720c */ /* 0x040fe20003f04070 */
[C---:B------:R-:W-:Y:S02]  /*4960*/  IMAD R77, R10.reuse, R4, R77 ;  /* 0x000000040a4d7224 */ /* 0x040fe400078e024d */
[----:B------:R-:W-:Y:S02]  /*4970*/  IMAD.MOV R6, RZ, RZ, -R6 ;  /* 0x000000ffff067224 */ /* 0x000fe400078e0a06 */
[--C-:B------:R-:W-:Y:S01]  /*4980*/  @!P5 IMAD.IADD R85, R85, 0x1, -R10.reuse ;  /* 0x000000015555d824 */ /* 0x100fe200078e0a0a */
[C---:B------:R-:W-:Y:S01]  /*4990*/  ISETP.GT.U32.AND P5, PT, R10.reuse, R77, PT ;  /* 0x0000004d0a00720c */ /* 0x040fe20003fa4070 */
[----:B------:R-:W-:Y:S02]  /*49a0*/  IMAD R75, R10, R6, R75 ;  /* 0x000000060a4b7224 */ /* 0x000fe400078e024b */
[----:B------:R-:W-:-:S02]  /*49b0*/  @!P6 IMAD.IADD R79, R79, 0x1, -R10 ;  /* 0x000000014f4fe824 */ /* 0x000fc400078e0a0a */
[--C-:B------:R-:W-:Y:S01]  /*49c0*/  @!P2 IMAD.IADD R83, R83, 0x1, -R10.reuse ;  /* 0x000000015353a824 */ /* 0x100fe200078e0a0a */
[----:B------:R-:W-:Y:S01]  /*49d0*/  ISETP.GT.U32.AND P2, PT, R10, R75, PT ;  /* 0x0000004b0a00720c */ /* 0x000fe20003f44070 */
[----:B------:R-:W-:Y:S01]  /*49e0*/  @!P0 IMAD.IADD R87, R87, 0x1, -R10 ;  /* 0x0000000157578824 */ /* 0x000fe200078e0a0a */
[----:B------:R-:W-:Y:S01]  /*49f0*/  ISETP.GE.AND P0, PT, R89, RZ, PT ;  /* 0x000000ff5900720c */ /* 0x000fe20003f06270 */
[----:B------:R-:W-:Y:S01]  /*4a00*/  IMAD.HI.U32 R4, R8, R73, RZ ;  /* 0x0000004908047227 */ /* 0x000fe200078e00ff */
[----:B------:R-:W-:-:S03]  /*4a10*/  ISETP.GT.U32.AND P6, PT, R10, R79, PT ;  /* 0x0000004f0a00720c */ /* 0x000fc60003fc4070 */
[----:B------:R-:W-:Y:S01]  /*4a20*/  @!P5 IMAD.IADD R77, R77, 0x1, -R10 ;  /* 0x000000014d4dd824 */ /* 0x000fe200078e0a0a */
[----:B------:R-:W-:Y:S01]  /*4a30*/  ISETP.GE.AND P5, PT, R162, RZ, PT ;  /* 0x000000ffa200720c */ /* 0x000fe20003fa6270 */
[----:B------:R-:W-:Y:S02]  /*4a40*/  IMAD.MOV R4, RZ, RZ, -R4 ;  /* 0x000000ffff047224 */ /* 0x000fe400078e0a04 */
[----:B------:R-:W-:Y:S02]  /*4a50*/  IMAD.MOV.U32 R89, RZ, RZ, R5 ;  /* 0x000000ffff597224 */ /* 0x000fe400078e0005 */
[----:B------:R-:W-:Y:S02]  /*4a60*/  IMAD R73, R10, R4, R73 ;  /* 0x000000040a497224 */ /* 0x000fe400078e0249 */
[----:B------:R-:W-:Y:S01]  /*4a70*/  @!P2 IMAD.IADD R75, R75, 0x1, -R10 ;  /* 0x000000014b4ba824 */ /* 0x000fe200078e0a0a */
[----:B------:R-:W-:Y:S01]  /*4a80*/  ISETP.GE.AND P2, PT, R164, RZ, PT ;  /* 0x000000ffa400720c */ /* 0x000fe20003f46270 */
[----:B------:R-:W-:-:S04]  /*4a90*/  IMAD.HI.U32 R4, R8, R71, RZ ;  /* 0x0000004708047227 */ /* 0x000fc800078e00ff */
[----:B------:R-:W-:Y:S01]  /*4aa0*/  @!P6 IMAD.IADD R79, R79, 0x1, -R10 ;  /* 0x000000014f4fe824 */ /* 0x000fe200078e0a0a */
[C---:B------:R-:W-:Y:S01]  /*4ab0*/  ISETP.GT.U32.AND P6, PT, R10.reuse, R73, PT ;  /* 0x000000490a00720c */ /* 0x040fe20003fc4070 */
[----:B------:R-:W-:Y:S01]  /*4ac0*/  @!P0 IMAD.MOV R85, RZ, RZ, -R85 ;  /* 0x000000ffff558224 */ /* 0x000fe200078e0a55 */
[C---:B------:R-:W-:Y:S01]  /*4ad0*/  ISETP.GT.U32.AND P0, PT, R10.reuse, R75, PT ;  /* 0x0000004b0a00720c */ /* 0x040fe20003f04070 */
[----:B------:R-:W-:Y:S02]  /*4ae0*/  IMAD.MOV R4, RZ, RZ, -R4 ;  /* 0x000000ffff047224 */ /* 0x000fe400078e0a04 */
[----:B------:R-:W-:Y:S01]  /*4af0*/  @!P4 IMAD.MOV R89, RZ, RZ, -R89 ;  /* 0x000000ffff59c224 */ /* 0x000fe200078e0a59 */
[----:B------:R-:W-:Y:S01]  /*4b00*/  ISETP.GT.U32.AND P4, PT, R10, R81, PT ;  /* 0x000000510a00720c */ /* 0x000fe20003f84070 */
[----:B------:R-:W-:Y:S01]  /*4b10*/  @!P5 IMAD.MOV R79, RZ, RZ, -R79 ;  /* 0x000000ffff4fd224 */ /* 0x000fe200078e0a4f */
[----:B------:R-:W-:Y:S01]  /*4b20*/  ISETP.GE.AND P5, PT, R154, RZ, PT ;  /* 0x000000ff9a00720c */ /* 0x000fe20003fa6270 */
[----:B------:R-:W-:-:S02]  /*4b30*/  IMAD R71, R10, R4, R71 ;  /* 0x000000040a477224 */ /* 0x000fc400078e0247 */
[----:B------:R-:W-:-:S04]  /*4b40*/  IMAD.HI.U32 R4, R8, R67, RZ ;  /* 0x0000004308047227 */ /* 0x000fc800078e00ff */
[----:B------:R-:W-:Y:S02]  /*4b50*/  IMAD.MOV R4, RZ, RZ, -R4 ;  /* 0x000000ffff047224 */ /* 0x000fe400078e0a04 */
[--C-:B------:R-:W-:Y:S01]  /*4b60*/  @!P0 IMAD.IADD R75, R75, 0x1, -R10.reuse ;  /* 0x000000014b4b8824 */ /* 0x100fe200078e0a0a */
[----:B------:R-:W-:Y:S01]  /*4b70*/  ISETP.GE.AND P0, PT, R150, RZ, PT ;  /* 0x000000ff9600720c */ /* 0x000fe20003f06270 */
[----:B------:R-:W-:Y:S02]  /*4b80*/  IMAD R67, R10, R4, R67 ;  /* 0x000000040a437224 */ /* 0x000fe400078e0243 */
[----:B------:R-:W-:Y:S01]  /*4b90*/  @!P4 IMAD.IADD R81, R81, 0x1, -R10 ;  /* 0x000000015151c824 */ /* 0x000fe200078e0a0a */
[----:B------:R-:W-:Y:S01]  /*4ba0*/  ISETP.GE.AND P4, PT, R160, RZ, PT ;  /* 0x000000ffa000720c */ /* 0x000fe20003f86270 */
[----:B------:R-:W-:-:S04]  /*4bb0*/  IMAD.HI.U32 R5, R8, R69, RZ ;  /* 0x0000004508057227 */ /* 0x000fc800078e00ff */
[----:B------:R-:W-:Y:S01]  /*4bc0*/  @!P5 IMAD.MOV R75, RZ, RZ, -R75 ;  /* 0x000000ffff4bd224 */ /* 0x000fe200078e0a4b */
[C---:B------:R-:W-:Y:S01]  /*4bd0*/  ISETP.GT.U32.AND P5, PT, R10.reuse, R67, PT ;  /* 0x000000430a00720c */ /* 0x040fe20003fa4070 */
[----:B------:R-:W-:Y:S02]  /*4be0*/  IMAD.MOV R5, RZ, RZ, -R5 ;  /* 0x000000ffff057224 */ /* 0x000fe400078e0a05 */
[----:B------:R-:W-:Y:S01]  /*4bf0*/  @!P1 IMAD.MOV R83, RZ, RZ, -R83 ;  /* 0x000000ffff539224 */ /* 0x000fe200078e0a53 */
[C---:B------:R-:W-:Y:S01]  /*4c00*/  ISETP.GT.U32.AND P1, PT, R10.reuse, R71, PT ;  /* 0x000000470a00720c */ /* 0x040fe20003f24070 */
[C---:B------:R-:W-:Y:S02]  /*4c10*/  IMAD R69, R10.reuse, R5, R69 ;  /* 0x000000050a457224 */ /* 0x040fe400078e0245 */
[----:B------:R-:W-:Y:S02]  /*4c20*/  @!P4 IMAD.MOV R81, RZ, RZ, -R81 ;  /* 0x000000ffff51c224 */ /* 0x000fe400078e0a51 */
[----:B------:R-:W-:Y:S01]  /*4c30*/  @!P6 IMAD.IADD R73, R73, 0x1, -R10 ;  /* 0x000000014949e824 */ /* 0x000fe200078e0a0a */
[----:B------:R-:W-:Y:S01]  /*4c40*/  ISETP.GT.U32.AND P4, PT, R10, R69, PT ;  /* 0x000000450a00720c */ /* 0x000fe20003f84070 */
[----:B------:R-:W-:-:S03]  /*4c50*/  IMAD.HI.U32 R5, R8, R61, RZ ;  /* 0x0000003d08057227 */ /* 0x000fc600078e00ff */
[----:B------:R-:W-:Y:S01]  /*4c60*/  ISETP.GT.U32.AND P6, PT, R10, R73, PT ;  /* 0x000000490a00720c */ /* 0x000fe20003fc4070 */
[--C-:B------:R-:W-:Y:S02]  /*4c70*/  @!P5 IMAD.IADD R67, R67, 0x1, -R10.reuse ;  /* 0x000000014343d824 */ /* 0x100fe400078e0a0a */
[----:B------:R-:W-:Y:S01]  /*4c80*/  @!P1 IMAD.IADD R71, R71, 0x1, -R10 ;  /* 0x0000000147479824 */ /* 0x000fe200078e0a0a */
[----:B------:R-:W-:Y:S01]  /*4c90*/  ISETP.GE.AND P1, PT, R148, RZ, PT ;  /* 0x000000ff9400720c */ /* 0x000fe20003f26270 */
[----:B------:R-:W-:Y:S01]  /*4ca0*/  IMAD.MOV R5, RZ, RZ, -R5 ;  /* 0x000000ffff057224 */ /* 0x000fe200078e0a05 */
[----:B------:R-:W-:Y:S01]  /*4cb0*/  ISETP.GT.U32.AND P5, PT, R10, R67, PT ;  /* 0x000000430a00720c */ /* 0x000fe20003fa4070 */
[----:B------:R-:W-:-:S04]  /*4cc0*/  IMAD.HI.U32 R4, R8, R65, RZ ;  /* 0x0000004108047227 */ /* 0x000fc800078e00ff */
[--C-:B------:R-:W-:Y:S02]  /*4cd0*/  @!P4 IMAD.IADD R69, R69, 0x1, -R10.reuse ;  /* 0x000000014545c824 */ /* 0x100fe400078e0a0a */
[C---:B------:R-:W-:Y:S02]  /*4ce0*/  IMAD R61, R10.reuse, R5, R61 ;  /* 0x000000050a3d7224 */ /* 0x040fe400078e023d */
[----:B------:R-:W-:Y:S01]  /*4cf0*/  @!P6 IMAD.IADD R73, R73, 0x1, -R10 ;  /* 0x000000014949e824 */ /* 0x000fe200078e0a0a */
[----:B------:R-:W-:Y:S01]  /*4d00*/  ISETP.GT.U32.AND P4, PT, R10, R69, PT ;  /* 0x000000450a00720c */ /* 0x000fe20003f84070 */
[----:B------:R-:W-:Y:S01]  /*4d10*/  IMAD.MOV R4, RZ, RZ, -R4 ;  /* 0x000000ffff047224 */ /* 0x000fe200078e0a04 */
[----:B------:R-:W-:Y:S01]  /*4d20*/  ISETP.GE.AND P6, PT, R152, RZ, PT ;  /* 0x000000ff9800720c */ /* 0x000fe20003fc6270 */
[----:B------:R-:W-:Y:S02]  /*4d30*/  @!P5 IMAD.IADD R67, R67, 0x1, -R10 ;  /* 0x000000014343d824 */ /* 0x000fe400078e0a0a */
[----:B------:R-:W-:-:S02]  /*4d40*/  IMAD R65, R10, R4, R65 ;  /* 0x000000040a417224 */ /* 0x000fc400078e0241 */
[----:B------:R-:W-:Y:S01]  /*4d50*/  @!P1 IMAD.MOV R67, RZ, RZ, -R67 ;  /* 0x000000ffff439224 */ /* 0x000fe200078e0a43 */
[----:B------:R-:W-:Y:S01]  /*4d60*/  ISETP.GT.U32.AND P1, PT, R10, R61, PT ;  /* 0x0000003d0a00720c */ /* 0x000fe20003f24070 */
[----:B------:R-:W-:-:S04]  /*4d70*/  IMAD.HI.U32 R4, R8, R63, RZ ;  /* 0x0000003f08047227 */ /* 0x000fc800078e00ff */
[----:B------:R-:W-:Y:S01]  /*4d80*/  @!P4 IMAD.IADD R69, R69, 0x1, -R10 ;  /* 0x000000014545c824 */ /* 0x000fe200078e0a0a */
[----:B------:R-:W-:Y:S01]  /*4d90*/  ISETP.GE.AND P4, PT, R146, RZ, PT ;  /* 0x000000ff9200720c */ /* 0x000fe20003f86270 */
[----:B------:R-:W-:Y:S01]  /*4da0*/  @!P3 IMAD.MOV R87, RZ, RZ, -R87 ;  /* 0x000000ffff57b224 */ /* 0x000fe200078e0a57 */
[----:B------:R-:W-:Y:S01]  /*4db0*/  ISETP.GT.U32.AND P3, PT, R10, R77, PT ;  /* 0x0000004d0a00720c */ /* 0x000fe20003f64070 */
[----:B------:R-:W-:Y:S01]  /*4dc0*/  @!P6 IMAD.MOV R69, RZ, RZ, -R69 ;  /* 0x000000ffff45e224 */ /* 0x000fe200078e0a45 */
[----:B------:R-:W-:Y:S01]  /*4dd0*/  ISETP.GE.AND P6, PT, R2, RZ, PT ;  /* 0x000000ff0200720c */ /* 0x000fe20003fc6270 */
[----:B------:R-:W-:Y:S02]  /*4de0*/  IMAD.MOV R4, RZ, RZ, -R4 ;  /* 0x000000ffff047224 */ /* 0x000fe400078e0a04 */
[----:B------:R-:W-:-:S04]  /*4df0*/  IMAD.HI.U32 R2, R8, R59, RZ ;  /* 0x0000003b08027227 */ /* 0x000fc800078e00ff */
[----:B------:R-:W-:Y:S02]  /*4e00*/  @!P1 IMAD.IADD R61, R61, 0x1, -R10 ;  /* 0x000000013d3d9824 */ /* 0x000fe400078e0a0a */
[C---:B------:R-:W-:Y:S02]  /*4e10*/  IMAD R63, R10.reuse, R4, R63 ;  /* 0x000000040a3f7224 */ /* 0x040fe400078e023f */
[----:B------:R-:W-:Y:S01]  /*4e20*/  IMAD.MOV R4, RZ, RZ, -R2 ;  /* 0x000000ffff047224 */ /* 0x000fe200078e0a02 */
[----:B------:R-:W-:Y:S01]  /*4e30*/  ISETP.GT.U32.AND P1, PT, R10, R61, PT ;  /* 0x0000003d0a00720c */ /* 0x000fe20003f24070 */
[----:B------:R-:W-:Y:S01]  /*4e40*/  IMAD.HI.U32 R2, R8, R57, RZ ;  /* 0x0000003908027227 */ /* 0x000fe200078e00ff */
[----:B------:R-:W-:-:S03]  /*4e50*/  ISETP.GT.U32.AND P5, PT, R10, R63, PT ;  /* 0x0000003f0a00720c */ /* 0x000fc60003fa4070 */
[----:B------:R-:W-:Y:S02]  /*4e60*/  IMAD.MOV R5, RZ, RZ, -R2 ;  /* 0x000000ffff057224 */ /* 0x000fe400078e0a02 */
[----:B------:R-:W-:-:S04]  /*4e70*/  IMAD.HI.U32 R2, R8, R53, RZ ;  /* 0x0000003508027227 */ /* 0x000fc800078e00ff */
[----:B------:R-:W-:Y:S01]  /*4e80*/  @!P3 IMAD.IADD R77, R77, 0x1, -R10 ;  /* 0x000000014d4db824 */ /* 0x000fe200078e0a0a */
[----:B------:R-:W-:Y:S01]  /*4e90*/  ISETP.GE.AND P3, PT, R156, RZ, PT ;  /* 0x000000ff9c00720c */ /* 0x000fe20003f66270 */
[----:B------:R-:W-:Y:S02]  /*4ea0*/  IMAD.MOV R2, RZ, RZ, -R2 ;  /* 0x000000ffff027224 */ /* 0x000fe400078e0a02 */
[----:B------:R-:W-:Y:S01]  /*4eb0*/  @!P2 IMAD.MOV R77, RZ, RZ, -R77 ;  /* 0x000000ffff4da224 */ /* 0x000fe200078e0a4d */
[C---:B------:R-:W-:Y:S01]  /*4ec0*/  ISETP.GT.U32.AND P2, PT, R10.reuse, R71, PT ;  /* 0x000000470a00720c */ /* 0x040fe20003f44070 */
[----:B------:R-:W-:Y:S02]  /*4ed0*/  IMAD R53, R10, R2, R53 ;  /* 0x000000020a357224 */ /* 0x000fe400078e0235 */
[----:B------:R-:W-:Y:S02]  /*4ee0*/  @!P1 IMAD.IADD R61, R61, 0x1, -R10 ;  /* 0x000000013d3d9824 */ /* 0x000fe400078e0a0a */
[----:B------:R-:W-:-:S04]  /*4ef0*/  IMAD.HI.U32 R2, R8, R51, RZ ;  /* 0x0000003308027227 */ /* 0x000fc800078e00ff */
[----:B------:R-:W-:Y:S01]  /*4f00*/  @!P4 IMAD.MOV R61, RZ, RZ, -R61 ;  /* 0x000000ffff3dc224 */ /* 0x000fe200078e0a3d */
[----:B------:R-:W-:Y:S01]  /*4f10*/  ISETP.GT.U32.AND P4, PT, R10, R53, PT ;  /* 0x000000350a00720c */ /* 0x000fe20003f84070 */
[----:B------:R-:W-:Y:S02]  /*4f20*/  IMAD.MOV R2, RZ, RZ, -R2 ;  /* 0x000000ffff027224 */ /* 0x000fe400078e0a02 */
[----:B------:R-:W-:Y:S01]  /*4f30*/  @!P2 IMAD.IADD R71, R71, 0x1, -R10 ;  /* 0x000000014747a824 */ /* 0x000fe200078e0a0a */
[----:B------:R-:W-:Y:S01]  /*4f40*/  ISETP.GE.AND P2, PT, R144, RZ, PT ;  /* 0x000000ff9000720c */ /* 0x000fe20003f46270 */
[C---:B------:R-:W-:Y:S02]  /*4f50*/  IMAD R51, R10.reuse, R2, R51 ;  /* 0x000000020a337224 */ /* 0x040fe400078e0233 */
[----:B------:R-:W-:Y:S01]  /*4f60*/  @!P0 IMAD.MOV R71, RZ, RZ, -R71 ;  /* 0x000000ffff478224 */ /* 0x000fe200078e0a47 */
[----:B------:R-:W-:Y:S01]  /*4f70*/  ISETP.GT.U32.AND P0, PT, R10, R65, PT ;  /* 0x000000410a00720c */ /* 0x000fe20003f04070 */
[----:B------:R-:W-:-:S04]  /*4f80*/  IMAD.HI.U32 R2, R8, R49, RZ ;  /* 0x0000003108027227 */ /* 0x000fc800078e00ff */
[----:B------:R-:W-:Y:S02]  /*4f90*/  @!P4 IMAD.IADD R53, R53, 0x1, -R10 ;  /* 0x000000013535c824 */ /* 0x000fe400078e0a0a */
[----:B------:R-:W-:Y:S02]  /*4fa0*/  IMAD.MOV R2, RZ, RZ, -R2 ;  /* 0x000000ffff027224 */ /* 0x000fe400078e0a02 */
[C---:B------:R-:W-:Y:S01]  /*4fb0*/  IMAD R59, R10.reuse, R4, R59 ;  /* 0x000000040a3b7224 */ /* 0x040fe200078e023b */
[C---:B------:R-:W-:Y:S01]  /*4fc0*/  ISETP.GT.U32.AND P4, PT, R10.reuse, R53, PT ;  /* 0x000000350a00720c */ /* 0x040fe20003f84070 */
[----:B------:R-:W-:Y:S02]  /*4fd0*/  IMAD R49, R10, R2, R49 ;  /* 0x000000020a317224 */ /* 0x000fe400078e0231 */
[----:B------:R-:W-:Y:S02]  /*4fe0*/  @!P0 IMAD.IADD R65, R65, 0x1, -R10 ;  /* 0x0000000141418824 */ /* 0x000fe400078e0a0a */
[----:B------:R-:W-:-:S03]  /*4ff0*/  IMAD.HI.U32 R4, R8, R55, RZ ;  /* 0x0000003708047227 */ /* 0x000fc600078e00ff */
[----:B------:R-:W-:Y:S01]  /*5000*/  ISETP.GT.U32.AND P0, PT, R10, R65, PT ;  /* 0x000000410a00720c */ /* 0x000fe20003f04070 */
[----:B------:R-:W-:Y:S02]  /*5010*/  IMAD.MOV R4, RZ, RZ, -R4 ;  /* 0x000000ffff047224 */ /* 0x000fe400078e0a04 */
[----:B------:R-:W-:Y:S01]  /*5020*/  @!P3 IMAD.MOV R73, RZ, RZ, -R73 ;  /* 0x000000ffff49b224 */ /* 0x000fe200078e0a49 */
[----:B------:R-:W-:Y:S01]  /*5030*/  ISETP.GE.AND P3, PT, R142, RZ, PT ;  /* 0x000000ff8e00720c */ /* 0x000fe20003f66270 */
[--C-:B------:R-:W-:Y:S01]  /*5040*/  @!P4 IMAD.IADD R53, R53, 0x1, -R10.reuse ;  /* 0x000000013535c824 */ /* 0x100fe200078e0a0a */
[C---:B------:R-:W-:Y:S01]  /*5050*/  ISETP.GT.U32.AND P4, PT, R10.reuse, R49, PT ;  /* 0x000000310a00720c */ /* 0x040fe20003f84070 */
[C---:B------:R-:W-:Y:S02]  /*5060*/  IMAD R55, R10.reuse, R4, R55 ;  /* 0x000000040a377224 */ /* 0x040fe400078e0237 */
[C---:B------:R-:W-:Y:S02]  /*5070*/  IMAD R57, R10.reuse, R5, R57 ;  /* 0x000000050a397224 */ /* 0x040fe400078e0239 */
[--C-:B------:R-:W-:Y:S01]  /*5080*/  @!P5 IMAD.IADD R63, R63, 0x1, -R10.reuse ;  /* 0x000000013f3fd824 */ /* 0x100fe200078e0a0a */
[C---:B------:R-:W-:Y:S01]  /*5090*/  ISETP.GT.U32.AND P1, PT, R10.reuse, R55, PT ;  /* 0x000000370a00720c */ /* 0x040fe20003f24070 */
[----:B------:R-:W-:Y:S01]  /*50a0*/  @!P0 IMAD.IADD R65, R65, 0x1, -R10 ;  /* 0x0000000141418824 */ /* 0x000fe200078e0a0a */
[----:B------:R-:W-:Y:S01]  /*50b0*/  ISETP.GT.U32.AND P0, PT, R10, R59, PT ;  /* 0x0000003b0a00720c */ /* 0x000fe20003f04070 */
[----:B------:R-:W-:Y:S01]  /*50c0*/  IMAD.HI.U32 R2, R8, R45, RZ ;  /* 0x0000002d08027227 */ /* 0x000fe200078e00ff */
[----:B------:R-:W-:-:S03]  /*50d0*/  ISETP.GT.U32.AND P5, PT, R10, R63, PT ;  /* 0x0000003f0a00720c */ /* 0x000fc60003fa4070 */
[----:B------:R-:W-:Y:S02]  /*50e0*/  @!P4 IMAD.IADD R49, R49, 0x1, -R10 ;  /* 0x000000013131c824 */ /* 0x000fe400078e0a0a */
[----:B------:R-:W-:Y:S01]  /*50f0*/  @!P3 IMAD.MOV R65, RZ, RZ, -R65 ;  /* 0x000000ffff41b224 */ /* 0x000fe200078e0a41 */
[C---:B------:R-:W-:Y:S01]  /*5100*/  ISETP.GT.U32.AND P3, PT, R10.reuse, R57, PT ;  /* 0x000000390a00720c */ /* 0x040fe20003f64070 */
[----:B------:R-:W-:Y:S01]  /*5110*/  IMAD.MOV R2, RZ, RZ, -R2 ;  /* 0x000000ffff027224 */ /* 0x000fe200078e0a02 */
[C---:B------:R-:W-:Y:S01]  /*5120*/  ISETP.GT.U32.AND P4, PT, R10.reuse, R49, PT ;  /* 0x000000310a00720c */ /* 0x040fe20003f84070 */
[--C-:B------:R-:W-:Y:S02]  /*5130*/  @!P1 IMAD.IADD R55, R55, 0x1, -R10.reuse ;  /* 0x0000000137379824 */ /* 0x100fe400078e0a0a */
[C---:B------:R-:W-:Y:S02]  /*5140*/  IMAD R45, R10.reuse, R2, R45 ;  /* 0x000000020a2d7224 */ /* 0x040fe400078e022d */
[----:B------:R-:W-:Y:S01]  /*5150*/  @!P5 IMAD.IADD R63, R63, 0x1, -R10 ;  /* 0x000000013f3fd824 */ /* 0x000fe200078e0a0a */
[----:B------:R-:W-:Y:S01]  /*5160*/  ISETP.GT.U32.AND P1, PT, R10, R55, PT ;  /* 0x000000370a00720c */ /* 0x000fe20003f24070 */
[----:B------:R-:W-:Y:S01]  /*5170*/  IMAD.HI.U32 R4, R8, R47, RZ ;  /* 0x0000002f08047227 */ /* 0x000fe200078e00ff */
[----:B------:R-:W-:-:S03]  /*5180*/  ISETP.GE.AND P5, PT, R140, RZ, PT ;  /* 0x000000ff8c00720c */ /* 0x000fc60003fa6270 */
[--C-:B------:R-:W-:Y:S01]  /*5190*/  @!P3 IMAD.IADD R57, R57, 0x1, -R10.reuse ;  /* 0x000000013939b824 */ /* 0x100fe200078e0a0a */
[----:B------:R-:W-:Y:S01]  /*51a0*/  ISETP.GE.AND P3, PT, R136, RZ, PT ;  /* 0x000000ff8800720c */ /* 0x000fe20003f66270 */
[--C-:B------:R-:W-:Y:S01]  /*51b0*/  @!P4 IMAD.IADD R49, R49, 0x1, -R10.reuse ;  /* 0x000000013131c824 */ /* 0x100fe200078e0a0a */
[C---:B------:R-:W-:Y:S01]  /*51c0*/  ISETP.GT.U32.AND P4, PT, R10.reuse, R45, PT ;  /* 0x0000002d0a00720c */ /* 0x040fe20003f84070 */
[----:B------:R-:W-:Y:S02]  /*51d0*/  @!P0 IMAD.IADD R59, R59, 0x1, -R10 ;  /* 0x000000013b3b8824 */ /* 0x000fe400078e0a0a */
[----:B------:R-:W-:Y:S01]  /*51e0*/  @!P2 IMAD.MOV R63, RZ, RZ, -R63 ;  /* 0x000000ffff3fa224 */ /* 0x000fe200078e0a3f */
[C---:B------:R-:W-:Y:S01]  /*51f0*/  ISETP.GT.U32.AND P2, PT, R10.reuse, R57, PT ;  /* 0x000000390a00720c */ /* 0x040fe20003f44070 */
[----:B------:R-:W-:Y:S01]  /*5200*/  IMAD.MOV R4, RZ, RZ, -R4 ;  /* 0x000000ffff047224 */ /* 0x000fe200078e0a04 */
[----:B------:R-:W-:Y:S01]  /*5210*/  ISETP.GT.U32.AND P0, PT, R10, R59, PT ;  /* 0x0000003b0a00720c */ /* 0x000fe20003f04070 */
[----:B------:R-:W-:Y:S01]  /*5220*/  @!P1 IMAD.IADD R55, R55, 0x1, -R10 ;  /* 0x0000000137379824 */ /* 0x000fe200078e0a0a */
[----:B------:R-:W-:Y:S01]  /*5230*/  ISETP.GE.AND P1, PT, R134, RZ, PT ;  /* 0x000000ff8600720c */ /* 0x000fe20003f26270 */
[----:B------:R-:W-:-:S02]  /*5240*/  IMAD R47, R10, R4, R47 ;  /* 0x000000040a2f7224 */ /* 0x000fc400078e022f */
[----:B------:R-:W-:Y:S02]  /*5250*/  @!P3 IMAD.MOV R55, RZ, RZ, -R55 ;  /* 0x000000ffff37b224 */ /* 0x000fe400078e0a37 */
[----:B------:R-:W-:Y:S01]  /*5260*/  @!P4 IMAD.IADD R45, R45, 0x1, -R10 ;  /* 0x000000012d2dc824 */ /* 0x000fe200078e0a0a */
[----:B------:R-:W-:Y:S01]  /*5270*/  ISETP.GT.U32.AND P3, PT, R10, R47, PT ;  /* 0x0000002f0a00720c */ /* 0x000fe20003f64070 */
[----:B------:R-:W-:-:S03]  /*5280*/  IMAD.HI.U32 R5, R8, R41, RZ ;  /* 0x0000002908057227 */ /* 0x000fc600078e00ff */
[C---:B------:R-:W-:Y:S01]  /*5290*/  ISETP.GT.U32.AND P4, PT, R10.reuse, R45, PT ;  /* 0x0000002d0a00720c */ /* 0x040fe20003f84070 */
[----:B------:R-:W-:Y:S01]  /*52a0*/  @!P2 IMAD.IADD R57, R57, 0x1, -R10 ;  /* 0x000000013939a824 */ /* 0x000fe200078e0a0a */
[----:B------:R-:W-:Y:S01]  /*52b0*/  ISETP.GT.U32.AND P2, PT, R10, R51, PT ;  /* 0x000000330a00720c */ /* 0x000fe20003f44070 */
[----:B------:R-:W-:-:S04]  /*52c0*/  IMAD.HI.U32 R2, R8, R39, RZ ;  /* 0x0000002708027227 */ /* 0x000fc800078e00ff */
[----:B------:R-:W-:Y:S01]  /*52d0*/  @!P0 IMAD.IADD R59, R59, 0x1, -R10 ;  /* 0x000000013b3b8824 */ /* 0x000fe200078e0a0a */
[----:B------:R-:W-:Y:S01]  /*52e0*/  ISETP.GE.AND P0, PT, R138, RZ, PT ;  /* 0x000000ff8a00720c */ /* 0x000fe20003f06270 */
[----:B------:R-:W-:Y:S02]  /*52f0*/  IMAD.MOV R5, RZ, RZ, -R5 ;  /* 0x000000ffff057224 */ /* 0x000fe400078e0a05 */
[----:B------:R-:W-:Y:S02]  /*5300*/  IMAD.MOV R2, RZ, RZ, -R2 ;  /* 0x000000ffff027224 */ /* 0x000fe400078e0a02 */
[--C-:B------:R-:W-:Y:S02]  /*5310*/  @!P3 IMAD.IADD R47, R47, 0x1, -R10.reuse ;  /* 0x000000012f2fb824 */ /* 0x100fe400078e0a0a */
[C---:B------:R-:W-:Y:S02]  /*5320*/  IMAD R41, R10.reuse, R5, R41 ;  /* 0x000000050a297224 */ /* 0x040fe400078e0229 */
[C---:B------:R-:W-:Y:S01]  /*5330*/  IMAD R39, R10.reuse, R2, R39 ;  /* 0x000000020a277224 */ /* 0x040fe200078e0227 */
[----:B------:R-:W-:Y:S01]  /*5340*/  ISETP.GT.U32.AND P3, PT, R10, R47, PT ;  /* 0x0000002f0a00720c */ /* 0x000fe20003f64070 */
[----:B------:R-:W-:-:S02]  /*5350*/  @!P2 IMAD.IADD R51, R51, 0x1, -R10 ;  /* 0x000000013333a824 */ /* 0x000fc400078e0a0a */
[----:B------:R-:W-:Y:S01]  /*5360*/  @!P1 IMAD.MOV R49, RZ, RZ, -R49 ;  /* 0x000000ffff319224 */ /* 0x000fe200078e0a31 */
[C---:B------:R-:W-:Y:S01]  /*5370*/  ISETP.GT.U32.AND P1, PT, R10.reuse, R41, PT ;  /* 0x000000290a00720c */ /* 0x040fe20003f24070 */
[----:B------:R-:W-:Y:S01]  /*5380*/  @!P4 IMAD.IADD R45, R45, 0x1, -R10 ;  /* 0x000000012d2dc824 */ /* 0x000fe200078e0a0a */
[----:B------:R-:W-:Y:S01]  /*5390*/  ISETP.GT.U32.AND P4, PT, R10, R39, PT ;  /* 0x000000270a00720c */ /* 0x000fe20003f84070 */
[----:B------:R-:W-:Y:S01]  /*53a0*/  IMAD.HI.U32 R4, R8, R43, RZ ;  /* 0x0000002b08047227 */ /* 0x000fe200078e00ff */
[----:B------:R-:W-:-:S03]  /*53b0*/  ISETP.GT.U32.AND P2, PT, R10, R51, PT ;  /* 0x000000330a00720c */ /* 0x000fc60003f44070 */
[----:B------:R-:W-:Y:S01]  /*53c0*/  @!P0 IMAD.MOV R53, RZ, RZ, -R53 ;  /* 0x000000ffff358224 */ /* 0x000fe200078e0a35 */
[----:B------:R-:W-:Y:S01]  /*53d0*/  ISETP.GE.AND P0, PT, R126, RZ, PT ;  /* 0x000000ff7e00720c */ /* 0x000fe20003f06270 */
[----:B------:R-:W-:Y:S02]  /*53e0*/  IMAD.MOV R4, RZ, RZ, -R4 ;  /* 0x000000ffff047224 */ /* 0x000fe400078e0a04 */
[----:B------:R-:W-:Y:S01]  /*53f0*/  @!P6 IMAD.MOV R59, RZ, RZ, -R59 ;  /* 0x000000ffff3be224 */ /* 0x000fe200078e0a3b */
[----:B------:R-:W-:Y:S01]  /*5400*/  ISETP.GE.AND P6, PT, R132, RZ, PT ;  /* 0x000000ff8400720c */ /* 0x000fe20003fc6270 */
[----:B------:R-:W-:Y:S02]  /*5410*/  IMAD R43, R10, R4, R43 ;  /* 0x000000040a2b7224 */ /* 0x000fe400078e022b */
[----:B------:R-:W-:-:S04]  /*5420*/  IMAD.HI.U32 R2, R8, R37, RZ ;  /* 0x0000002508027227 */ /* 0x000fc800078e00ff */
[--C-:B------:R-:W-:Y:S01]  /*5430*/  @!P3 IMAD.IADD R47, R47, 0x1, -R10.reuse ;  /* 0x000000012f2fb824 */ /* 0x100fe200078e0a0a */
[----:B------:R-:W-:Y:S01]  /*5440*/  ISETP.GT.U32.AND P3, PT, R10, R43, PT ;  /* 0x0000002b0a00720c */ /* 0x000fe20003f64070 */
[--C-:B------:R-:W-:Y:S02]  /*5450*/  @!P1 IMAD.IADD R41, R41, 0x1, -R10.reuse ;  /* 0x0000000129299824 */ /* 0x100fe400078e0a0a */
[----:B------:R-:W-:Y:S01]  /*5460*/  @!P4 IMAD.IADD R39, R39, 0x1, -R10 ;  /* 0x000000012727c824 */ /* 0x000fe200078e0a0a */
[----:B------:R-:W-:Y:S01]  /*5470*/  ISETP.GE.AND P4, PT, R118, RZ, PT ;  /* 0x000000ff7600720c */ /* 0x000fe20003f86270 */
[----:B------:R-:W-:Y:S01]  /*5480*/  IMAD.HI.U32 R4, R8, R35, RZ ;  /* 0x0000002308047227 */ /* 0x000fe200078e00ff */
[----:B------:R-:W-:-:S03]  /*5490*/  ISETP.GT.U32.AND P1, PT, R10, R41, PT ;  /* 0x000000290a00720c */ /* 0x000fc60003f24070 */
[----:B------:R-:W-:Y:S02]  /*54a0*/  IMAD.MOV R2, RZ, RZ, -R2 ;  /* 0x000000ffff027224 */ /* 0x000fe400078e0a02 */
[----:B------:R-:W-:Y:S01]  /*54b0*/  @!P2 IMAD.IADD R51, R51, 0x1, -R10 ;  /* 0x000000013333a824 */ /* 0x000fe200078e0a0a */
[----:B------:R-:W-:Y:S01]  /*54c0*/  ISETP.GE.AND P2, PT, R128, RZ, PT ;  /* 0x000000ff8000720c */ /* 0x000fe20003f46270 */
[----:B------:R-:W-:Y:S01]  /*54d0*/  @!P0 IMAD.MOV R45, RZ, RZ, -R45 ;  /* 0x000000ffff2d8224 */ /* 0x000fe200078e0a2d */
[C---:B------:R-:W-:Y:S01]  /*54e0*/  ISETP.GT.U32.AND P0, PT, R10.reuse, R39, PT ;  /* 0x000000270a00720c */ /* 0x040fe20003f04070 */
[----:B------:R-:W-:Y:S02]  /*54f0*/  IMAD.MOV R4, RZ, RZ, -R4 ;  /* 0x000000ffff047224 */ /* 0x000fe400078e0a04 */
[----:B------:R-:W-:Y:S02]  /*5500*/  IMAD R37, R10, R2, R37 ;  /* 0x000000020a257224 */ /* 0x000fe400078e0225 */
[----:B------:R-:W-:-:S04]  /*5510*/  IMAD.HI.U32 R2, R8, R33, RZ ;  /* 0x0000002108027227 */ /* 0x000fc800078e00ff */
[----:B------:R-:W-:Y:S01]  /*5520*/  @!P6 IMAD.MOV R51, RZ, RZ, -R51 ;  /* 0x000000ffff33e224 */ /* 0x000fe200078e0a33 */
[----:B------:R-:W-:Y:S01]  /*5530*/  ISETP.GE.AND P6, PT, R124, RZ, PT ;  /* 0x000000ff7c00720c */ /* 0x000fe20003fc6270 */
[----:B------:R-:W-:Y:S02]  /*5540*/  IMAD R35, R10, R4, R35 ;  /* 0x000000040a237224 */ /* 0x000fe400078e0223 */
[----:B------:R-:W-:-:S04]  /*5550*/  IMAD.HI.U32 R4, R8, R31, RZ ;  /* 0x0000001f08047227 */ /* 0x000fc800078e00ff */
[----:B------:R-:W-:Y:S02]  /*5560*/  IMAD.MOV R5, RZ, RZ, -R2 ;  /* 0x000000ffff057224 */ /* 0x000fe400078e0a02 */
[----:B------:R-:W-:Y:S02]  /*5570*/  @!P3 IMAD.IADD R43, R43, 0x1, -R10 ;  /* 0x000000012b2bb824 */ /* 0x000fe400078e0a0a */
[----:B------:R-:W-:Y:S02]  /*5580*/  IMAD.MOV R4, RZ, RZ, -R4 ;  /* 0x000000ffff047224 */ /* 0x000fe400078e0a04 */
[C---:B------:R-:W-:Y:S01]  /*5590*/  IMAD R33, R10.reuse, R5, R33 ;  /* 0x000000050a217224 */ /* 0x040fe200078e0221 */
[C---:B------:R-:W-:Y:S01]  /*55a0*/  ISETP.GT.U32.AND P3, PT, R10.reuse, R43, PT ;  /* 0x0000002b0a00720c */ /* 0x040fe20003f64070 */
[----:B------:R-:W-:Y:S01]  /*55b0*/  @!P1 IMAD.IADD R41, R41, 0x1, -R10 ;  /* 0x0000000129299824 */ /* 0x000fe200078e0a0a */
[C---:B------:R-:W-:Y:S01]  /*55c0*/  ISETP.GT.U32.AND P1, PT, R10.reuse, R35, PT ;  /* 0x000000230a00720c */ /* 0x040fe20003f24070 */
[----:B------:R-:W-:-:S02]  /*55d0*/  IMAD R31, R10, R4, R31 ;  /* 0x000000040a1f7224 */ /* 0x000fc400078e021f */
[----:B------:R-:W-:Y:S01]  /*55e0*/  @!P0 IMAD.IADD R39, R39, 0x1, -R10 ;  /* 0x0000000127278824 */ /* 0x000fe200078e0a0a */
[C---:B------:R-:W-:Y:S01]  /*55f0*/  ISETP.GT.U32.AND P0, PT, R10.reuse, R33, PT ;  /* 0x000000210a00720c */ /* 0x040fe20003f04070 */
[----:B------:R-:W-:Y:S01]  /*5600*/  @!P6 IMAD.MOV R41, RZ, RZ, -R41 ;  /* 0x000000ffff29e224 */ /* 0x000fe200078e0a29 */
[----:B------:R-:W-:Y:S01]  /*5610*/  ISETP.GT.U32.AND P6, PT, R10, R31, PT ;  /* 0x0000001f0a00720c */ /* 0x000fe20003fc4070 */
[----:B------:R-:W-:-:S04]  /*5620*/  IMAD.HI.U32 R2, R8, R29, RZ ;  /* 0x0000001d08027227 */ /* 0x000fc800078e00ff */
[----:B------:R-:W-:Y:S01]  /*5630*/  @!P3 IMAD.IADD R43, R43, 0x1, -R10 ;  /* 0x000000012b2bb824 */ /* 0x000fe200078e0a0a */
[----:B------:R-:W-:Y:S01]  /*5640*/  ISETP.GT.U32.AND P3, PT, R10, R37, PT ;  /* 0x000000250a00720c */ /* 0x000fe20003f64070 */
[----:B------:R-:W-:Y:S02]  /*5650*/  IMAD.MOV R2, RZ, RZ, -R2 ;  /* 0x000000ffff027224 */ /* 0x000fe400078e0a02 */
[----:B------:R-:W-:Y:S02]  /*5660*/  @!P2 IMAD.MOV R43, RZ, RZ, -R43 ;  /* 0x000000ffff2ba224 */ /* 0x000fe400078e0a2b */
[--C-:B------:R-:W-:Y:S01]  /*5670*/  @!P0 IMAD.IADD R33, R33, 0x1, -R10.reuse ;  /* 0x0000000121218824 */ /* 0x100fe200078e0a0a */
[----:B------:R-:W-:Y:S01]  /*5680*/  ISETP.GE.AND P0, PT, R112, RZ, PT ;  /* 0x000000ff7000720c */ /* 0x000fe20003f06270 */
[----:B------:R-:W-:Y:S02]  /*5690*/  @!P6 IMAD.IADD R31, R31, 0x1, -R10 ;  /* 0x000000011f1fe824 */ /* 0x000fe400078e0a0a */
[C---:B------:R-:W-:Y:S01]  /*56a0*/  IMAD R29, R10.reuse, R2, R29 ;  /* 0x000000020a1d7224 */ /* 0x040fe200078e021d */
[----:B------:R-:W-:Y:S01]  /*56b0*/  ISETP.GT.U32.AND P6, PT, R10, R33, PT ;  /* 0x000000210a00720c */ /* 0x000fe20003fc4070 */
[----:B------:R-:W-:-:S04]  /*56c0*/  IMAD.HI.U32 R2, R8, R27, RZ ;  /* 0x0000001b08027227 */ /* 0x000fc800078e00ff */
[----:B------:R-:W-:Y:S02]  /*56d0*/  IMAD.MOV R2, RZ, RZ, -R2 ;  /* 0x000000ffff027224 */ /* 0x000fe400078e0a02 */
[--C-:B------:R-:W-:Y:S01]  /*56e0*/  @!P3 IMAD.IADD R37, R37, 0x1, -R10.reuse ;  /* 0x000000012525b824 */ /* 0x100fe200078e0a0a */
[----:B------:R-:W-:Y:S01]  /*56f0*/  ISETP.GE.AND P3, PT, R120, RZ, PT ;  /* 0x000000ff7800720c */ /* 0x000fe20003f66270 */
[C---:B------:R-:W-:Y:S02]  /*5700*/  IMAD R27, R10.reuse, R2, R27 ;  /* 0x000000020a1b7224 */ /* 0x040fe400078e021b */
[----:B------:R-:W-:Y:S01]  /*5710*/  @!P5 IMAD.MOV R57, RZ, RZ, -R57 ;  /* 0x000000ffff39d224 */ /* 0x000fe200078e0a39 */
[C---:B------:R-:W-:Y:S01]  /*5720*/  ISETP.GT.U32.AND P2, PT, R10.reuse, R37, PT ;  /* 0x000000250a00720c */ /* 0x040fe20003f44070 */
[--C-:B------:R-:W-:Y:S01]  /*5730*/  @!P6 IMAD.IADD R33, R33, 0x1, -R10.reuse ;  /* 0x000000012121e824 */ /* 0x100fe200078e0a0a */
[----:B------:R-:W-:Y:S01]  /*5740*/  ISETP.GT.U32.AND P6, PT, R10, R27, PT ;  /* 0x0000001b0a00720c */ /* 0x000fe20003fc4070 */
[----:B------:R-:W-:Y:S01]  /*5750*/  @!P1 IMAD.IADD R35, R35, 0x1, -R10 ;  /* 0x0000000123239824 */ /* 0x000fe200078e0a0a */
[----:B------:R-:W-:Y:S01]  /*5760*/  ISETP.GE.AND P5, PT, R130, RZ, PT ;  /* 0x000000ff8200720c */ /* 0x000fe20003fa6270 */
[----:B------:R-:W-:-:S03]  /*5770*/  IMAD.HI.U32 R2, R8, R25, RZ ;  /* 0x0000001908027227 */ /* 0x000fc600078e00ff */
[----:B------:R-:W-:Y:S01]  /*5780*/  ISETP.GT.U32.AND P1, PT, R10, R35, PT ;  /* 0x000000230a00720c */ /* 0x000fe20003f24070 */
[----:B------:R-:W-:Y:S02]  /*5790*/  IMAD.MOV R2, RZ, RZ, -R2 ;  /* 0x000000ffff027224 */ /* 0x000fe400078e0a02 */
[----:B------:R-:W-:-:S04]  /*57a0*/  IMAD.HI.U32 R5, R8, R7, RZ ;  /* 0x0000000708057227 */ /* 0x000fc800078e00ff */
[--C-:B------:R-:W-:Y:S01]  /*57b0*/  @!P2 IMAD.IADD R37, R37, 0x1, -R10.reuse ;  /* 0x000000012525a824 */ /* 0x100fe200078e0a0a */
[----:B------:R-:W-:Y:S01]  /*57c0*/  ISETP.GT.U32.AND P2, PT, R10, R29, PT ;  /* 0x0000001d0a00720c */ /* 0x000fe20003f44070 */
[--C-:B------:R-:W-:Y:S02]  /*57d0*/  @!P6 IMAD.IADD R27, R27, 0x1, -R10.reuse ;  /* 0x000000011b1be824 */ /* 0x100fe400078e0a0a */
[----:B------:R-:W-:Y:S01]  /*57e0*/  @!P5 IMAD.MOV R47, RZ, RZ, -R47 ;  /* 0x000000ffff2fd224 */ /* 0x000fe200078e0a2f */
[----:B------:R-:W-:Y:S01]  /*57f0*/  ISETP.GE.AND P5, PT, R122, RZ, PT ;  /* 0x000000ff7a00720c */ /* 0x000fe20003fa6270 */
[C---:B------:R-:W-:Y:S01]  /*5800*/  IMAD R25, R10.reuse, R2, R25 ;  /* 0x000000020a197224 */ /* 0x040fe200078e0219 */
[----:B------:R-:W-:Y:S01]  /*5810*/  ISETP.GT.U32.AND P6, PT, R10, R27, PT ;  /* 0x0000001b0a00720c */ /* 0x000fe20003fc4070 */
[----:B------:R-:W-:Y:S01]  /*5820*/  @!P1 IMAD.IADD R35, R35, 0x1, -R10 ;  /* 0x0000000123239824 */ /* 0x000fe200078e0a0a */
[----:B------:R-:W-:Y:S01]  /*5830*/  IABS R2, R15 ;  /* 0x0000000f00027213 */ /* 0x000fe20000000000 */
[----:B------:R-:W-:Y:S01]  /*5840*/  IMAD.MOV R5, RZ, RZ, -R5 ;  /* 0x000000ffff057224 */ /* 0x000fe200078e0a05 */
[----:B------:R-:W-:Y:S01]  /*5850*/  ISETP.GE.AND P1, PT, R116, RZ, PT ;  /* 0x000000ff7400720c */ /* 0x000fe20003f26270 */
[----:B------:R-:W-:-:S02]  /*5860*/  @!P3 IMAD.MOV R35, RZ, RZ, -R35 ;  /* 0x000000ffff23b224 */ /* 0x000fc400078e0a23 */
[--C-:B------:R-:W-:Y:S01]  /*5870*/  @!P2 IMAD.IADD R29, R29, 0x1, -R10.reuse ;  /* 0x000000011d1da824 */ /* 0x100fe200078e0a0a */
[----:B------:R-:W-:Y:S01]  /*5880*/  ISETP.GE.AND P2, PT, R23, RZ, PT ;  /* 0x000000ff1700720c */ /* 0x000fe20003f46270 */
[----:B------:R-:W-:Y:S01]  /*5890*/  @!P4 IMAD.MOV R37, RZ, RZ, -R37 ;  /* 0x000000ffff25c224 */ /* 0x000fe200078e0a25 */
[----:B------:R-:W-:Y:S01]  /*58a0*/  IABS R23, R110 ;  /* 0x0000006e00177213 */ /* 0x000fe20000000000 */
[----:B------:R-:W-:Y:S01]  /*58b0*/  @!P5 IMAD.MOV R39, RZ, RZ, -R39 ;  /* 0x000000ffff27d224 */ /* 0x000fe200078e0a27 */
[----:B------:R-:W-:Y:S01]  /*58c0*/  ISETP.GE.AND P5, PT, R114, RZ, PT ;  /* 0x000000ff7200720c */ /* 0x000fe20003fa6270 */
[----:B------:R-:W-:Y:S01]  /*58d0*/  @!P6 IMAD.IADD R27, R27, 0x1, -R10 ;  /* 0x000000011b1be824 */ /* 0x000fe200078e0a0a */
[----:B------:R-:W-:Y:S01]  /*58e0*/  ISETP.GT.U32.AND P6, PT, R10, R25, PT ;  /* 0x000000190a00720c */ /* 0x000fe20003fc4070 */
[----:B------:R-:W-:Y:S01]  /*58f0*/  IMAD.HI.U32 R4, R8, R23, RZ ;  /* 0x0000001708047227 */ /* 0x000fe200078e00ff */
[C---:B------:R-:W-:Y:S02]  /*5900*/  ISETP.GT.U32.AND P3, PT, R10.reuse, R29, PT ;  /* 0x0000001d0a00720c */ /* 0x040fe40003f64070 */
[----:B------:R-:W-:Y:S01]  /*5910*/  ISETP.GT.U32.AND P4, PT, R10, R31, PT ;  /* 0x0000001f0a00720c */ /* 0x000fe20003f84070 */
[----:B------:R-:W-:-:S02]  /*5920*/  IMAD.MOV R4, RZ, RZ, -R4 ;  /* 0x000000ffff047224 */ /* 0x000fc400078e0a04 */
[----:B------:R-:W-:Y:S02]  /*5930*/  @!P2 IMAD.MOV R27, RZ, RZ, -R27 ;  /* 0x000000ffff1ba224 */ /* 0x000fe400078e0a1b */
[----:B------:R-:W-:Y:S02]  /*5940*/  IMAD R23, R10, R4, R23 ;  /* 0x000000040a177224 */ /* 0x000fe400078e0217 */
[----:B------:R-:W-:Y:S01]  /*5950*/  @!P5 IMAD.MOV R33, RZ, RZ, -R33 ;  /* 0x000000ffff21d224 */ /* 0x000fe200078e0a21 */
[----:B------:R-:W-:Y:S01]  /*5960*/  ISETP.GE.AND P5, PT, R22, RZ, PT ;  /* 0x000000ff1600720c */ /* 0x000fe20003fa6270 */
[----:B------:R-:W-:Y:S01]  /*5970*/  @!P6 IMAD.IADD R25, R25, 0x1, -R10 ;  /* 0x000000011919e824 */ /* 0x000fe200078e0a0a */
[C---:B------:R-:W-:Y:S01]  /*5980*/  ISETP.GT.U32.AND P6, PT, R10.reuse, R23, PT ;  /* 0x000000170a00720c */ /* 0x040fe20003fc4070 */
[----:B------:R-:W-:Y:S02]  /*5990*/  IMAD R22, R10, R5, R7 ;  /* 0x000000050a167224 */ /* 0x000fe400078e0207 */
[----:B------:R-:W-:-:S02]  /*59a0*/  IMAD.MOV.U32 R5, RZ, RZ, R2 ;  /* 0x000000ffff057224 */ /* 0x000fc400078e0002 */
[----:B------:R-:W-:Y:S01]  /*59b0*/  @!P3 IMAD.IADD R29, R29, 0x1, -R10 ;  /* 0x000000011d1db824 */ /* 0x000fe200078e0a0a */
[----:B------:R-:W-:Y:S01]  /*59c0*/  ISETP.GE.AND P3, PT, R110, RZ, PT ;  /* 0x000000ff6e00720c */ /* 0x000fe20003f66270 */
[----:B------:R-:W-:-:S04]  /*59d0*/  IMAD.HI.U32 R2, R8, R5, RZ ;  /* 0x0000000508027227 */ /* 0x000fc800078e00ff */
[----:B------:R-:W-:-:S04]  /*59e0*/  IMAD.HI.U32 R4, R8, R9, RZ ;  /* 0x0000000908047227 */ /* 0x000fc800078e00ff */
[----:B------:R-:W-:Y:S02]  /*59f0*/  IMAD.MOV R7, RZ, RZ, -R2 ;  /* 0x000000ffff077224 */ /* 0x000fe400078e0a02 */
[----:B------:R-:W-:Y:S01]  /*5a00*/  @!P0 IMAD.MOV R29, RZ, RZ, -R29 ;  /* 0x000000ffff1d8224 */ /* 0x000fe200078e0a1d */
[----:B------:R-:W-:Y:S01]  /*5a10*/  ISETP.GT.U32.AND P0, PT, R10, R22, PT ;  /* 0x000000160a00720c */ /* 0x000fe20003f04070 */
[----:B------:R-:W-:Y:S02]  /*5a20*/  IMAD.MOV R11, RZ, RZ, -R4 ;  /* 0x000000ffff0b7224 */ /* 0x000fe400078e0a04 */
[----:B------:R-:W-:-:S04]  /*5a30*/  IMAD.HI.U32 R4, R8, R229, RZ ;  /* 0x000000e508047227 */ /* 0x000fc800078e00ff */
[--C-:B------:R-:W-:Y:S01]  /*5a40*/  @!P4 IMAD.IADD R31, R31, 0x1, -R10.reuse ;  /* 0x000000011f1fc824 */ /* 0x100fe200078e0a0a */
[----:B------:R-:W-:Y:S01]  /*5a50*/  ISETP.GE.AND P4, PT, R108, RZ, PT ;  /* 0x000000ff6c00720c */ /* 0x000fe20003f86270 */
[C---:B------:R-:W-:Y:S02]  /*5a60*/  IMAD R5, R10.reuse, R7, R5 ;  /* 0x000000070a057224 */ /* 0x040fe400078e0205 */
[----:B------:R-:W-:Y:S02]  /*5a70*/  @!P6 IMAD.IADD R23, R23, 0x1, -R10 ;  /* 0x000000011717e824 */ /* 0x000fe400078e0a0a */
[----:B------:R-:W-:Y:S01]  /*5a80*/  IMAD.MOV R4, RZ, RZ, -R4 ;  /* 0x000000ffff047224 */ /* 0x000fe200078e0a04 */
[C---:B------:R-:W-:Y:S01]  /*5a90*/  ISETP.GT.U32.AND P2, PT, R10.reuse, R5, PT ;  /* 0x000000050a00720c */ /* 0x040fe20003f44070 */
[----:B------:R-:W-:Y:S01]  /*5aa0*/  @!P1 IMAD.MOV R31, RZ, RZ, -R31 ;  /* 0x000000ffff1f9224 */ /* 0x000fe200078e0a1f */
[C---:B------:R-:W-:Y:S01]  /*5ab0*/  ISETP.GT.U32.AND P1, PT, R10.reuse, R25, PT ;  /* 0x000000190a00720c */ /* 0x040fe20003f24070 */
[C---:B------:R-:W-:Y:S01]  /*5ac0*/  IMAD R7, R10.reuse, R11, R9 ;  /* 0x0000000b0a077224 */ /* 0x040fe200078e0209 */
[----:B------:R-:W-:Y:S01]  /*5ad0*/  ISETP.GT.U32.AND P6, PT, R10, R23, PT ;  /* 0x000000170a00720c */ /* 0x000fe20003fc4070 */
[----:B------:R-:W-:-:S04]  /*5ae0*/  IMAD.HI.U32 R2, R8, R13, RZ ;  /* 0x0000000d08027227 */ /* 0x000fc800078e00ff */
[----:B------:R-:W-:Y:S01]  /*5af0*/  IMAD R11, R10, R4, R229 ;  /* 0x000000040a0b7224 */ /* 0x000fe200078e02e5 */
[----:B------:R-:W-:Y:S01]  /*5b00*/  IABS R229, R102 ;  /* 0x0000006600e57213 */ /* 0x000fe20000000000 */
[----:B------:R-:W-:Y:S02]  /*5b10*/  IMAD.MOV R2, RZ, RZ, -R2 ;  /* 0x000000ffff027224 */ /* 0x000fe400078e0a02 */
[--C-:B------:R-:W-:Y:S01]  /*5b20*/  @!P0 IMAD.IADD R22, R22, 0x1, -R10.reuse ;  /* 0x0000000116168824 */ /* 0x100fe200078e0a0a */
[C---:B------:R-:W-:Y:S01]  /*5b30*/  ISETP.GT.U32.AND P0, PT, R10.reuse, R11, PT ;  /* 0x0000000b0a00720c */ /* 0x040fe20003f04070 */
[C---:B------:R-:W-:Y:S02]  /*5b40*/  IMAD R9, R10.reuse, R2, R13 ;  /* 0x000000020a097224 */ /* 0x040fe400078e020d */
[--C-:B------:R-:W-:Y:S01]  /*5b50*/  @!P1 IMAD.IADD R25, R25, 0x1, -R10.reuse ;  /* 0x0000000119199824 */ /* 0x100fe200078e0a0a */
[C---:B------:R-:W-:Y:S01]  /*5b60*/  ISETP.GT.U32.AND P1, PT, R10.reuse, R7, PT ;  /* 0x000000070a00720c */ /* 0x040fe20003f24070 */
[--C-:B------:R-:W-:Y:S01]  /*5b70*/  @!P6 IMAD.IADD R23, R23, 0x1, -R10.reuse ;  /* 0x000000011717e824 */ /* 0x100fe200078e0a0a */
[C---:B------:R-:W-:Y:S01]  /*5b80*/  ISETP.GT.U32.AND P6, PT, R10.reuse, R9, PT ;  /* 0x000000090a00720c */ /* 0x040fe20003fc4070 */
[----:B------:R-:W-:Y:S01]  /*5b90*/  @!P2 IMAD.IADD R5, R5, 0x1, -R10 ;  /* 0x000000010505a824 */ /* 0x000fe200078e0a0a */
[----:B------:R-:W-:Y:S01]  /*5ba0*/  ISETP.GT.U32.AND P2, PT, R10, R22, PT ;  /* 0x000000160a00720c */ /* 0x000fe20003f44070 */
[----:B------:R-:W-:-:S04]  /*5bb0*/  IMAD.HI.U32 R6, R8, R239, RZ ;  /* 0x000000ef08067227 */ /* 0x000fc800078e00ff */
[----:B------:R-:W-:Y:S02]  /*5bc0*/  IMAD.MOV R6, RZ, RZ, -R6 ;  /* 0x000000ffff067224 */ /* 0x000fe400078e0a06 */
[----:B------:R-:W-:Y:S02]  /*5bd0*/  @!P0 IMAD.IADD R11, R11, 0x1, -R10 ;  /* 0x000000010b0b8824 */ /* 0x000fe400078e0a0a */
[C---:B------:R-:W-:Y:S01]  /*5be0*/  IMAD R13, R10.reuse, R6, R239 ;  /* 0x000000060a0d7224 */ /* 0x040fe200078e02ef */
[----:B------:R-:W-:Y:S01]  /*5bf0*/  IABS R239, R106 ;  /* 0x0000006a00ef7213 */ /* 0x000fe20000000000 */
[----:B------:R-:W-:Y:S01]  /*5c00*/  @!P4 IMAD.MOV R25, RZ, RZ, -R25 ;  /* 0x000000ffff19c224 */ /* 0x000fe200078e0a19 */
[----:B------:R-:W-:Y:S01]  /*5c10*/  ISETP.GT.U32.AND P4, PT, R10, R11, PT ;  /* 0x0000000b0a00720c */ /* 0x000fe20003f84070 */
[----:B------:R-:W-:-:S04]  /*5c20*/  IMAD.HI.U32 R6, R8, R249, RZ ;  /* 0x000000f908067227 */ /* 0x000fc800078e00ff */
[----:B------:R-:W-:-:S04]  /*5c30*/  IMAD.HI.U32 R12, R8, R251, RZ ;  /* 0x000000fb080c7227 */ /* 0x000fc800078e00ff */
[--C-:B------:R-:W-:Y:S01]  /*5c40*/  @!P1 IMAD.IADD R7, R7, 0x1, -R10.reuse ;  /* 0x0000000107079824 */ /* 0x100fe200078e0a0a */
[----:B------:R-:W-:Y:S01]  /*5c50*/  ISETP.GT.U32.AND P1, PT, R10, R5, PT ;  /* 0x000000050a00720c */ /* 0x000fe20003f24070 */
[--C-:B------:R-:W-:Y:S02]  /*5c60*/  @!P6 IMAD.IADD R9, R9, 0x1, -R10.reuse ;  /* 0x000000010909e824 */ /* 0x100fe400078e0a0a */
[----:B------:R-:W-:Y:S01]  /*5c70*/  @!P2 IMAD.IADD R22, R22, 0x1, -R10 ;  /* 0x000000011616a824 */ /* 0x000fe200078e0a0a */
[----:B------:R-:W-:Y:S01]  /*5c80*/  ISETP.GT.U32.AND P2, PT, R10, R13, PT ;  /* 0x0000000d0a00720c */ /* 0x000fe20003f44070 */
[----:B------:R-:W-:Y:S01]  /*5c90*/  IMAD.HI.U32 R2, R8, R229, RZ ;  /* 0x000000e508027227 */ /* 0x000fe200078e00ff */
[C---:B------:R-:W-:Y:S02]  /*5ca0*/  ISETP.GT.U32.AND P0, PT, R10.reuse, R9, PT ;  /* 0x000000090a00720c */ /* 0x040fe40003f04070 */
[----:B------:R-:W-:Y:S01]  /*5cb0*/  ISETP.GT.U32.AND P6, PT, R10, R7, PT ;  /* 0x000000070a00720c */ /* 0x000fe20003fc4070 */
[----:B------:R-:W-:-:S02]  /*5cc0*/  IMAD.MOV R6, RZ, RZ, -R6 ;  /* 0x000000ffff067224 */ /* 0x000fc400078e0a06 */
[----:B------:R-:W-:Y:S02]  /*5cd0*/  IMAD.MOV R12, RZ, RZ, -R12 ;  /* 0x000000ffff0c7224 */ /* 0x000fe400078e0a0c */
[----:B------:R-:W-:Y:S02]  /*5ce0*/  IMAD.MOV R2, RZ, RZ, -R2 ;  /* 0x000000ffff027224 */ /* 0x000fe400078e0a02 */
[C---:B------:R-:W-:Y:S01]  /*5cf0*/  IMAD R249, R10.reuse, R6, R249 ;  /* 0x000000060af97224 */ /* 0x040fe200078e02f9 */
[----:B------:R-:W-:Y:S01]  /*5d00*/  IABS R6, R96 ;  /* 0x0000006000067213 */ /* 0x000fe20000000000 */
[C---:B------:R-:W-:Y:S01]  /*5d10*/  IMAD R251, R10.reuse, R12, R251 ;  /* 0x0000000c0afb7224 */ /* 0x040fe200078e02fb */
[----:B------:R-:W-:Y:S01]  /*5d20*/  IABS R12, R16 ;  /* 0x00000010000c7213 */ /* 0x000fe20000000000 */
[C---:B------:R-:W-:Y:S02]  /*5d30*/  IMAD R229, R10.reuse, R2, R229 ;  /* 0x000000020ae57224 */ /* 0x040fe400078e02e5 */
[----:B------:R-:W-:Y:S01]  /*5d40*/  @!P4 IMAD.IADD R11, R11, 0x1, -R10 ;  /* 0x000000010b0bc824 */ /* 0x000fe200078e0a0a */
[----:B------:R-:W-:Y:S01]  /*5d50*/  ISETP.GT.U32.AND P4, PT, R10, R251, PT ;  /* 0x000000fb0a00720c */ /* 0x000fe20003f84070 */
[----:B------:R-:W-:-:S04]  /*5d60*/  IMAD.HI.U32 R2, R8, R6, RZ ;  /* 0x0000000608027227 */ /* 0x000fc800078e00ff */
[--C-:B------:R-:W-:Y:S01]  /*5d70*/  @!P1 IMAD.IADD R5, R5, 0x1, -R10.reuse ;  /* 0x0000000105059824 */ /* 0x100fe200078e0a0a */
[----:B------:R-:W-:Y:S01]  /*5d80*/  ISETP.GT.U32.AND P1, PT, R10, R229, PT ;  /* 0x000000e50a00720c */ /* 0x000fe20003f24070 */
[----:B------:R-:W-:Y:S01]  /*5d90*/  @!P2 IMAD.IADD R13, R13, 0x1, -R10 ;  /* 0x000000010d0da824 */ /* 0x000fe200078e0a0a */
[----:B------:R-:W-:Y:S01]  /*5da0*/  ISETP.GE.AND P2, PT, R15, RZ, PT ;  /* 0x000000ff0f00720c */ /* 0x000fe20003f46270 */
[----:B------:R-:W-:-:S04]  /*5db0*/  IMAD.HI.U32 R4, R8, R239, RZ ;  /* 0x000000ef08047227 */ /* 0x000fc800078e00ff */
[----:B------:R-:W-:Y:S02]  /*5dc0*/  IMAD.MOV R15, RZ, RZ, -R2 ;  /* 0x000000ffff0f7224 */ /* 0x000fe400078e0a02 */
[----:B------:R-:W-:Y:S01]  /*5dd0*/  @!P0 IMAD.IADD R9, R9, 0x1, -R10 ;  /* 0x0000000109098824 */ /* 0x000fe200078e0a0a */
[C---:B------:R-:W-:Y:S01]  /*5de0*/  ISETP.GT.U32.AND P0, PT, R10.reuse, R249, PT ;  /* 0x000000f90a00720c */ /* 0x040fe20003f04070 */
[----:B------:R-:W-:Y:S02]  /*5df0*/  IMAD.MOV R4, RZ, RZ, -R4 ;  /* 0x000000ffff047224 */ /* 0x000fe400078e0a04 */
[C---:B------:R-:W-:Y:S02]  /*5e00*/  IMAD R2, R10.reuse, R15, R6 ;  /* 0x0000000f0a027224 */ /* 0x040fe400078e0206 */
[C---:B------:R-:W-:Y:S02]  /*5e10*/  IMAD R239, R10.reuse, R4, R239 ;  /* 0x000000040aef7224 */ /* 0x040fe400078e02ef */
[----:B------:R-:W-:Y:S01]  /*5e20*/  @!P4 IMAD.IADD R251, R251, 0x1, -R10 ;  /* 0x00000001fbfbc824 */ /* 0x000fe200078e0a0a */
[----:B------:R-:W-:Y:S01]  /*5e30*/  ISETP.GT.U32.AND P4, PT, R10, R2, PT ;  /* 0x000000020a00720c */ /* 0x000fe20003f84070 */
[----:B------:R-:W-:-:S04]  /*5e40*/  IMAD.HI.U32 R4, R8, R12, RZ ;  /* 0x0000000c08047227 */ /* 0x000fc800078e00ff */
[--C-:B------:R-:W-:Y:S01]  /*5e50*/  @!P6 IMAD.IADD R7, R7, 0x1, -R10.reuse ;  /* 0x000000010707e824 */ /* 0x100fe200078e0a0a */
[C---:B------:R-:W-:Y:S01]  /*5e60*/  ISETP.GT.U32.AND P6, PT, R10.reuse, R239, PT ;  /* 0x000000ef0a00720c */ /* 0x040fe20003fc4070 */
[----:B------:R-:W-:Y:S01]  /*5e70*/  @!P1 IMAD.IADD R229, R229, 0x1, -R10 ;  /* 0x00000001e5e59824 */ /* 0x000fe200078e0a0a */
[----:B------:R-:W-:Y:S01]  /*5e80*/  ISETP.GE.AND P1, PT, R17, RZ, PT ;  /* 0x000000ff1100720c */ /* 0x000fe20003f26270 */
[----:B------:R-:W-:Y:S02]  /*5e90*/  IMAD.MOV R17, RZ, RZ, -R4 ;  /* 0x000000ffff117224 */ /* 0x000fe400078e0a04 */
[----:B------:R-:W-:Y:S01]  /*5ea0*/  @!P0 IMAD.IADD R249, R249, 0x1, -R10 ;  /* 0x00000001f9f98824 */ /* 0x000fe200078e0a0a */
[----:B------:R-:W-:Y:S01]  /*5eb0*/  ISETP.GE.AND P0, PT, R21, RZ, PT ;  /* 0x000000ff1500720c */ /* 0x000fe20003f06270 */
[----:B------:R-:W-:Y:S01]  /*5ec0*/  IMAD R4, R10, R17, R12 ;  /* 0x000000110a047224 */ /* 0x000fe200078e020c */
[----:B------:R-:W-:Y:S01]  /*5ed0*/  IABS R21, R88 ;  /* 0x0000005800157213 */ /* 0x000fe20000000000 */
[----:B------:R-:W-:-:S02]  /*5ee0*/  @!P4 IMAD.IADD R2, R2, 0x1, -R10 ;  /* 0x000000010202c824 */ /* 0x000fc400078e0a0a */
[----:B------:R-:W-:Y:S01]  /*5ef0*/  @!P3 IMAD.MOV R23, RZ, RZ, -R23 ;  /* 0x000000ffff17b224 */ /* 0x000fe200078e0a17 */
[----:B------:R-:W-:Y:S01]  /*5f00*/  ISETP.GT.U32.AND P4, PT, R10, R4, PT ;  /* 0x000000040a00720c */ /* 0x000fe20003f84070 */
[----:B------:R-:W-:Y:S01]  /*5f10*/  IMAD.HI.U32 R12, R8, R21, RZ ;  /* 0x00000015080c7227 */ /* 0x000fe200078e00ff */
[----:B------:R-:W-:-:S03]  /*5f20*/  ISETP.GT.U32.AND P3, PT, R10, R13, PT ;  /* 0x0000000d0a00720c */ /* 0x000fc60003f64070 */
[----:B------:R-:W-:Y:S01]  /*5f30*/  @!P6 IMAD.IADD R239, R239, 0x1, -R10 ;  /* 0x00000001efefe824 */ /* 0x000fe200078e0a0a */
[----:B------:R-:W-:Y:S01]  /*5f40*/  ISETP.GE.AND P6, PT, R19, RZ, PT ;  /* 0x000000ff1300720c */ /* 0x000fe20003fc6270 */
[----:B------:R-:W-:Y:S01]  /*5f50*/  IMAD.MOV R12, RZ, RZ, -R12 ;  /* 0x000000ffff0c7224 */ /* 0x000fe200078e0a0c */
[----:B------:R-:W-:Y:S01]  /*5f60*/  IABS R19, R18 ;  /* 0x0000001200137213 */ /* 0x000fe20000000000 */
[----:B------:R-:W-:-:S04]  /*5f70*/  IMAD.HI.U32 R15, R8, R24, RZ ;  /* 0x00000018080f7227 */ /* 0x000fc800078e00ff */
[----:B------:R-:W-:Y:S02]  /*5f80*/  IMAD R12, R10, R12, R21 ;  /* 0x0000000c0a0c7224 */ /* 0x000fe400078e0215 */
[----:B------:R-:W-:Y:S02]  /*5f90*/  IMAD.MOV.U32 R21, RZ, RZ, R5 ;  /* 0x000000ffff157224 */ /* 0x000fe400078e0005 */
[----:B------:R-:W-:-:S04]  /*5fa0*/  IMAD.HI.U32 R6, R8, R19, RZ ;  /* 0x0000001308067227 */ /* 0x000fc800078e00ff */
[----:B------:R-:W-:Y:S01]  /*5fb0*/  @!P4 IMAD.IADD R4, R4, 0x1, -R10 ;  /* 0x000000010404c824 */ /* 0x000fe200078e0a0a */
[C---:B------:R-:W-:Y:S01]  /*5fc0*/  ISETP.GT.U32.AND P4, PT, R10.reuse, R229, PT ;  /* 0x000000e50a00720c */ /* 0x040fe20003f84070 */
[----:B------:R-:W-:Y:S01]  /*5fd0*/  @!P2 IMAD.MOV R21, RZ, RZ, -R21 ;  /* 0x000000ffff15a224 */ /* 0x000fe200078e0a15 */
[C---:B------:R-:W-:Y:S01]  /*5fe0*/  ISETP.GT.U32.AND P2, PT, R10.reuse, R239, PT ;  /* 0x000000ef0a00720c */ /* 0x040fe20003f44070 */
[----:B------:R-:W-:Y:S02]  /*5ff0*/  IMAD.MOV R6, RZ, RZ, -R6 ;  /* 0x000000ffff067224 */ /* 0x000fe400078e0a06 */
[----:B------:R-:W-:Y:S02]  /*6000*/  IMAD.MOV R15, RZ, RZ, -R15 ;  /* 0x000000ffff0f7224 */ /* 0x000fe400078e0a0f */
[----:B------:R-:W-:Y:S02]  /*6010*/  IMAD R6, R10, R6, R19 ;  /* 0x000000060a067224 */ /* 0x000fe400078e0213 */
[----:B------:R-:W-:-:S02]  /*6020*/  IMAD.MOV.U32 R19, RZ, RZ, R7 ;  /* 0x000000ffff137224 */ /* 0x000fc400078e0007 */
[----:B------:R-:W-:-:S04]  /*6030*/  IMAD.HI.U32 R17, R8, R26, RZ ;  /* 0x0000001a08117227 */ /* 0x000fc800078e00ff */
[C---:B------:R-:W-:Y:S02]  /*6040*/  IMAD R24, R10.reuse, R15, R24 ;  /* 0x0000000f0a187224 */ /* 0x040fe400078e0218 */
[----:B------:R-:W-:Y:S01]  /*6050*/  @!P1 IMAD.MOV R19, RZ, RZ, -R19 ;  /* 0x000000ffff139224 */ /* 0x000fe200078e0a13 */
[C---:B------:R-:W-:Y:S01]  /*6060*/  ISETP.GT.U32.AND P1, PT, R10.reuse, R249, PT ;  /* 0x000000f90a00720c */ /* 0x040fe20003f24070 */
[----:B------:R-:W-:Y:S02]  /*6070*/  IMAD.MOV R17, RZ, RZ, -R17 ;  /* 0x000000ffff117224 */ /* 0x000fe400078e0a11 */
[----:B------:R-:W-:Y:S02]  /*6080*/  IMAD.MOV.U32 R15, RZ, RZ, R11 ;  /* 0x000000ffff0f7224 */ /* 0x000fe400078e000b */
[--C-:B------:R-:W-:Y:S01]  /*6090*/  @!P4 IMAD.IADD R229, R229, 0x1, -R10.reuse ;  /* 0x00000001e5e5c824 */ /* 0x100fe200078e0a0a */
[C---:B------:R-:W-:Y:S01]  /*60a0*/  ISETP.GT.U32.AND P4, PT, R10.reuse, R12, PT ;  /* 0x0000000c0a00720c */ /* 0x040fe20003f84070 */
[----:B------:R-:W-:Y:S01]  /*60b0*/  @!P2 IMAD.IADD R239, R239, 0x1, -R10 ;  /* 0x00000001efefa824 */ /* 0x000fe200078e0a0a */
[C---:B------:R-:W-:Y:S01]  /*60c0*/  ISETP.GT.U32.AND P2, PT, R10.reuse, R24, PT ;  /* 0x000000180a00720c */ /* 0x040fe20003f44070 */
[----:B------:R-:W-:-:S02]  /*60d0*/  IMAD R26, R10, R17, R26 ;  /* 0x000000110a1a7224 */ /* 0x000fc400078e021a */
[----:B------:R-:W-:Y:S01]  /*60e0*/  @!P5 IMAD.MOV R22, RZ, RZ, -R22 ;  /* 0x000000ffff16d224 */ /* 0x000fe200078e0a16 */
[C---:B------:R-:W-:Y:S01]  /*60f0*/  ISETP.GT.U32.AND P5, PT, R10.reuse, R251, PT ;  /* 0x000000fb0a00720c */ /* 0x040fe20003fa4070 */
[----:B------:R-:W-:Y:S01]  /*6100*/  @!P0 IMAD.MOV R15, RZ, RZ, -R15 ;  /* 0x000000ffff0f8224 */ /* 0x000fe200078e0a0f */
[C---:B------:R-:W-:Y:S01]  /*6110*/  ISETP.GT.U32.AND P0, PT, R10.reuse, R2, PT ;  /* 0x000000020a00720c */ /* 0x040fe20003f04070 */
[----:B------:R-:W-:Y:S01]  /*6120*/  @!P3 IMAD.IADD R13, R13, 0x1, -R10 ;  /* 0x000000010d0db824 */ /* 0x000fe200078e0a0a */
[----:B------:R-:W-:Y:S01]  /*6130*/  ISETP.GT.U32.AND P3, PT, R10, R6, PT ;  /* 0x000000060a00720c */ /* 0x000fe20003f64070 */
[----:B------:R-:W-:Y:S02]  /*6140*/  IMAD.MOV.U32 R17, RZ, RZ, R9 ;  /* 0x000000ffff117224 */ /* 0x000fe400078e0009 */
[----:B------:R-:W-:-:S04]  /*6150*/  IMAD.HI.U32 R8, R8, R28, RZ ;  /* 0x0000001c08087227 */ /* 0x000fc800078e00ff */
[----:B------:R-:W-:Y:S01]  /*6160*/  @!P6 IMAD.MOV R17, RZ, RZ, -R17 ;  /* 0x000000ffff11e224 */ /* 0x000fe200078e0a11 */
[C---:B------:R-:W-:Y:S01]  /*6170*/  ISETP.GT.U32.AND P6, PT, R10.reuse, R4, PT ;  /* 0x000000040a00720c */ /* 0x040fe20003fc4070 */
[----:B------:R-:W-:Y:S02]  /*6180*/  IMAD.MOV R8, RZ, RZ, -R8 ;  /* 0x000000ffff087224 */ /* 0x000fe400078e0a08 */
[----:B------:R-:W-:Y:S01]  /*6190*/  @!P1 IMAD.IADD R249, R249, 0x1, -R10 ;  /* 0x00000001f9f99824 */ /* 0x000fe200078e0a0a */
[C---:B------:R-:W-:Y:S01]  /*61a0*/  ISETP.GT.U32.AND P1, PT, R10.reuse, R26, PT ;  /* 0x0000001a0a00720c */ /* 0x040fe20003f24070 */
[----:B------:R-:W-:Y:S02]  /*61b0*/  IMAD R28, R10, R8, R28 ;  /* 0x000000080a1c7224 */ /* 0x000fe400078e021c */
[--C-:B------:R-:W-:Y:S01]  /*61c0*/  @!P4 IMAD.IADD R12, R12, 0x1, -R10.reuse ;  /* 0x000000010c0cc824 */ /* 0x100fe200078e0a0a */
[----:B------:R-:W-:Y:S01]  /*61d0*/  ISETP.GE.AND P4, PT, R104, RZ, PT ;  /* 0x000000ff6800720c */ /* 0x000fe20003f86270 */
[--C-:B------:R-:W-:Y:S01]  /*61e0*/  @!P2 IMAD.IADD R24, R24, 0x1, -R10.reuse ;  /* 0x000000011818a824 */ /* 0x100fe200078e0a0a */
[----:B------:R-:W-:Y:S01]  /*61f0*/  ISETP.GE.AND P2, PT, R100, RZ, PT ;  /* 0x000000ff6400720c */ /* 0x000fe20003f46270 */
[--C-:B------:R-:W-:Y:S01]  /*6200*/  @!P5 IMAD.IADD R251, R251, 0x1, -R10.reuse ;  /* 0x00000001fbfbd824 */ /* 0x100fe200078e0a0a */
[----:B------:R-:W-:Y:S01]  /*6210*/  ISETP.GT.U32.AND P5, PT, R10, R28, PT ;  /* 0x0000001c0a00720c */ /* 0x000fe20003fa4070 */
[--C-:B------:R-:W-:Y:S01]  /*6220*/  @!P0 IMAD.IADD R2, R2, 0x1, -R10.reuse ;  /* 0x0000000102028824 */ /* 0x100fe200078e0a0a */
[----:B------:R-:W-:Y:S01]  /*6230*/  ISETP.GE.AND P0, PT, R98, RZ, PT ;  /* 0x000000ff6200720c */ /* 0x000fe20003f06270 */
[--C-:B------:R-:W-:Y:S01]  /*6240*/  @!P3 IMAD.IADD R6, R6, 0x1, -R10.reuse ;  /* 0x000000010606b824 */ /* 0x100fe200078e0a0a */
[----:B------:R-:W-:Y:S01]  /*6250*/  ISETP.GE.AND P3, PT, R106, RZ, PT ;  /* 0x000000ff6a00720c */ /* 0x000fe20003f66270 */
[--C-:B------:R-:W-:Y:S01]  /*6260*/  @!P6 IMAD.IADD R4, R4, 0x1, -R10.reuse ;  /* 0x000000010404e824 */ /* 0x100fe200078e0a0a */
[----:B------:R-:W-:Y:S01]  /*6270*/  ISETP.GE.AND P6, PT, R102, RZ, PT ;  /* 0x000000ff6600720c */ /* 0x000fe20003fc6270 */
[----:B------:R-:W-:Y:S01]  /*6280*/  @!P1 IMAD.IADD R26, R26, 0x1, -R10 ;  /* 0x000000011a1a9824 */ /* 0x000fe200078e0a0a */
[----:B------:R-:W-:Y:S01]  /*6290*/  ISETP.GE.AND P1, PT, R96, RZ, PT ;  /* 0x000000ff6000720c */ /* 0x000fe20003f26270 */
[----:B------:R-:W-:-:S02]  /*62a0*/  IMAD.MOV.U32 R7, RZ, RZ, R249 ;  /* 0x000000ffff077224 */ /* 0x000fc400078e00f9 */
[----:B------:R-:W-:Y:S02]  /*62b0*/  IMAD.MOV.U32 R5, RZ, RZ, R251 ;  /* 0x000000ffff057224 */ /* 0x000fe400078e00fb */
[----:B------:R-:W-:Y:S02]  /*62c0*/  IMAD.MOV.U32 R9, RZ, RZ, R239 ;  /* 0x000000ffff097224 */ /* 0x000fe400078e00ef */
[----:B------:R-:W-:Y:S01]  /*62d0*/  @!P4 IMAD.MOV R7, RZ, RZ, -R7 ;  /* 0x000000ffff07c224 */ /* 0x000fe200078e0a07 */
[----:B------:R-:W-:Y:S01]  /*62e0*/  ISETP.GT.U32.AND P4, PT, R10, R26, PT ;  /* 0x0000001a0a00720c */ /* 0x000fe20003f84070 */
[----:B------:R-:W-:Y:S01]  /*62f0*/  @!P2 IMAD.MOV R5, RZ, RZ, -R5 ;  /* 0x000000ffff05a224 */ /* 0x000fe200078e0a05 */
[----:B------:R-:W-:Y:S01]  /*6300*/  ISETP.GE.AND P2, PT, R16, RZ, PT ;  /* 0x000000ff1000720c */ /* 0x000fe20003f46270 */
[----:B------:R-:W-:Y:S01]  /*6310*/  @!P5 IMAD.IADD R28, R28, 0x1, -R10 ;  /* 0x000000011c1cd824 */ /* 0x000fe200078e0a0a */
[C---:B------:R-:W-:Y:S01]  /*6320*/  ISETP.GT.U32.AND P5, PT, R10.reuse, R12, PT ;  /* 0x0000000c0a00720c */ /* 0x040fe20003fa4070 */
[----:B------:R-:W-:Y:S01]  /*6330*/  @!P0 IMAD.MOV R13, RZ, RZ, -R13 ;  /* 0x000000ffff0d8224 */ /* 0x000fe200078e0a0d */
[C---:B------:R-:W-:Y:S01]  /*6340*/  ISETP.GT.U32.AND P0, PT, R10.reuse, R6, PT ;  /* 0x000000060a00720c */ /* 0x040fe20003f04070 */
[----:B------:R-:W-:Y:S01]  /*6350*/  @!P3 IMAD.MOV R9, RZ, RZ, -R9 ;  /* 0x000000ffff09b224 */ /* 0x000fe200078e0a09 */
[----:B------:R-:W-:Y:S01]  /*6360*/  ISETP.GT.U32.AND P3, PT, R10, R24, PT ;  /* 0x000000180a00720c */ /* 0x000fe20003f64070 */
[----:B------:R-:W-:Y:S01]  /*6370*/  IMAD.MOV.U32 R11, RZ, RZ, R229 ;  /* 0x000000ffff0b7224 */ /* 0x000fe200078e00e5 */
[----:B------:R-:W-:Y:S01]  /*6380*/  SHF.R.S32.HI R229, RZ, 0x1f, R20 ;  /* 0x0000001fffe57819 */ /* 0x000fe20000011414 */
[----:B------:R-:W-:-:S02]  /*6390*/  IMAD.MOV.U32 R251, RZ, RZ, R2 ;  /* 0x000000fffffb7224 */ /* 0x000fc400078e0002 */
[----:B------:R-:W-:Y:S01]  /*63a0*/  @!P6 IMAD.MOV R11, RZ, RZ, -R11 ;  /* 0x000000ffff0be224 */ /* 0x000fe200078e0a0b */
[----:B------:R-:W-:Y:S01]  /*63b0*/  ISETP.GT.U32.AND P6, PT, R10, R28, PT ;  /* 0x0000001c0a00720c */ /* 0x000fe20003fc4070 */
[----:B------:R-:W-:Y:S01]  /*63c0*/  IMAD.MOV.U32 R8, RZ, RZ, R4 ;  /* 0x000000ffff087224 */ /* 0x000fe200078e0004 */
[----:B------:R-:W-:Y:S01]  /*63d0*/  LEA.HI R20, R229, R20, RZ, 0x7 ;  /* 0x00000014e5147211 */ /* 0x000fe200078f38ff */
[----:B------:R-:W-:Y:S01]  /*63e0*/  @!P1 IMAD.MOV R251, RZ, RZ, -R251 ;  /* 0x000000fffffb9224 */ /* 0x000fe200078e0afb */
[----:B------:R-:W-:Y:S01]  /*63f0*/  ISETP.GE.AND P1, PT, R18, RZ, PT ;  /* 0x000000ff1200720c */ /* 0x000fe20003f26270 */
[----:B------:R-:W-:Y:S01]  /*6400*/  @!P4 IMAD.IADD R26, R26, 0x1, -R10 ;  /* 0x000000011a1ac824 */ /* 0x000fe200078e0a0a */
[----:B------:R-:W-:Y:S01]  /*6410*/  ISETP.GE.AND P4, PT, R94, RZ, PT ;  /* 0x000000ff5e00720c */ /* 0x000fe20003f86270 */
[----:B------:R-:W-:Y:S01]  /*6420*/  @!P2 IMAD.MOV R8, RZ, RZ, -R8 ;  /* 0x000000ffff08a224 */ /* 0x000fe200078e0a08 */
[----:B------:R-:W-:Y:S01]  /*6430*/  ISETP.NE.AND P2, PT, R159, RZ, PT ;  /* 0x000000ff9f00720c */ /* 0x000fe20003f45270 */
[--C-:B------:R-:W-:Y:S01]  /*6440*/  @!P0 IMAD.IADD R6, R6, 0x1, -R10.reuse ;  /* 0x0000000106068824 */ /* 0x100fe200078e0a0a */
[----:B------:R-:W-:Y:S01]  /*6450*/  LOP3.LUT R18, RZ, R159, RZ, 0x33, !PT ;  /* 0x0000009fff127212 */ /* 0x000fe200078e33ff */
[--C-:B------:R-:W-:Y:S01]  /*6460*/  @!P5 IMAD.IADD R12, R12, 0x1, -R10.reuse ;  /* 0x000000010c0cd824 */ /* 0x100fe200078e0a0a */
[----:B------:R-:W-:Y:S01]  /*6470*/  ISETP.GE.AND P0, PT, R88, RZ, PT ;  /* 0x000000ff5800720c */ /* 0x000fe20003f06270 */
[--C-:B------:R-:W-:Y:S01]  /*6480*/  @!P3 IMAD.IADD R24, R24, 0x1, -R10.reuse ;  /* 0x000000011818b824 */ /* 0x100fe200078e0a0a */
[----:B------:R-:W-:Y:S01]  /*6490*/  ISETP.GE.AND P5, PT, R90, RZ, PT ;  /* 0x000000ff5a00720c */ /* 0x000fe20003fa6270 */
[----:B------:R-:W-:Y:S01]  /*64a0*/  @!P6 IMAD.IADD R28, R28, 0x1, -R10 ;  /* 0x000000011c1ce824 */ /* 0x000fe200078e0a0a */
[----:B------:R-:W-:Y:S01]  /*64b0*/  ISETP.GE.AND P3, PT, R92, RZ, PT ;  /* 0x000000ff5c00720c */ /* 0x000fe20003f66270 */
[----:B------:R-:W-:Y:S01]  /*64c0*/  IMAD R2, R204, UR60, RZ ;  /* 0x0000003ccc027c24 */ /* 0x000fe2000f8e02ff */
[C---:B------:R-:W-:Y:S01]  /*64d0*/  SEL R245, R18.reuse, R245, !P2 ;  /* 0x000000f512f57207 */ /* 0x040fe20005000000 */
[----:B------:R-:W-:Y:S01]  /*64e0*/  IMAD.MOV.U32 R229, RZ, RZ, R28 ;  /* 0x000000ffffe57224 */ /* 0x000fe200078e001c */
[----:B------:R-:W-:Y:S01]  /*64f0*/  SEL R243, R18, R243, !P2 ;  /* 0x000000f312f37207 */ /* 0x000fe20005000000 */
[----:B------:R-:W-:Y:S01]  /*6500*/  IMAD.MOV.U32 R10, RZ, RZ, R6 ;  /* 0x000000ffff0a7224 */ /* 0x000fe200078e0006 */
[----:B------:R-:W-:Y:S01]  /*6510*/  LEA R4, P6, R2, UR8, 0x1 ;  /* 0x0000000802047c11 */ /* 0x000fe2000f8c08ff */
[----:B------:R-:W-:Y:S01]  /*6520*/  IMAD R245, R245, UR10, RZ ;  /* 0x0000000af5f57c24 */ /* 0x000fe2000f8e02ff */
[C---:B------:R-:W-:Y:S01]  /*6530*/  SEL R227, R18.reuse, R227, !P2 ;  /* 0x000000e312e37207 */ /* 0x040fe20005000000 */
[----:B------:R-:W-:Y:S01]  /*6540*/  IMAD.MOV.U32 R249, RZ, RZ, R24 ;  /* 0x000000fffff97224 */ /* 0x000fe200078e0018 */
[----:B------:R-:W-:Y:S01]  /*6550*/  SEL R233, R18, R233, !P2 ;  /* 0x000000e912e97207 */ /* 0x000fe20005000000 */
[----:B------:R-:W-:Y:S01]  /*6560*/  IMAD.MOV.U32 R239, RZ, RZ, R26 ;  /* 0x000000ffffef7224 */ /* 0x000fe200078e001a */
[----:B------:R-:W-:Y:S01]  /*6570*/  LEA.HI.X.SX32 R2, R2, UR9, 0x1, P6 ;  /* 0x0000000902027c11 */ /* 0x000fe2000b0f0eff */
[----:B------:R-:W-:Y:S01]  /*6580*/  @!P4 IMAD.MOV R229, RZ, RZ, -R229 ;  /* 0x000000ffffe5c224 */ /* 0x000fe200078e0ae5 */
[----:B------:R-:W-:Y:S01]  /*6590*/  LEA R152, P4, R245, R4, 0x1 ;  /* 0x00000004f5987211 */ /* 0x000fe200078808ff */
[----:B------:R-:W-:Y:S01]  /*65a0*/  @!P1 IMAD.MOV R10, RZ, RZ, -R10 ;  /* 0x000000ffff0a9224 */ /* 0x000fe200078e0a0a */
[C---:B------:R-:W-:Y:S01]  /*65b0*/  SEL R231, R18.reuse, R231, !P2 ;  /* 0x000000e712e77207 */ /* 0x040fe20005000000 */
[----:B------:R-:W-:Y:S01]  /*65c0*/  @!P0 IMAD.MOV R12, RZ, RZ, -R12 ;  /* 0x000000ffff0c8224 */ /* 0x000fe200078e0a0c */
[C---:B------:R-:W-:Y:S01]  /*65d0*/  SEL R159, R18.reuse, R14, !P2 ;  /* 0x0000000e129f7207 */ /* 0x040fe20005000000 */
[----:B------:R-:W-:Y:S01]  /*65e0*/  @!P5 IMAD.MOV R249, RZ, RZ, -R249 ;  /* 0x000000fffff9d224 */ /* 0x000fe200078e0af9 */
[C---:B------:R-:W-:Y:S01]  /*65f0*/  SEL R217, R18.reuse, R217, !P2 ;  /* 0x000000d912d97207 */ /* 0x040fe20005000000 */
[----:B------:R-:W-:Y:S01]  /*6600*/  @!P3 IMAD.MOV R239, RZ, RZ, -R239 ;  /* 0x000000ffffefb224 */ /* 0x000fe200078e0aef */
[C---:B------:R-:W-:Y:S01]  /*6610*/  SEL R241, R18.reuse, R241, !P2 ;  /* 0x000000f112f17207 */ /* 0x040fe20005000000 */
[----:B------:R-:W-:Y:S01]  /*6620*/  IMAD R243, R243, UR10, RZ ;  /* 0x0000000af3f37c24 */ /* 0x000fe2000f8e02ff */
[C---:B------:R-:W-:Y:S01]  /*6630*/  SEL R237, R18.reuse, R237, !P2 ;  /* 0x000000ed12ed7207 */ /* 0x040fe20005000000 */
[----:B------:R0:W-:Y:S01]  /*6640*/  STL [R1+0x80c], R152 ;  /* 0x00080c9801007387 */ /* 0x0001e20000100800 */
[C---:B------:R-:W-:Y:S01]  /*6650*/  SEL R247, R18.reuse, R247, !P2 ;  /* 0x000000f712f77207 */ /* 0x040fe20005000000 */
[----:B------:R-:W-:Y:S01]  /*6660*/  IMAD R227, R227, UR10, RZ ;  /* 0x0000000ae3e37c24 */ /* 0x000fe2000f8e02ff */
        /* <DEDUP_REMOVED lines=216> */
[----:B------:R-:W-:Y:S01]  /*73f0*/  SEL R9, R18, R9, !P2 ;  /* 0x0000000912097207 */ /* 0x000fe20005000000 */
        /* <DEDUP_REMOVED lines=19> */
[----:B0-----:R-:W-:Y:S01]  /*7530*/  LEA.HI.X.SX32 R152, R245, R2, 0x1, P4 ;  /* 0x00000002f5987211 */ /* 0x001fe200020f0eff */
[----:B------:R-:W-:Y:S01]  /*7540*/  IMAD R6, R6, UR10, RZ ;  /* 0x0000000a06067c24 */ /* 0x000fe2000f8e02ff */
[-C--:B------:R-:W-:Y:S01]  /*7550*/  LEA R224, P2, R243, R4.reuse, 0x1 ;  /* 0x00000004f3e07211 */ /* 0x080fe200078408ff */
[----:B------:R-:W-:Y:S01]  /*7560*/  IMAD R8, R8, UR10, RZ ;  /* 0x0000000a08087c24 */ /* 0x000fe2000f8e02ff */
[----:B------:R-:W-:Y:S01]  /*7570*/  LEA R229, P1, R227, R4, 0x1 ;  /* 0x00000004e3e57211 */ /* 0x000fe200078208ff */
[----:B------:R0:W-:Y:S01]  /*7580*/  STL [R1+0x808], R152 ;  /* 0x0008089801007387 */ /* 0x0001e20000100800 */
[----:B------:R-:W-:Y:S01]  /*7590*/  LEA.HI.X.SX32 R222, R243, R2, 0x1, P2 ;  /* 0x00000002f3de7211 */ /* 0x000fe200010f0eff */
[----:B------:R-:W-:Y:S01]  /*75a0*/  IMAD R10, R10, UR10, RZ ;  /* 0x0000000a0a0a7c24 */ /* 0x000fe2000f8e02ff */
[----:B------:R-:W-:Y:S01]  /*75b0*/  LEA R234, P0, R231, R4, 0x1 ;  /* 0x00000004e7ea7211 */ /* 0x000fe200078008ff */
[----:B------:R-:W-:Y:S01]  /*75c0*/  IMAD R12, R12, UR10, RZ ;  /* 0x0000000a0c0c7c24 */ /* 0x000fe2000f8e02ff */
[----:B------:R-:W-:Y:S01]  /*75d0*/  LEA.HI.X.SX32 R227, R227, R2, 0x1, P1 ;  /* 0x00000002e3e37211 */ /* 0x000fe200008f0eff */
[----:B------:R-:W-:Y:S01]  /*75e0*/  IMAD R14, R14, UR10, RZ ;  /* 0x0000000a0e0e7c24 */ /* 0x000fe2000f8e02ff */
[-C--:B------:R-:W-:Y:S01]  /*75f0*/  LEA R154, P1, R225, R4.reuse, 0x1 ;  /* 0x00000004e19a7211 */ /* 0x080fe200078208ff */
[----:B------:R-:W-:Y:S01]  /*7600*/  IMAD R16, R16, UR10, RZ ;  /* 0x0000000a10107c24 */ /* 0x000fe2000f8e02ff */
[-C--:B------:R-:W-:Y:S01]  /*7610*/  LEA R239, P6, R241, R4.reuse, 0x1 ;  /* 0x00000004f1ef7211 */ /* 0x080fe200078c08ff */
[----:B------:R-:W-:Y:S01]  /*7620*/  IMAD R18, R18, UR10, RZ ;  /* 0x0000000a12127c24 */ /* 0x000fe2000f8e02ff */
[----:B0-----:R-:W-:Y:S01]  /*7630*/  LEA R152, P2, R233, R4, 0x1 ;  /* 0x00000004e9987211 */ /* 0x001fe200078408ff */
[----:B------:R-:W-:Y:S01]  /*7640*/  IMAD R3, R3, UR5, RZ ;  /* 0x0000000503037c24 */ /* 0x000fe2000f8e02ff */
[----:B------:R-:W-:Y:S01]  /*7650*/  LEA.HI.X.SX32 R231, R231, R2, 0x1, P0 ;  /* 0x00000002e7e77211 */ /* 0x000fe200000f0eff */
[----:B------:R-:W-:Y:S01]  /*7660*/  ULDC.64 UR8, c[0x0][0x210] ;  /* 0x0000840000087ab9 */ /* 0x000fe20000000a00 */
[-C--:B------:R-:W-:Y:S01]  /*7670*/  LEA R244, P5, R237, R4.reuse, 0x1 ;  /* 0x00000004edf47211 */ /* 0x080fe200078a08ff */
[----:B------:R0:W-:Y:S01]  /*7680*/  STL [R1+0x4], R152 ;  /* 0x0000049801007387 */ /* 0x0001e20000100800 */
[----:B------:R-:W-:Y:S01]  /*7690*/  LEA R220, P3, R217, R4, 0x1 ;  /* 0x00000004d9dc7211 */ /* 0x000fe200078608ff */
[----:B------:R-:W-:Y:S01]  /*76a0*/  UIADD3 UR5, UR4, 0x8000, URZ ;  /* 0x0000800004057890 */ /* 0x000fe2000fffe03f */
[----:B------:R-:W-:Y:S01]  /*76b0*/  LEA.HI.X.SX32 R236, R241, R2, 0x1, P6 ;  /* 0x00000002f1ec7211 */ /* 0x000fe200030f0eff */
[----:B------:R1:W-:Y:S01]  /*76c0*/  STL [R1+0xc], R154 ;  /* 0x00000c9a01007387 */ /* 0x0003e20000100800 */
[----:B------:R-:W-:Y:S01]  /*76d0*/  LEA R248, P4, R247, R4, 0x1 ;  /* 0x00000004f7f87211 */ /* 0x000fe200078808ff */
[----:B------:R-:W-:Y:S01]  /*76e0*/  USHF.R.U32.HI UR5, URZ, 0x4, UR5 ;  /* 0x000000043f057899 */ /* 0x000fe20008011605 */
[-C--:B------:R-:W-:Y:S01]  /*76f0*/  LEA.HI.X.SX32 R242, R237, R2.reuse, 0x1, P5 ;  /* 0x00000002edf27211 */ /* 0x080fe200028f0eff */
[----:B------:R-:W-:Y:S01]  /*7700*/  USHF.L.U32 UR60, UR60, 0x7, URZ ;  /* 0x000000073c3c7899 */ /* 0x000fe2000800063f */
[----:B------:R-:W-:Y:S01]  /*7710*/  LEA.HI.X.SX32 R217, R217, R2, 0x1, P3 ;  /* 0x00000002d9d97211 */ /* 0x000fe200018f0eff */
[----:B------:R-:W-:Y:S01]  /*7720*/  USGXT.U32 UR38, UR5, 0xe ;  /* 0x0000000e0526789a */ /* 0x000fe20008000000 */
[-C--:B0-----:R-:W-:Y:S01]  /*7730*/  LEA R152, P0, R223, R4.reuse, 0x1 ;  /* 0x00000004df987211 */ /* 0x081fe200078008ff */
[----:B------:R-:W-:Y:S01]  /*7740*/  USHF.R.S32.HI UR10, URZ, 0x1f, UR60 ;  /* 0x0000001f3f0a7899 */ /* 0x000fe2000801143c */
[-C--:B------:R-:W-:Y:S01]  /*7750*/  LEA R252, P3, R235, R4.reuse, 0x1 ;  /* 0x00000004ebfc7211 */ /* 0x080fe200078608ff */
[----:B------:R-:W-:Y:S01]  /*7760*/  USHF.L.U32 UR5, UR60, 0x1, URZ ;  /* 0x000000013c057899 */ /* 0x000fe2000800063f */
[----:B-1----:R-:W-:Y:S01]  /*7770*/  LEA R154, P6, R221, R4, 0x1 ;  /* 0x00000004dd9a7211 */ /* 0x002fe200078c08ff */
[----:B------:R0:W-:Y:S01]  /*7780*/  STL [R1+0x14], R152 ;  /* 0x0000149801007387 */ /* 0x0001e20000100800 */
[-C--:B------:R-:W-:Y:S01]  /*7790*/  LEA.HI.X.SX32 R247, R247, R2.reuse, 0x1, P4 ;  /* 0x00000002f7f77211 */ /* 0x080fe200020f0eff */
[----:B------:R-:W-:Y:S01]  /*77a0*/  USHF.L.U64.HI UR60, UR60, 0x1, UR10 ;  /* 0x000000013c3c7899 */ /* 0x000fe2000801020a */
[----:B------:R-:W-:Y:S01]  /*77b0*/  LEA.HI.X.SX32 R250, R235, R2, 0x1, P3 ;  /* 0x00000002ebfa7211 */ /* 0x000fe200018f0eff */
[----:B------:R1:W-:Y:S01]  /*77c0*/  STL [R1+0x1c], R154 ;  /* 0x00001c9a01007387 */ /* 0x0003e20000100800 */
[----:B0-----:R-:W-:-:S02]  /*77d0*/  LEA R152, P5, R219, R4, 0x1 ;  /* 0x00000004db987211 */ /* 0x001fc400078a08ff */
[----:B-1----:R-:W-:-:S03]  /*77e0*/  LEA R154, P4, R215, R4, 0x1 ;  /* 0x00000004d79a7211 */ /* 0x002fc600078808ff */
[----:B------:R0:W-:Y:S04]  /*77f0*/  STL [R1+0x24], R152 ;  /* 0x0000249801007387 */ /* 0x0001e80000100800 */
[----:B------:R1:W-:Y:S01]  /*7800*/  STL [R1+0x78], R154 ;  /* 0x0000789a01007387 */ /* 0x0003e20000100800 */
[----:B0-----:R-:W-:Y:S02]  /*7810*/  LEA R152, P3, R213, R4, 0x1 ;  /* 0x00000004d5987211 */ /* 0x001fe400078608ff */
[----:B-1----:R-:W-:-:S03]  /*7820*/  LEA.HI.X.SX32 R154, R233, R2, 0x1, P2 ;  /* 0x00000002e99a7211 */ /* 0x002fc600010f0eff */
[----:B------:R0:W-:Y:S01]  /*7830*/  STL [R1+0x80], R152 ;  /* 0x0000809801007387 */ /* 0x0001e20000100800 */
[----:B------:R-:W-:-:S03]  /*7840*/  LEA R156, P2, R211, R4, 0x1 ;  /* 0x00000004d39c7211 */ /* 0x000fc600078408ff */
[----:B------:R1:W-:Y:S04]  /*7850*/  STL [R1], R154 ;  /* 0x0000009a01007387 */ /* 0x0003e80000100800 */
[----:B------:R2:W-:Y:S01]  /*7860*/  STL [R1+0x88], R156 ;  /* 0x0000889c01007387 */ /* 0x0005e20000100800 */
[----:B0-----:R-:W-:Y:S02]  /*7870*/  LEA.HI.X.SX32 R152, R225, R2, 0x1, P1 ;  /* 0x00000002e1987211 */ /* 0x001fe400008f0eff */
[----:B-1----:R-:W-:-:S03]  /*7880*/  LEA R154, P1, R209, R4, 0x1 ;  /* 0x00000004d19a7211 */ /* 0x002fc600078208ff */
[----:B------:R0:W-:Y:S01]  /*7890*/  STL [R1+0x8], R152 ;  /* 0x0000089801007387 */ /* 0x0001e20000100800 */
[----:B--2---:R-:W-:-:S03]  /*78a0*/  LEA.HI.X.SX32 R156, R223, R2, 0x1, P0 ;  /* 0x00000002df9c7211 */ /* 0x004fc600000f0eff */
[----:B------:R1:W-:Y:S04]  /*78b0*/  STL [R1+0x90], R154 ;  /* 0x0000909a01007387 */ /* 0x0003e80000100800 */
[----:B------:R2:W-:Y:S01]  /*78c0*/  STL [R1+0x10], R156 ;  /* 0x0000109c01007387 */ /* 0x0005e20000100800 */
[----:B0-----:R-:W-:Y:S02]  /*78d0*/  LEA R152, P0, R207, R4, 0x1 ;  /* 0x00000004cf987211 */ /* 0x001fe400078008ff */
[----:B-1----:R-:W-:-:S03]  /*78e0*/  LEA.HI.X.SX32 R154, R221, R2, 0x1, P6 ;  /* 0x00000002dd9a7211 */ /* 0x002fc600030f0eff */
[----:B------:R0:W-:Y:S01]  /*78f0*/  STL [R1+0x98], R152 ;  /* 0x0000989801007387 */ /* 0x0001e20000100800 */
[----:B--2---:R-:W-:-:S03]  /*7900*/  LEA R156, P6, R205, R4, 0x1 ;  /* 0x00000004cd9c7211 */ /* 0x004fc600078c08ff */
[----:B------:R1:W-:Y:S04]  /*7910*/  STL [R1+0x18], R154 ;  /* 0x0000189a01007387 */ /* 0x0003e80000100800 */
        /* <DEDUP_REMOVED lines=101> */
[----:B------:R1:W-:Y:S01]  /*7f70*/  STL [R1+0x168], R154 ;  /* 0x0001689a01007387 */ /* 0x0003e20000100800 */
[----:B------:R-:W-:-:S03]  /*7f80*/  LEA.HI.X.SX32 R155, R155, R2, 0x1, P2 ;  /* 0x000000029b9b7211 */ /* 0x000fc600010f0eff */
        /* <DEDUP_REMOVED lines=18> */
[----:B------:R-:W-:Y:S01]  /*80b0*/  STL [R1+0x190], R156 ;  /* 0x0001909c01007387 */ /* 0x000fe20000100800 */
[----:B0-----:R-:W-:Y:S02]  /*80c0*/  LEA.HI.X.SX32 R152, R157, R2, 0x1, P3 ;  /* 0x000000029d987211 */ /* 0x001fe400018f0eff */
[----:B-1----:R-:W-:-:S03]  /*80d0*/  LEA R154, P3, R143, R4, 0x1 ;  /* 0x000000048f9a7211 */ /* 0x002fc600078608ff */
[----:B------:R0:W-:Y:S04]  /*80e0*/  STL [R1+0x15c], R152 ;  /* 0x00015c9801007387 */ /* 0x0001e80000100800 */
[----:B------:R1:W-:Y:S04]  /*80f0*/  STL [R1+0x198], R154 ;  /* 0x0001989a01007387 */ /* 0x0003e80000100800 */
[----:B------:R-:W-:Y:S01]  /*8100*/  STL [R1+0x164], R155 ;  /* 0x0001649b01007387 */ /* 0x000fe20000100800 */
[----:B0-----:R-:W-:Y:S02]  /*8110*/  LEA R152, P2, R141, R4, 0x1 ;  /* 0x000000048d987211 */ /* 0x001fe400078408ff */
[----:B-1----:R-:W-:-:S03]  /*8120*/  LEA.HI.X.SX32 R154, R153, R2, 0x1, P1 ;  /* 0x00000002999a7211 */ /* 0x002fc600008f0eff */
[----:B------:R0:W-:Y:S01]  /*8130*/  STL [R1+0x1a0], R152 ;  /* 0x0001a09801007387 */ /* 0x0001e20000100800 */
[----:B------:R-:W-:-:S03]  /*8140*/  LEA R153, P1, R139, R4, 0x1 ;  /* 0x000000048b997211 */ /* 0x000fc600078208ff */
[----:B------:R1:W-:Y:S04]  /*8150*/  STL [R1+0x16c], R154 ;  /* 0x00016c9a01007387 */ /* 0x0003e80000100800 */
[----:B------:R2:W-:Y:S01]  /*8160*/  STL [R1+0x1a8], R153 ;  /* 0x0001a89901007387 */ /* 0x0005e20000100800 */
[----:B0-----:R-:W-:Y:S02]  /*8170*/  LEA.HI.X.SX32 R152, R151, R2, 0x1, P0 ;  /* 0x0000000297987211 */ /* 0x001fe400000f0eff */
[----:B------:R-:W-:Y:S02]  /*8180*/  CS2R R150, SRZ ;  /* 0x0000000000967805 */ /* 0x000fe4000001ff00 */
[----:B-1----:R-:W-:Y:S01]  /*8190*/  LEA R154, P0, R137, R4, 0x1 ;  /* 0x00000004899a7211 */ /* 0x002fe200078008ff */
[----:B------:R0:W-:Y:S01]  /*81a0*/  STL [R1+0x174], R152 ;  /* 0x0001749801007387 */ /* 0x0001e20000100800 */
[----:B--2---:R-:W-:-:S03]  /*81b0*/  LEA.HI.X.SX32 R153, R149, R2, 0x1, P6 ;  /* 0x0000000295997211 */ /* 0x004fc600030f0eff */
[----:B------:R1:W-:Y:S01]  /*81c0*/  STL [R1+0x1b0], R154 ;  /* 0x0001b09a01007387 */ /* 0x0003e20000100800 */
[----:B------:R-:W-:-:S03]  /*81d0*/  CS2R R148, SRZ ;  /* 0x0000000000947805 */ /* 0x000fc6000001ff00 */
[----:B------:R2:W-:Y:S01]  /*81e0*/  STL [R1+0x17c], R153 ;  /* 0x00017c9901007387 */ /* 0x0005e20000100800 */
[----:B0-----:R-:W-:Y:S02]  /*81f0*/  LEA R152, P6, R135, R4, 0x1 ;  /* 0x0000000487987211 */ /* 0x001fe400078c08ff */
[----:B-1----:R-:W-:-:S03]  /*8200*/  LEA.HI.X.SX32 R154, R147, R2, 0x1, P5 ;  /* 0x00000002939a7211 */ /* 0x002fc600028f0eff */
[----:B------:R0:W-:Y:S01]  /*8210*/  STL [R1+0x1b8], R152 ;  /* 0x0001b89801007387 */ /* 0x0001e20000100800 */
[----:B------:R-:W-:Y:S02]  /*8220*/  CS2R R146, SRZ ;  /* 0x0000000000927805 */ /* 0x000fe4000001ff00 */
[----:B--2---:R-:W-:Y:S01]  /*8230*/  LEA R153, P5, R133, R4, 0x1 ;  /* 0x0000000485997211 */ /* 0x004fe200078a08ff */
[----:B------:R1:W-:Y:S04]  /*8240*/  STL [R1+0x184], R154 ;  /* 0x0001849a01007387 */ /* 0x0003e80000100800 */
[----:B------:R2:W-:Y:S01]  /*8250*/  STL [R1+0x1c0], R153 ;  /* 0x0001c09901007387 */ /* 0x0005e20000100800 */
[----:B0-----:R-:W-:Y:S02]  /*8260*/  LEA.HI.X.SX32 R152, R145, R2, 0x1, P4 ;  /* 0x0000000291987211 */ /* 0x001fe400020f0eff */
[----:B------:R-:W-:-:S02]  /*8270*/  CS2R R144, SRZ ;  /* 0x0000000000907805 */ /* 0x000fc4000001ff00 */
        /* <DEDUP_REMOVED lines=264> */
[C---:B--2---:R-:W-:Y:S01]  /*9300*/  LEA R153, P4, R21.reuse, R4, 0x1 ;  /* 0x0000000415997211 */ /* 0x044fe200078808ff */
[----:B------:R1:W-:Y:S03]  /*9310*/  STL [R1+0x34c], R154 ;  /* 0x00034c9a01007387 */ /* 0x0003e60000100800 */
[-C--:B------:R-:W-:Y:S01]  /*9320*/  LEA.HI.X.SX32 R21, R21, R2.reuse, 0x1, P4 ;  /* 0x0000000215157211 */ /* 0x080fe200020f0eff */
        /* <DEDUP_REMOVED lines=22> */
[----:B------:R-:W-:Y:S01]  /*9490*/  STL [R1+0x3a8], R154 ;  /* 0x0003a89a01007387 */ /* 0x000fe20000100800 */
[----:B------:R-:W-:Y:S02]  /*94a0*/  LEA.HI.X.SX32 R23, R22, R2, 0x1, P5 ;  /* 0x0000000216177211 */ /* 0x000fe400028f0eff */
[-C--:B------:R-:W-:Y:S01]  /*94b0*/  LEA R22, P5, R9, R4.reuse, 0x1 ;  /* 0x0000000409167211 */ /* 0x080fe200078a08ff */
[----:B------:R-:W-:Y:S01]  /*94c0*/  STL [R1+0x374], R153 ;  /* 0x0003749901007387 */ /* 0x000fe20000100800 */
[----:B0-----:R-:W-:Y:S02]  /*94d0*/  LEA R152, P6, R11, R4, 0x1 ;  /* 0x000000040b987211 */ /* 0x001fe400078c08ff */
[----:B------:R-:W-:-:S03]  /*94e0*/  LEA.HI.X.SX32 R9, R9, R2, 0x1, P5 ;  /* 0x0000000209097211 */ /* 0x000fc600028f0eff */
[----:B------:R-:W-:Y:S04]  /*94f0*/  STL [R1+0x3b0], R152 ;  /* 0x0003b09801007387 */ /* 0x000fe80000100800 */
[----:B------:R0:W-:Y:S04]  /*9500*/  STL [R1+0x37c], R23 ;  /* 0x00037c1701007387 */ /* 0x0001e80000100800 */
[----:B------:R1:W-:Y:S04]  /*9510*/  STL [R1+0x3c4], R22 ;  /* 0x0003c41601007387 */ /* 0x0003e80000100800 */
[----:B------:R2:W-:Y:S01]  /*9520*/  STL [R1+0x384], R21 ;  /* 0x0003841501007387 */ /* 0x0005e20000100800 */
[----:B0-----:R-:W-:-:S02]  /*9530*/  LEA R23, P4, R7, R4, 0x1 ;  /* 0x0000000407177211 */ /* 0x001fc400078808ff */
[----:B-1----:R-:W-:-:S03]  /*9540*/  LEA.HI.X.SX32 R22, R19, R2, 0x1, P3 ;  /* 0x0000000213167211 */ /* 0x002fc600018f0eff */
[----:B------:R-:W-:Y:S01]  /*9550*/  STL [R1+0x3cc], R23 ;  /* 0x0003cc1701007387 */ /* 0x000fe20000100800 */
[----:B------:R-:W-:Y:S02]  /*9560*/  LEA.HI.X.SX32 R19, R17, R2, 0x1, P2 ;  /* 0x0000000211137211 */ /* 0x000fe400010f0eff */
[-C--:B--2---:R-:W-:Y:S01]  /*9570*/  LEA R21, P3, R5, R4.reuse, 0x1 ;  /* 0x0000000405157211 */ /* 0x084fe200078608ff */
[----:B------:R-:W-:Y:S01]  /*9580*/  STL [R1+0x38c], R22 ;  /* 0x00038c1601007387 */ /* 0x000fe20000100800 */
[----:B------:R-:W-:-:S03]  /*9590*/  LEA R17, P2, R6, R4, 0x1 ;  /* 0x0000000406117211 */ /* 0x000fc600078408ff */
        /* <DEDUP_REMOVED lines=21> */
[----:B------:R-:W-:Y:S02]  /*96f0*/  LEA R5, P3, R18, R4, 0x1 ;  /* 0x0000000412057211 */ /* 0x000fe400078608ff */
[-C--:B------:R-:W-:Y:S01]  /*9700*/  LEA.HI.X.SX32 R4, R6, R2.reuse, 0x1, P2 ;  /* 0x0000000206047211 */ /* 0x080fe200010f0eff */
[----:B------:R-:W-:Y:S01]  /*9710*/  STL [R1+0x800], R9 ;  /* 0x0008000901007387 */ /* 0x000fe20000100800 */
[----:B------:R-:W-:-:S03]  /*9720*/  LEA.HI.X.SX32 R6, R12, R2, 0x1, P6 ;  /* 0x000000020c067211 */ /* 0x000fc600030f0eff */
[----:B------:R0:W-:Y:S04]  /*9730*/  STL [R1+0x3d0], R7 ;  /* 0x0003d00701007387 */ /* 0x0001e80000100800 */
[----:B------:R1:W-:Y:S04]  /*9740*/  STL [R1+0x804], R5 ;  /* 0x0008040501007387 */ /* 0x0003e80000100800 */
[----:B------:R2:W-:Y:S01]  /*9750*/  STL [R1+0x3d8], R4 ;  /* 0x0003d80401007387 */ /* 0x0005e20000100800 */
[----:B0-----:R-:W-:Y:S01]  /*9760*/  LEA R7, P2, R3, UR8, 0x1 ;  /* 0x0000000803077c11 */ /* 0x001fe2000f8408ff */
[----:B------:R-:W-:-:S02]  /*9770*/  UMOV UR8, URZ ;  /* 0x0000003f00087c82 */ /* 0x000fc40008000000 */
[----:B------:R-:W-:Y:S01]  /*9780*/  UIADD3.X UR12, UR8, 0x40000040, URZ, UP0, !UPT ;  /* 0x40000040080c7890 */ /* 0x000fe200087fe43f */
[-C--:B-1----:R-:W-:Y:S01]  /*9790*/  LEA.HI.X.SX32 R5, R8, R2.reuse, 0x1, P1 ;  /* 0x0000000208057211 */ /* 0x082fe200008f0eff */
[----:B------:R-:W-:Y:S01]  /*97a0*/  UIADD3 UR14, UP0, UR38, 0x2, URZ ;  /* 0x00000002260e7890 */ /* 0x000fe2000ff1e03f */
[----:B------:R-:W0:Y:S01]  /*97b0*/  LDC R8, c[0x0][0x238] ;  /* 0x00008e00ff087b82 */ /* 0x000e220000000800 */
[----:B------:R-:W-:Y:S01]  /*97c0*/  LEA.HI.X.SX32 R3, R3, UR9, 0x1, P2 ;  /* 0x0000000903037c11 */ /* 0x000fe200090f0eff */
[----:B------:R-:W-:Y:S01]  /*97d0*/  UMOV UR9, URZ ;  /* 0x0000003f00097c82 */ /* 0x000fe20008000000 */
[----:B--2---:R-:W-:Y:S01]  /*97e0*/  LEA.HI.X.SX32 R4, R10, R2, 0x1, P0 ;  /* 0x000000020a047211 */ /* 0x004fe200000f0eff */
[----:B------:R1:W-:Y:S01]  /*97f0*/  STL [R1+0x3e0], R5 ;  /* 0x0003e00501007387 */ /* 0x0003e20000100800 */
[----:B------:R-:W-:Y:S01]  /*9800*/  UIADD3.X UR15, UR9, 0x40000040, URZ, UP0, !UPT ;  /* 0x40000040090f7890 */ /* 0x000fe200087fe43f */
[----:B------:R-:W-:Y:S02]  /*9810*/  UMOV UR8, UR11 ;  /* 0x0000000b00087c82 */ /* 0x000fe40008000000 */
[----:B------:R2:W-:Y:S01]  /*9820*/  STL [R1+0x3e8], R4 ;  /* 0x0003e80401007387 */ /* 0x0005e20000100800 */
[----:B------:R-:W-:-:S02]  /*9830*/  UMOV UR9, UR12 ;  /* 0x0000000c00097c82 */ /* 0x000fc40008000000 */
[----:B------:R-:W-:Y:S01]  /*9840*/  UIADD3.64 UR10, UR8, 0x380, URZ ;  /* 0x00000380080a7897 */ /* 0x000fe2000fffe03f */
[----:B------:R-:W-:Y:S01]  /*9850*/  STL [R1+0x3f0], R6 ;  /* 0x0003f00601007387 */ /* 0x000fe20000100800 */
[----:B------:R-:W-:Y:S01]  /*9860*/  UIADD3.64 UR10, UR8, 0x480, URZ ;  /* 0x00000480080a7897 */ /* 0x000fe2000fffe03f */
[-C--:B-1----:R-:W-:Y:S01]  /*9870*/  LEA.HI.X.SX32 R5, R14, R2.reuse, 0x1, P5 ;  /* 0x000000020e057211 */ /* 0x082fe200028f0eff */
[----:B------:R-:W-:Y:S02]  /*9880*/  UIADD3.64 UR18, UR8, 0x400, URZ ;  /* 0x0000040008127897 */ /* 0x000fe4000fffe03f */
[----:B------:R-:W-:Y:S01]  /*9890*/  UIADD3.64 UR12, UR8, 0x80, URZ ;  /* 0x00000080080c7897 */ /* 0x000fe2000fffe03f */
[-C--:B--2---:R-:W-:Y:S01]  /*98a0*/  LEA.HI.X.SX32 R4, R16, R2.reuse, 0x1, P4 ;  /* 0x0000000210047211 */ /* 0x084fe200020f0eff */
[----:B------:R-:W-:Y:S01]  /*98b0*/  STL [R1+0x3f8], R5 ;  /* 0x0003f80501007387 */ /* 0x000fe20000100800 */
[----:B------:R-:W-:Y:S01]  /*98c0*/  LEA.HI.X.SX32 R2, R18, R2, 0x1, P3 ;  /* 0x0000000212027211 */ /* 0x000fe200018f0eff */
[----:B------:R-:W-:Y:S01]  /*98d0*/  UMOV UR10, UR14 ;  /* 0x0000000e000a7c82 */ /* 0x000fe20008000000 */
[----:B------:R-:W-:Y:S01]  /*98e0*/  UMOV UR11, UR15 ;  /* 0x0000000f000b7c82 */ /* 0x000fe20008000000 */
[----:B------:R1:W-:Y:S01]  /*98f0*/  STL [R1+0x7fc], R4 ;  /* 0x0007fc0401007387 */ /* 0x0003e20000100800 */
[C---:B0-----:R-:W-:Y:S01]  /*9900*/  IMAD R164, R8.reuse, 0xfe, RZ ;  /* 0x000000fe08a47824 */ /* 0x041fe200078e02ff */
[----:B------:R-:W-:Y:S01]  /*9910*/  UIADD3.64 UR16, UR8, 0x100, URZ ;  /* 0x0000010008107897 */ /* 0x000fe2000fffe03f */
[C---:B------:R-:W-:Y:S01]  /*9920*/  IMAD R165, R8.reuse, 0xfa, RZ ;  /* 0x000000fa08a57824 */ /* 0x040fe200078e02ff */
[----:B------:R-:W-:Y:S01]  /*9930*/  STL [R1+0x3fc], R2 ;  /* 0x0003fc0201007387 */ /* 0x000fe20000100800 */
[C---:B------:R-:W-:Y:S01]  /*9940*/  IMAD R166, R8.reuse, 0xf6, RZ ;  /* 0x000000f608a67824 */ /* 0x040fe200078e02ff */
[----:B------:R-:W-:Y:S01]  /*9950*/  UIADD3.64 UR20, UR8, 0x180, URZ ;  /* 0x0000018008147897 */ /* 0x000fe2000fffe03f */
[C---:B------:R-:W-:Y:S01]  /*9960*/  IMAD R167, R8.reuse, 0xf2, RZ ;  /* 0x000000f208a77824 */ /* 0x040fe200078e02ff */
[-C--:B------:R-:W-:Y:S01]  /*9970*/  IADD3 R165, P4, R165, R7.reuse, RZ ;  /* 0x00000007a5a57210 */ /* 0x080fe20007f9e0ff */
[C---:B------:R-:W-:Y:S01]  /*9980*/  IMAD R168, R8.reuse, 0xee, RZ ;  /* 0x000000ee08a87824 */ /* 0x040fe200078e02ff */
[----:B-1----:R-:W-:Y:S01]  /*9990*/  SHF.R.S32.HI R4, RZ, 0x7, R20 ;  /* 0x00000007ff047819 */ /* 0x002fe20000011414 */
[----:B------:R-:W-:Y:S01]  /*99a0*/  IMAD R169, R8, 0xea, RZ ;  /* 0x000000ea08a97824 */ /* 0x000fe200078e02ff */
[-C--:B------:R-:W-:Y:S01]  /*99b0*/  IADD3 R20, P2, R164, R7.reuse, RZ ;  /* 0x00000007a4147210 */ /* 0x080fe20007f5e0ff */
[----:B------:R-:W-:Y:S01]  /*99c0*/  IMAD R170, R8, 0xe6, RZ ;  /* 0x000000e608aa7824 */ /* 0x000fe200078e02ff */
[-C--:B------:R-:W-:Y:S01]  /*99d0*/  IADD3 R164, P5, R166, R7.reuse, RZ ;  /* 0x00000007a6a47210 */ /* 0x080fe20007fbe0ff */
[----:B------:R-:W-:Y:S01]  /*99e0*/  STL [R1+0x844], R4 ;  /* 0x0008440401007387 */ /* 0x000fe20000100800 */
[C---:B------:R-:W-:Y:S01]  /*99f0*/  IMAD R171, R8.reuse, 0x7f, RZ ;  /* 0x0000007f08ab7824 */ /* 0x040fe200078e02ff */
[----:B------:R-:W-:Y:S01]  /*9a00*/  UIADD3.64 UR24, UR8, 0x200, URZ ;  /* 0x0000020008187897 */ /* 0x000fe2000fffe03f */
[C---:B------:R-:W-:Y:S01]  /*9a10*/  IMAD R172, R8.reuse, 0xe2, RZ ;  /* 0x000000e208ac7824 */ /* 0x040fe200078e02ff */
[----:B------:R0:W-:Y:S01]  /*9a20*/  STL [R1+0x404], R20 ;  /* 0x0004041401007387 */ /* 0x0001e20000100800 */
        /* <DEDUP_REMOVED lines=9> */
[-C--:B0-----:R-:W-:Y:S01]  /*9ac0*/  IADD3 R20, P6, R167, R7.reuse, RZ ;  /* 0x00000007a7147210 */ /* 0x081fe20007fde0ff */
[C---:B------:R-:W-:Y:S01]  /*9ad0*/  IMAD R178, R8.reuse, 0xd6, RZ ;  /* 0x000000d608b27824 */ /* 0x040fe200078e02ff */
[----:B------:R-:W0:Y:S01]  /*9ae0*/  S2R R6, SR_TID.X ;  /* 0x0000000000067919 */ /* 0x000e220000002100 */
[----:B------:R-:W-:Y:S01]  /*9af0*/  IMAD R179, R8, 0x77, RZ ;  /* 0x0000007708b37824 */ /* 0x000fe200078e02ff */
[-C--:B-1----:R-:W-:Y:S01]  /*9b00*/  IADD3 R165, P0, R168, R7.reuse, RZ ;  /* 0x00000007a8a57210 */ /* 0x082fe20007f1e0ff */
[C---:B------:R-:W-:Y:S01]  /*9b10*/  IMAD R180, R8.reuse, 0xd2, RZ ;  /* 0x000000d208b47824 */ /* 0x040fe200078e02ff */
[----:B------:R1:W-:Y:S01]  /*9b20*/  STL [R1+0x434], R20 ;  /* 0x0004341401007387 */ /* 0x0003e20000100800 */
[C---:B------:R-:W-:Y:S01]  /*9b30*/  IMAD R181, R8.reuse, 0x75, RZ ;  /* 0x0000007508b57824 */ /* 0x040fe200078e02ff */
[-C--:B--2---:R-:W-:Y:S01]  /*9b40*/  IADD3 R164, P3, R169, R7.reuse, RZ ;  /* 0x00000007a9a47210 */ /* 0x084fe20007f7e0ff */
[C---:B------:R-:W-:Y:S01]  /*9b50*/  IMAD R182, R8.reuse, 0xce, RZ ;  /* 0x000000ce08b67824 */ /* 0x040fe200078e02ff */
[----:B------:R2:W-:Y:S01]  /*9b60*/  STL [R1+0x444], R165 ;  /* 0x000444a501007387 */ /* 0x0005e20000100800 */
[C---:B------:R-:W-:Y:S01]  /*9b70*/  IMAD R183, R8.reuse, 0x73, RZ ;  /* 0x0000007308b77824 */ /* 0x040fe200078e02ff */
[----:B------:R-:W-:Y:S01]  /*9b80*/  UIADD3.64 UR40, UR8, 0x500, URZ ;  /* 0x0000050008287897 */ /* 0x000fe2000fffe03f */
[C---:B------:R-:W-:Y:S01]  /*9b90*/  IMAD R184, R8.reuse, 0xca, RZ ;  /* 0x000000ca08b87824 */ /* 0x040fe200078e02ff */
[----:B------:R3:W-:Y:S01]  /*9ba0*/  STL [R1+0x454], R164 ;  /* 0x000454a401007387 */ /* 0x0007e20000100800 */
[----:B------:R-:W-:Y:S01]  /*9bb0*/  IMAD R185, R8, 0x71, RZ ;  /* 0x0000007108b97824 */ /* 0x000fe200078e02ff */
[----:B-1----:R-:W-:Y:S01]  /*9bc0*/  IADD3 R20, P1, R170, R7, RZ ;  /* 0x00000007aa147210 */ /* 0x002fe20007f3e0ff */
[C---:B------:R-:W-:Y:S01]  /*9bd0*/  IMAD R186, R8.reuse, 0xc6, RZ ;  /* 0x000000c608ba7824 */ /* 0x040fe200078e02ff */
[----:B------:R-:W-:Y:S01]  /*9be0*/  UIADD3.64 UR44, UR8, 0x580, URZ ;  /* 0x00000580082c7897 */ /* 0x000fe2000fffe03f */
[C---:B------:R-:W-:Y:S01]  /*9bf0*/  IMAD R187, R8.reuse, 0x6f, RZ ;  /* 0x0000006f08bb7824 */ /* 0x040fe200078e02ff */
[----:B--2---:R-:W-:Y:S01]  /*9c00*/  LEA.HI.X.SX32 R165, R171, R3, 0x1, P2 ;  /* 0x00000003aba57211 */ /* 0x004fe200010f0eff */
[----:B------:R1:W-:Y:S01]  /*9c10*/  STL [R1+0x464], R20 ;  /* 0x0004641401007387 */ /* 0x0003e20000100800 */
[----:B------:R-:W-:Y:S01]  /*9c20*/  IMAD R188, R8, 0xc2, RZ ;  /* 0x000000c208bc7824 */ /* 0x000fe200078e02ff */
[----:B------:R-:W-:Y:S01]  /*9c30*/  UIADD3.64 UR48, UR8, 0x600, URZ ;  /* 0x0000060008307897 */ /* 0x000fe2000fffe03f */
[----:B---3--:R-:W-:Y:S01]  /*9c40*/  IADD3 R164, P2, R172, R7, RZ ;  /* 0x00000007aca47210 */ /* 0x008fe20007f5e0ff */
[----:B------:R2:W-:Y:S01]  /*9c50*/  STL [R1+0x400], R165 ;  /* 0x000400a501007387 */ /* 0x0005e20000100800 */
[C---:B------:R-:W-:Y:S01]  /*9c60*/  IMAD R189, R8.reuse, 0x6d, RZ ;  /* 0x0000006d08bd7824 */ /* 0x040fe200078e02ff */
[----:B------:R-:W-:Y:S01]  /*9c70*/  UIADD3.64 UR52, UR8, 0x680, URZ ;  /* 0x0000068008347897 */ /* 0x000fe2000fffe03f */
[C---:B------:R-:W-:Y:S01]  /*9c80*/  IMAD R190, R8.reuse, 0xbe, RZ ;  /* 0x000000be08be7824 */ /* 0x040fe200078e02ff */
[----:B------:R3:W-:Y:S01]  /*9c90*/  STL [R1+0x474], R164 ;  /* 0x000474a401007387 */ /* 0x0007e20000100800 */
[C---:B------:R-:W-:Y:S01]  /*9ca0*/  IMAD R191, R8.reuse, 0x6b, RZ ;  /* 0x0000006b08bf7824 */ /* 0x040fe200078e02ff */
[----:B-1----:R-:W-:Y:S01]  /*9cb0*/  LEA.HI.X.SX32 R20, R173, R3, 0x1, P4 ;  /* 0x00000003ad147211 */ /* 0x002fe200020f0eff */
[C---:B------:R-:W-:Y:S01]  /*9cc0*/  IMAD R192, R8.reuse, 0xba, RZ ;  /* 0x000000ba08c07824 */ /* 0x040fe200078e02ff */
[----:B------:R-:W-:Y:S01]  /*9cd0*/  UIADD3.64 UR56, UR8, 0x700, URZ ;  /* 0x0000070008387897 */ /* 0x000fe2000fffe03f */
[----:B------:R-:W-:Y:S01]  /*9ce0*/  IMAD R193, R8, 0x69, RZ ;  /* 0x0000006908c17824 */ /* 0x000fe200078e02ff */
[----:B--2---:R-:W-:Y:S01]  /*9cf0*/  IADD3 R165, P4, R174, R7, RZ ;  /* 0x00000007aea57210 */ /* 0x004fe20007f9e0ff */
[----:B------:R1:W-:Y:S01]  /*9d00*/  STL [R1+0x410], R20 ;  /* 0x0004101401007387 */ /* 0x0003e20000100800 */
[C---:B------:R-:W-:Y:S01]  /*9d10*/  IMAD R194, R8.reuse, 0xb6, RZ ;  /* 0x000000b608c27824 */ /* 0x040fe200078e02ff */
[----:B------:R-:W-:Y:S01]  /*9d20*/  UIADD3.64 UR14, UR10, 0x2, URZ ;  /* 0x000000020a0e7897 */ /* 0x000fe2000fffe03f */
[----:B---3--:R-:W-:Y:S01]  /*9d30*/  LEA.HI.X.SX32 R164, R175, R3, 0x1, P5 ;  /* 0x00000003afa47211 */ /* 0x008fe200028f0eff */
        /* <DEDUP_REMOVED lines=27> */
[----:B------:R-:W-:Y:S01]  /*9ef0*/  IMAD R206, R8, 0x9e, RZ ;  /* 0x0000009e08ce7824 */ /* 0x000fe200078e02ff */
[----:B---3--:R-:W-:-:S02]  /*9f00*/  LEA.HI.X.SX32 R164, R181, R3, 0x1, P3 ;  /* 0x00000003b5a47211 */ /* 0x008fc400018f0eff */
[----:B------:R2:W-:Y:S01]  /*9f10*/  STL [R1+0x4b4], R165 ;  /* 0x0004b4a501007387 */ /* 0x0005e20000100800 */
[C---:B------:R-:W-:Y:S02]  /*9f20*/  IMAD R207, R8.reuse, 0x5b, RZ ;  /* 0x0000005b08cf7824 */ /* 0x040fe400078e02ff */
[C---:B------:R-:W-:Y:S01]  /*9f30*/  IMAD R208, R8.reuse, 0x9a, RZ ;  /* 0x0000009a08d07824 */ /* 0x040fe200078e02ff */
[----:B------:R3:W-:Y:S01]  /*9f40*/  STL [R1+0x450], R164 ;  /* 0x000450a401007387 */ /* 0x0007e20000100800 */
[----:B------:R-:W-:Y:S01]  /*9f50*/  IMAD R209, R8, 0x59, RZ ;  /* 0x0000005908d17824 */ /* 0x000fe200078e02ff */
[----:B-1----:R-:W-:Y:S01]  /*9f60*/  IADD3 R20, P3, R182, R7, RZ ;  /* 0x00000007b6147210 */ /* 0x002fe20007f7e0ff */
[C---:B------:R-:W-:Y:S02]  /*9f70*/  IMAD R210, R8.reuse, 0x96, RZ ;  /* 0x0000009608d27824 */ /* 0x040fe400078e02ff */
[C---:B------:R-:W-:Y:S01]  /*9f80*/  IMAD R211, R8.reuse, 0x57, RZ ;  /* 0x0000005708d37824 */ /* 0x040fe200078e02ff */
[----:B--2---:R-:W-:Y:S01]  /*9f90*/  LEA.HI.X.SX32 R165, R183, R3, 0x1, P1 ;  /* 0x00000003b7a57211 */ /* 0x004fe200008f0eff */
[----:B------:R1:W-:Y:S01]  /*9fa0*/  STL [R1+0x4c4], R20 ;  /* 0x0004c41401007387 */ /* 0x0003e20000100800 */
[----:B------:R-:W-:Y:S01]  /*9fb0*/  IMAD R212, R8, 0x92, RZ ;  /* 0x0000009208d47824 */ /* 0x000fe200078e02ff */
[----:B---3--:R-:W-:-:S02]  /*9fc0*/  IADD3 R164, P1, R184, R7, RZ ;  /* 0x00000007b8a47210 */ /* 0x008fc40007f3e0ff */
[----:B------:R2:W-:Y:S01]  /*9fd0*/  STL [R1+0x460], R165 ;  /* 0x000460a501007387 */ /* 0x0005e20000100800 */
[C---:B------:R-:W-:Y:S02]  /*9fe0*/  IMAD R213, R8.reuse, 0x55, RZ ;  /* 0x0000005508d57824 */ /* 0x040fe400078e02ff */
[C---:B------:R-:W-:Y:S01]  /*9ff0*/  IMAD R214, R8.reuse, 0x8e, RZ ;  /* 0x0000008e08d67824 */ /* 0x040fe200078e02ff */
[----:B------:R3:W-:Y:S01]  /*a000*/  STL [R1+0x4d4], R164 ;  /* 0x0004d4a401007387 */ /* 0x0007e20000100800 */
[C---:B------:R-:W-:Y:S01]  /*a010*/  IMAD R215, R8.reuse, 0x53, RZ ;  /* 0x0000005308d77824 */ /* 0x040fe200078e02ff */
[----:B-1----:R-:W-:Y:S01]  /*a020*/  LEA.HI.X.SX32 R20, R185, R3, 0x1, P2 ;  /* 0x00000003b9147211 */ /* 0x002fe200010f0eff */
[C---:B------:R-:W-:Y:S02]  /*a030*/  IMAD R216, R8.reuse, 0x8a, RZ ;  /* 0x0000008a08d87824 */ /* 0x040fe400078e02ff */
        /* <DEDUP_REMOVED lines=129> */
[C---:B------:R-:W-:Y:S01]  /*a850*/  IMAD R86, R8.reuse, 0x70, RZ ;  /* 0x0000007008567824 */ /* 0x040fe200078e02ff */
        /* <DEDUP_REMOVED lines=25> */
[C---:B------:R-:W-:Y:S02]  /*a9f0*/  IMAD.SHL.U32 R163, R8.reuse, 0x2, RZ ;  /* 0x0000000208a37824 */ /* 0x040fe400078e00ff */
[----:B------:R-:W-:Y:S01]  /*aa00*/  IMAD.SHL.U32 R166, R8, 0x20, RZ ;  /* 0x0000002008a67824 */ /* 0x000fe200078e00ff */
[----:B--2---:R-:W-:Y:S01]  /*aa10*/  LEA.HI.X.SX32 R165, R232, R3, 0x1, P1 ;  /* 0x00000003e8a57211 */ /* 0x004fe200008f0eff */
[----:B------:R1:W-:Y:S01]  /*aa20*/  STL [R1+0x42c], R20 ;  /* 0x00042c1401007387 */ /* 0x0003e20000100800 */
[----:B0-----:R-:W-:Y:S01]  /*aa30*/  IMAD R6, R6, 0x80, R6 ;  /* 0x0000008006067824 */ /* 0x001fe200078e0206 */
[----:B---3--:R-:W-:-:S02]  /*aa40*/  IADD3 R164, P1, R233, R7, RZ ;  /* 0x00000007e9a47210 */ /* 0x008fc40007f3e0ff */
[----:B------:R0:W-:Y:S01]  /*aa50*/  STL [R1+0x5b0], R165 ;  /* 0x0005b0a501007387 */ /* 0x0001e20000100800 */
[----:B------:R-:W-:Y:S02]  /*aa60*/  IMAD.SHL.U32 R6, R6, 0x2, RZ ;  /* 0x0000000206067824 */ /* 0x000fe400078e00ff */
[----:B------:R-:W-:Y:S01]  /*aa70*/  IMAD.SHL.U32 R5, R8, 0x80, RZ ;  /* 0x0000008008057824 */ /* 0x000fe200078e00ff */
[----:B------:R2:W-:Y:S01]  /*aa80*/  STL [R1+0x44c], R164 ;  /* 0x00044ca401007387 */ /* 0x0005e20000100800 */
[----:B------:R-:W-:Y:S01]  /*aa90*/  IMAD.MOV.U32 R2, RZ, RZ, RZ ;  /* 0x000000ffff027224 */ /* 0x000fe200078e00ff */
[----:B-1----:R-:W-:Y:S02]  /*aaa0*/  LEA.HI.X.SX32 R20, R235, R3, 0x1, P2 ;  /* 0x00000003eb147211 */ /* 0x002fe400010f0eff */
[----:B------:R-:W-:Y:S02]  /*aab0*/  LOP3.LUT R6, R6, 0x407e, RZ, 0xc0, !PT ;  /* 0x0000407e06067812 */ /* 0x000fe400078ec0ff */
[----:B0-----:R-:W-:Y:S01]  /*aac0*/  IADD3 R165, P2, R237, R7, RZ ;  /* 0x00000007eda57210 */ /* 0x001fe20007f5e0ff */
[----:B------:R0:W-:Y:S01]  /*aad0*/  STL [R1+0x5c0], R20 ;  /* 0x0005c01401007387 */ /* 0x0001e20000100800 */
[----:B------:R-:W-:-:S02]  /*aae0*/  SHF.R.S32.HI R4, RZ, 0x1f, R5 ;  /* 0x0000001fff047819 */ /* 0x000fc40000011405 */
[----:B--2---:R-:W-:Y:S01]  /*aaf0*/  LEA.HI.X.SX32 R164, R238, R3, 0x1, P4 ;  /* 0x00000003eea47211 */ /* 0x004fe200020f0eff */
[----:B------:R1:W-:Y:S01]  /*ab00*/  STL [R1+0x46c], R165 ;  /* 0x00046ca501007387 */ /* 0x0003e20000100800 */
[C---:B------:R-:W-:Y:S01]  /*ab10*/  SHF.L.U64.HI R4, R5.reuse, 0x1, R4 ;  /* 0x0000000105047819 */ /* 0x040fe20000010204 */
[----:B------:R-:W-:Y:S02]  /*ab20*/  IMAD.SHL.U32 R5, R5, 0x2, RZ ;  /* 0x0000000205057824 */ /* 0x000fe400078e00ff */
[----:B------:R2:W-:Y:S01]  /*ab30*/  STL [R1+0x5d0], R164 ;  /* 0x0005d0a401007387 */ /* 0x0005e20000100800 */
[----:B0-----:R-:W-:Y:S02]  /*ab40*/  IADD3 R20, P4, R240, R7, RZ ;  /* 0x00000007f0147210 */ /* 0x001fe40007f9e0ff */
[----:B-1----:R-:W-:-:S03]  /*ab50*/  LEA.HI.X.SX32 R165, R241, R3, 0x1, P5 ;  /* 0x00000003f1a57211 */ /* 0x002fc600028f0eff */
[----:B------:R0:W-:Y:S01]  /*ab60*/  STL [R1+0x48c], R20 ;  /* 0x00048c1401007387 */ /* 0x0001e20000100800 */
[----:B--2---:R-:W-:-:S03]  /*ab70*/  IADD3 R164, P5, R9, R7, RZ ;  /* 0x0000000709a47210 */ /* 0x004fc60007fbe0ff */
[----:B------:R1:W-:Y:S04]  /*ab80*/  STL [R1+0x5e0], R165 ;  /* 0x0005e0a501007387 */ /* 0x0003e80000100800 */
[----:B------:R2:W-:Y:S01]  /*ab90*/  STL [R1+0x604], R164 ;  /* 0x000604a401007387 */ /* 0x0005e20000100800 */
[----:B0-----:R-:W-:Y:S02]  /*aba0*/  LEA.HI.X.SX32 R20, R243, R3, 0x1, P6 ;  /* 0x00000003f3147211 */ /* 0x001fe400030f0eff */
[----:B-1----:R-:W-:-:S03]  /*abb0*/  IADD3 R165, P6, R245, R7, RZ ;  /* 0x00000007f5a57210 */ /* 0x002fc60007fde0ff */
[----:B------:R0:W-:Y:S01]  /*abc0*/  STL [R1+0x5f0], R20 ;  /* 0x0005f01401007387 */ /* 0x0001e20000100800 */
[----:B--2---:R-:W-:-:S03]  /*abd0*/  LEA.HI.X.SX32 R164, R9, R3, 0x1, P0 ;  /* 0x0000000309a47211 */ /* 0x004fc600000f0eff */
[----:B------:R1:W-:Y:S01]  /*abe0*/  STL [R1+0x4ac], R165 ;  /* 0x0004aca501007387 */ /* 0x0003e20000100800 */
[----:B------:R-:W-:-:S03]  /*abf0*/  LEA.HI.X.SX32 R9, R246, R3, 0x1, P5 ;  /* 0x00000003f6097211 */ /* 0x000fc600028f0eff */
[----:B------:R2:W-:Y:S01]  /*ac00*/  STL [R1+0x408], R164 ;  /* 0x000408a401007387 */ /* 0x0005e20000100800 */
[----:B0-----:R-:W-:Y:S01]  /*ac10*/  IADD3 R20, P0, R10, R7, RZ ;  /* 0x000000070a147210 */ /* 0x001fe20007f1e0ff */
[----:B-1----:R-:W-:-:S04]  /*ac20*/  IMAD.SHL.U32 R165, R8, 0x10, RZ ;  /* 0x0000001008a57824 */ /* 0x002fc800078e00ff */
[----:B------:R0:W-:Y:S01]  /*ac30*/  STL [R1+0x614], R20 ;  /* 0x0006141401007387 */ /* 0x0001e20000100800 */
[----:B--2---:R-:W-:-:S03]  /*ac40*/  IADD3 R164, P5, R249, R7, RZ ;  /* 0x00000007f9a47210 */ /* 0x004fc60007fbe0ff */
[----:B------:R1:W-:Y:S04]  /*ac50*/  STL [R1+0x600], R9 ;  /* 0x0006000901007387 */ /* 0x0003e80000100800 */
[----:B------:R2:W-:Y:S01]  /*ac60*/  STL [R1+0x4cc], R164 ;  /* 0x0004cca401007387 */ /* 0x0005e20000100800 */
[----:B0-----:R-:W-:Y:S01]  /*ac70*/  IMAD R20, R8, 0xc4, RZ ;  /* 0x000000c408147824 */ /* 0x001fe200078e02ff */
[-C--:B-1----:R-:W-:Y:S02]  /*ac80*/  LEA.HI.X.SX32 R9, R10, R3.reuse, 0x1, P3 ;  /* 0x000000030a097211 */ /* 0x082fe400018f0eff */
[----:B------:R-:W-:Y:S02]  /*ac90*/  LEA.HI.X.SX32 R10, R251, R3, 0x1, P0 ;  /* 0x00000003fb0a7211 */ /* 0x000fe400000f0eff */
[-C--:B--2---:R-:W-:Y:S01]  /*aca0*/  IADD3 R164, P3, R11, R7.reuse, RZ ;  /* 0x000000070ba47210 */ /* 0x084fe20007f7e0ff */
[----:B------:R0:W-:Y:S04]  /*acb0*/  STL [R1+0x428], R9 ;  /* 0x0004280901007387 */ /* 0x0001e80000100800 */
[----:B------:R1:W-:Y:S04]  /*acc0*/  STL [R1+0x624], R164 ;  /* 0x000624a401007387 */ /* 0x0003e80000100800 */
[----:B------:R2:W-:Y:S01]  /*acd0*/  STL [R1+0x610], R10 ;  /* 0x0006100a01007387 */ /* 0x0005e20000100800 */
[----:B0-----:R-:W-:Y:S01]  /*ace0*/  IADD3 R9, P0, R20, R7, RZ ;  /* 0x0000000714097210 */ /* 0x001fe20007f1e0ff */
[----:B------:R-:W-:-:S02]  /*acf0*/  IMAD R20, R8, 0xbc, RZ ;  /* 0x000000bc08147824 */ /* 0x000fc400078e02ff */
[----:B-1----:R-:W-:Y:S02]  /*ad00*/  IMAD R164, R8, 0x3b, RZ ;  /* 0x0000003b08a47824 */ /* 0x002fe400078e02ff */
[----:B------:R0:W-:Y:S03]  /*ad10*/  STL [R1+0x4ec], R9 ;  /* 0x0004ec0901007387 */ /* 0x0001e60000100800 */
[-C--:B--2---:R-:W-:Y:S01]  /*ad20*/  LEA.HI.X.SX32 R10, R164, R3.reuse, 0x1, P3 ;  /* 0x00000003a40a7211 */ /* 0x084fe200018f0eff */
[----:B------:R-:W-:Y:S01]  /*ad30*/  IMAD R164, R8, 0x39, RZ ;  /* 0x0000003908a47824 */ /* 0x000fe200078e02ff */
[----:B0-----:R-:W-:Y:S02]  /*ad40*/  LEA.HI.X.SX32 R9, R11, R3, 0x1, P1 ;  /* 0x000000030b097211 */ /* 0x001fe400008f0eff */
[----:B------:R-:W-:-:S03]  /*ad50*/  IADD3 R11, P1, R12, R7, RZ ;  /* 0x000000070c0b7210 */ /* 0x000fc60007f3e0ff */
[----:B------:R0:W-:Y:S04]  /*ad60*/  STL [R1+0x448], R9 ;  /* 0x0004480901007387 */ /* 0x0001e80000100800 */
[----:B------:R-:W-:Y:S04]  /*ad70*/  STL [R1+0x634], R11 ;  /* 0x0006340b01007387 */ /* 0x000fe80000100800 */
[----:B------:R1:W-:Y:S01]  /*ad80*/  STL [R1+0x620], R10 ;  /* 0x0006200a01007387 */ /* 0x0003e20000100800 */
[----:B0-----:R-:W-:Y:S01]  /*ad90*/  IADD3 R9, P3, R20, R7, RZ ;  /* 0x0000000714097210 */ /* 0x001fe20007f7e0ff */
[----:B------:R-:W-:-:S04]  /*ada0*/  IMAD R20, R8, 0xb4, RZ ;  /* 0x000000b408147824 */ /* 0x000fc800078e02ff */
[----:B------:R0:W-:Y:S01]  /*adb0*/  STL [R1+0x50c], R9 ;  /* 0x00050c0901007387 */ /* 0x0001e20000100800 */
[-C--:B-1----:R-:W-:Y:S01]  /*adc0*/  LEA.HI.X.SX32 R10, R164, R3.reuse, 0x1, P1 ;  /* 0x00000003a40a7211 */ /* 0x082fe200008f0eff */
        /* <DEDUP_REMOVED lines=99> */
[----:B-1----:R-:W-:Y:S02]  /*b400*/  LEA.HI.X.SX32 R10, R23, R3, 0x1, P5 ;  /* 0x00000003170a7211 */ /* 0x002fe400028f0eff */
[----:B------:R-:W-:-:S03]  /*b410*/  IADD3 R11, P5, R56, R7, RZ ;  /* 0x00000007380b7210 */ /* 0x000fc60007fbe0ff */
[----:B------:R1:W-:Y:S01]  /*b420*/  STL [R1+0x5a8], R10 ;  /* 0x0005a80a01007387 */ /* 0x0003e20000100800 */
[----:B0-----:R-:W-:Y:S01]  /*b430*/  LEA.HI.X.SX32 R9, R164, R3, 0x1, P6 ;  /* 0x00000003a4097211 */ /* 0x001fe200030f0eff */
[----:B------:R-:W-:Y:S02]  /*b440*/  IMAD R164, R8, 0xb8, RZ ;  /* 0x000000b808a47824 */ /* 0x000fe400078e02ff */
[----:B------:R0:W-:Y:S04]  /*b450*/  STL [R1+0x6e4], R11 ;  /* 0x0006e40b01007387 */ /* 0x0001e80000100800 */
[----:B------:R2:W-:Y:S01]  /*b460*/  STL [R1+0x6d0], R9 ;  /* 0x0006d00901007387 */ /* 0x0005e20000100800 */
[----:B-1----:R-:W-:Y:S01]  /*b470*/  IADD3 R10, P6, R20, R7, RZ ;  /* 0x00000007140a7210 */ /* 0x002fe20007fde0ff */
[----:B------:R-:W-:Y:S01]  /*b480*/  IMAD R20, R8, 0x23, RZ ;  /* 0x0000002308147824 */ /* 0x000fe200078e02ff */
[----:B0-----:R-:W-:-:S03]  /*b490*/  LEA.HI.X.SX32 R11, R57, R3, 0x1, P3 ;  /* 0x00000003390b7211 */ /* 0x001fc600018f0eff */
[----:B------:R0:W-:Y:S01]  /*b4a0*/  STL [R1+0x4dc], R10 ;  /* 0x0004dc0a01007387 */ /* 0x0001e20000100800 */
[----:B--2---:R-:W-:-:S05]  /*b4b0*/  LEA.HI.X.SX32 R9, R56, R3, 0x1, P0 ;  /* 0x0000000338097211 */ /* 0x004fca00000f0eff */
[----:B------:R1:W-:Y:S01]  /*b4c0*/  STL [R1+0x5c8], R9 ;  /* 0x0005c80901007387 */ /* 0x0003e20000100800 */
[----:B0-----:R-:W-:Y:S02]  /*b4d0*/  IADD3 R10, P0, R57, R7, RZ ;  /* 0x00000007390a7210 */ /* 0x001fe40007f1e0ff */
[----:B------:R-:W-:-:S03]  /*b4e0*/  CS2R R56, SRZ ;  /* 0x0000000000387805 */ /* 0x000fc6000001ff00 */
[----:B------:R0:W-:Y:S01]  /*b4f0*/  STL [R1+0x6f4], R10 ;  /* 0x0006f40a01007387 */ /* 0x0001e20000100800 */
[----:B-1----:R-:W-:Y:S01]  /*b500*/  LEA.HI.X.SX32 R9, R20, R3, 0x1, P5 ;  /* 0x0000000314097211 */ /* 0x002fe200028f0eff */
[----:B------:R-:W-:-:S04]  /*b510*/  IMAD R20, R8, 0x21, RZ ;  /* 0x0000002108147824 */ /* 0x000fc800078e02ff */
[----:B------:R1:W-:Y:S01]  /*b520*/  STL [R1+0x6e0], R9 ;  /* 0x0006e00901007387 */ /* 0x0003e20000100800 */
[----:B0-----:R-:W-:Y:S01]  /*b530*/  IADD3 R10, P5, R164, R7, RZ ;  /* 0x00000007a40a7210 */ /* 0x001fe20007fbe0ff */
[----:B------:R-:W-:-:S04]  /*b540*/  IMAD R164, R8, 0xa8, RZ ;  /* 0x000000a808a47824 */ /* 0x000fc800078e02ff */
[----:B------:R0:W-:Y:S01]  /*b550*/  STL [R1+0x51c], R10 ;  /* 0x00051c0a01007387 */ /* 0x0001e20000100800 */
[----:B-1----:R-:W-:-:S03]  /*b560*/  IADD3 R9, P3, R58, R7, RZ ;  /* 0x000000073a097210 */ /* 0x002fc60007f7e0ff */
[----:B------:R1:W-:Y:S04]  /*b570*/  STL [R1+0x5e8], R11 ;  /* 0x0005e80b01007387 */ /* 0x0003e80000100800 */
[----:B------:R2:W-:Y:S01]  /*b580*/  STL [R1+0x60c], R9 ;  /* 0x00060c0901007387 */ /* 0x0005e20000100800 */
[-C--:B0-----:R-:W-:Y:S01]  /*b590*/  LEA.HI.X.SX32 R10, R20, R3.reuse, 0x1, P0 ;  /* 0x00000003140a7211 */ /* 0x081fe200000f0eff */
[----:B------:R-:W-:Y:S01]  /*b5a0*/  IMAD R20, R8, 0x1f, RZ ;  /* 0x0000001f08147824 */ /* 0x000fe200078e02ff */
[----:B-1----:R-:W-:-:S03]  /*b5b0*/  LEA.HI.X.SX32 R11, R59, R3, 0x1, P3 ;  /* 0x000000033b0b7211 */ /* 0x002fc600018f0eff */
[----:B------:R0:W-:Y:S01]  /*b5c0*/  STL [R1+0x6f0], R10 ;  /* 0x0006f00a01007387 */ /* 0x0001e20000100800 */
[----:B--2---:R-:W-:-:S05]  /*b5d0*/  IADD3 R9, P0, R59, R7, RZ ;  /* 0x000000073b097210 */ /* 0x004fca0007f1e0ff */
[----:B------:R1:W-:Y:S01]  /*b5e0*/  STL [R1+0x704], R9 ;  /* 0x0007040901007387 */ /* 0x0003e20000100800 */
[----:B0-----:R-:W-:Y:S02]  /*b5f0*/  LEA.HI.X.SX32 R10, R58, R3, 0x1, P1 ;  /* 0x000000033a0a7211 */ /* 0x001fe400008f0eff */
[----:B------:R-:W-:-:S03]  /*b600*/  CS2R R58, SRZ ;  /* 0x00000000003a7805 */ /* 0x000fc6000001ff00 */
[----:B------:R0:W-:Y:S01]  /*b610*/  STL [R1+0x418], R10 ;  /* 0x0004180a01007387 */ /* 0x0001e20000100800 */
[----:B-1----:R-:W-:Y:S01]  /*b620*/  IADD3 R9, P1, R164, R7, RZ ;  /* 0x00000007a4097210 */ /* 0x002fe20007f3e0ff */
[----:B------:R-:W-:-:S04]  /*b630*/  IMAD R164, R8, 0x98, RZ ;  /* 0x0000009808a47824 */ /* 0x000fc800078e02ff */
[----:B------:R1:W-:Y:S01]  /*b640*/  STL [R1+0x55c], R9 ;  /* 0x00055c0901007387 */ /* 0x0003e20000100800 */
[----:B0-----:R-:W-:-:S03]  /*b650*/  IADD3 R10, P3, R60, R7, RZ ;  /* 0x000000073c0a7210 */ /* 0x001fc60007f7e0ff */
[----:B------:R0:W-:Y:S04]  /*b660*/  STL [R1+0x608], R11 ;  /* 0x0006080b01007387 */ /* 0x0001e80000100800 */
[----:B------:R2:W-:Y:S01]  /*b670*/  STL [R1+0x62c], R10 ;  /* 0x00062c0a01007387 */ /* 0x0005e20000100800 */
[-C--:B-1----:R-:W-:Y:S01]  /*b680*/  LEA.HI.X.SX32 R9, R20, R3.reuse, 0x1, P0 ;  /* 0x0000000314097211 */ /* 0x082fe200000f0eff */
[----:B------:R-:W-:Y:S01]  /*b690*/  IMAD R20, R8, 0x1d, RZ ;  /* 0x0000001d08147824 */ /* 0x000fe200078e02ff */
[----:B0-----:R-:W-:-:S03]  /*b6a0*/  LEA.HI.X.SX32 R11, R61, R3, 0x1, P3 ;  /* 0x000000033d0b7211 */ /* 0x001fc600018f0eff */
        /* <DEDUP_REMOVED lines=85> */
[----:B------:R-:W-:Y:S04]  /*bc00*/  STL [R1+0x6c8], R11 ;  /* 0x0006c80b01007387 */ /* 0x000fe80000100800 */
[----:B------:R0:W-:Y:S01]  /*bc10*/  STL [R1+0x6ec], R10 ;  /* 0x0006ec0a01007387 */ /* 0x0001e20000100800 */
[----:B-1----:R-:W-:Y:S01]  /*bc20*/  LEA.HI.X.SX32 R9, R20, R3, 0x1, P0 ;  /* 0x0000000314097211 */ /* 0x002fe200000f0eff */
[----:B------:R-:W-:-:S04]  /*bc30*/  IMAD R20, R8, 0x11, RZ ;  /* 0x0000001108147824 */ /* 0x000fc800078e02ff */
[----:B------:R1:W-:Y:S01]  /*bc40*/  STL [R1+0x760], R9 ;  /* 0x0007600901007387 */ /* 0x0003e20000100800 */
[----:B0-----:R-:W-:-:S05]  /*bc50*/  IADD3 R10, P0, R73, R7, RZ ;  /* 0x00000007490a7210 */ /* 0x001fca0007f1e0ff */
[----:B------:R0:W-:Y:S01]  /*bc60*/  STL [R1+0x774], R10 ;  /* 0x0007740a01007387 */ /* 0x0001e20000100800 */
[----:B-1----:R-:W-:Y:S02]  /*bc70*/  LEA.HI.X.SX32 R9, R72, R3, 0x1, P4 ;  /* 0x0000000348097211 */ /* 0x002fe400020f0eff */
[----:B------:R-:W-:Y:S01]  /*bc80*/  IADD3 R11, P4, R164, R7, RZ ;  /* 0x00000007a40b7210 */ /* 0x000fe20007f9e0ff */
[----:B------:R-:W-:Y:S02]  /*bc90*/  IMAD R164, R8, 0xa0, RZ ;  /* 0x000000a008a47824 */ /* 0x000fe400078e02ff */
[----:B------:R1:W-:Y:S01]  /*bca0*/  STL [R1+0x5d8], R9 ;  /* 0x0005d80901007387 */ /* 0x0003e20000100800 */
[----:B0-----:R-:W-:-:S03]  /*bcb0*/  LEA.HI.X.SX32 R10, R73, R3, 0x1, P3 ;  /* 0x00000003490a7211 */ /* 0x001fc600018f0eff */
[----:B------:R0:W-:Y:S01]  /*bcc0*/  STL [R1+0x47c], R11 ;  /* 0x00047c0b01007387 */ /* 0x0001e20000100800 */
[----:B------:R-:W-:-:S03]  /*bcd0*/  CS2R R72, SRZ ;  /* 0x0000000000487805 */ /* 0x000fc6000001ff00 */
[----:B------:R2:W-:Y:S01]  /*bce0*/  STL [R1+0x6e8], R10 ;  /* 0x0006e80a01007387 */ /* 0x0005e20000100800 */
[----:B-1----:R-:W-:Y:S02]  /*bcf0*/  IADD3 R9, P3, R74, R7, RZ ;  /* 0x000000074a097210 */ /* 0x002fe40007f7e0ff */
[----:B0-----:R-:W-:-:S03]  /*bd00*/  LEA.HI.X.SX32 R11, R20, R3, 0x1, P0 ;  /* 0x00000003140b7211 */ /* 0x001fc600000f0eff */
[----:B------:R0:W-:Y:S01]  /*bd10*/  STL [R1+0x61c], R9 ;  /* 0x00061c0901007387 */ /* 0x0001e20000100800 */
[----:B------:R-:W-:Y:S01]  /*bd20*/  IMAD R20, R8, 0xf, RZ ;  /* 0x0000000f08147824 */ /* 0x000fe200078e02ff */
[----:B--2---:R-:W-:Y:S02]  /*bd30*/  IADD3 R10, P0, R75, R7, RZ ;  /* 0x000000074b0a7210 */ /* 0x004fe40007f1e0ff */
[----:B------:R-:W-:Y:S04]  /*bd40*/  STL [R1+0x770], R11 ;  /* 0x0007700b01007387 */ /* 0x000fe80000100800 */
[----:B------:R1:W-:Y:S01]  /*bd50*/  STL [R1+0x70c], R10 ;  /* 0x00070c0a01007387 */ /* 0x0003e20000100800 */
[----:B0-----:R-:W-:-:S05]  /*bd60*/  LEA.HI.X.SX32 R9, R74, R3, 0x1, P6 ;  /* 0x000000034a097211 */ /* 0x001fca00030f0eff */
[----:B------:R0:W-:Y:S01]  /*bd70*/  STL [R1+0x438], R9 ;  /* 0x0004380901007387 */ /* 0x0001e20000100800 */
[----:B-1----:R-:W-:-:S05]  /*bd80*/  IADD3 R10, P6, R76, R7, RZ ;  /* 0x000000074c0a7210 */ /* 0x002fca0007fde0ff */
[----:B------:R-:W-:Y:S01]  /*bd90*/  STL [R1+0x784], R10 ;  /* 0x0007840a01007387 */ /* 0x000fe20000100800 */
[----:B0-----:R-:W-:Y:S02]  /*bda0*/  LEA.HI.X.SX32 R9, R75, R3, 0x1, P3 ;  /* 0x000000034b097211 */ /* 0x001fe400018f0eff */
[----:B------:R-:W-:Y:S02]  /*bdb0*/  CS2R R74, SRZ ;  /* 0x00000000004a7805 */ /* 0x000fe4000001ff00 */
[----:B------:R-:W-:Y:S01]  /*bdc0*/  IADD3 R11, P3, R164, R7, RZ ;  /* 0x00000007a40b7210 */ /* 0x000fe20007f7e0ff */
[----:B------:R-:W-:Y:S01]  /*bdd0*/  IMAD R164, R8, 0xc0, RZ ;  /* 0x000000c008a47824 */ /* 0x000fe200078e02ff */
[----:B------:R0:W-:Y:S04]  /*bde0*/  STL [R1+0x618], R9 ;  /* 0x0006180901007387 */ /* 0x0001e80000100800 */
[----:B------:R1:W-:Y:S01]  /*bdf0*/  STL [R1+0x57c], R11 ;  /* 0x00057c0b01007387 */ /* 0x0003e20000100800 */
[----:B0-----:R-:W-:-:S02]  /*be00*/  LEA.HI.X.SX32 R9, R76, R3, 0x1, P0 ;  /* 0x000000034c097211 */ /* 0x001fc400000f0eff */
[----:B------:R-:W-:Y:S02]  /*be10*/  IADD3 R10, P0, R77, R7, RZ ;  /* 0x000000074d0a7210 */ /* 0x000fe40007f1e0ff */
[----:B-1----:R-:W-:Y:S01]  /*be20*/  LEA.HI.X.SX32 R11, R20, R3, 0x1, P6 ;  /* 0x00000003140b7211 */ /* 0x002fe200030f0eff */
[----:B------:R0:W-:Y:S01]  /*be30*/  STL [R1+0x708], R9 ;  /* 0x0007080901007387 */ /* 0x0001e20000100800 */
[----:B------:R-:W-:-:S03]  /*be40*/  IMAD R20, R8, 0xd, RZ ;  /* 0x0000000d08147824 */ /* 0x000fc600078e02ff */
[----:B------:R1:W-:Y:S04]  /*be50*/  STL [R1+0x65c], R10 ;  /* 0x00065c0a01007387 */ /* 0x0003e80000100800 */
[----:B------:R-:W-:Y:S01]  /*be60*/  STL [R1+0x780], R11 ;  /* 0x0007800b01007387 */ /* 0x000fe20000100800 */
[----:B0-----:R-:W-:Y:S02]  /*be70*/  IADD3 R9, P6, R78, R7, RZ ;  /* 0x000000074e097210 */ /* 0x001fe40007fde0ff */
[----:B-1----:R-:W-:-:S03]  /*be80*/  LEA.HI.X.SX32 R10, R77, R3, 0x1, P5 ;  /* 0x000000034d0a7211 */ /* 0x002fc600028f0eff */
[----:B------:R0:W-:Y:S01]  /*be90*/  STL [R1+0x72c], R9 ;  /* 0x00072c0901007387 */ /* 0x0001e20000100800 */
[----:B------:R-:W-:-:S03]  /*bea0*/  CS2R R76, SRZ ;  /* 0x00000000004c7805 */ /* 0x000fc6000001ff00 */
[----:B------:R1:W-:Y:S01]  /*beb0*/  STL [R1+0x4b8], R10 ;  /* 0x0004b80a01007387 */ /* 0x0003e20000100800 */
[----:B0-----:R-:W-:Y:S02]  /*bec0*/  IADD3 R9, P5, R79, R7, RZ ;  /* 0x000000074f097210 */ /* 0x001fe40007fbe0ff */
[----:B-1----:R-:W-:-:S03]  /*bed0*/  LEA.HI.X.SX32 R10, R78, R3, 0x1, P0 ;  /* 0x000000034e0a7211 */ /* 0x002fc600000f0eff */
[----:B------:R0:W-:Y:S04]  /*bee0*/  STL [R1+0x794], R9 ;  /* 0x0007940901007387 */ /* 0x0001e80000100800 */
[----:B------:R1:W-:Y:S01]  /*bef0*/  STL [R1+0x658], R10 ;  /* 0x0006580a01007387 */ /* 0x0003e20000100800 */
[----:B0-----:R-:W-:Y:S01]  /*bf00*/  IADD3 R9, P0, R164, R7, RZ ;  /* 0x00000007a4097210 */ /* 0x001fe20007f1e0ff */
[----:B------:R-:W-:Y:S01]  /*bf10*/  IMAD R164, R8, 0x3, RZ ;  /* 0x0000000308a47824 */ /* 0x000fe200078e02ff */
[----:B-1----:R-:W-:-:S03]  /*bf20*/  LEA.HI.X.SX32 R10, R79, R3, 0x1, P6 ;  /* 0x000000034f0a7211 */ /* 0x002fc600030f0eff */
[----:B------:R0:W-:Y:S01]  /*bf30*/  STL [R1+0x4fc], R9 ;  /* 0x0004fc0901007387 */ /* 0x0001e20000100800 */
[----:B------:R-:W-:Y:S02]  /*bf40*/  IADD3 R11, P6, R80, R7, RZ ;  /* 0x00000007500b7210 */ /* 0x000fe40007fde0ff */
[----:B------:R-:W-:Y:S01]  /*bf50*/  CS2R R78, SRZ ;  /* 0x00000000004e7805 */ /* 0x000fe2000001ff00 */
[----:B------:R1:W-:Y:S04]  /*bf60*/  STL [R1+0x728], R10 ;  /* 0x0007280a01007387 */ /* 0x0003e80000100800 */
[----:B------:R2:W-:Y:S01]  /*bf70*/  STL [R1+0x69c], R11 ;  /* 0x00069c0b01007387 */ /* 0x0005e20000100800 */
[----:B0-----:R-:W-:Y:S01]  /*bf80*/  LEA.HI.X.SX32 R9, R20, R3, 0x1, P5 ;  /* 0x0000000314097211 */ /* 0x001fe200028f0eff */
[----:B------:R-:W-:Y:S01]  /*bf90*/  IMAD R20, R8, 0xb, RZ ;  /* 0x0000000b08147824 */ /* 0x000fe200078e02ff */
[----:B-1----:R-:W-:-:S03]  /*bfa0*/  IADD3 R10, P5, R81, R7, RZ ;  /* 0x00000007510a7210 */ /* 0x002fc60007fbe0ff */
[----:B------:R0:W-:Y:S01]  /*bfb0*/  STL [R1+0x790], R9 ;  /* 0x0007900901007387 */ /* 0x0001e20000100800 */
[----:B--2---:R-:W-:-:S03]  /*bfc0*/  LEA.HI.X.SX32 R11, R80, R3, 0x1, P1 ;  /* 0x00000003500b7211 */ /* 0x004fc600008f0eff */
        /* <DEDUP_REMOVED lines=9> */
[----:B------:R0:W-:Y:S01]  /*c060*/  STL [R1+0x6dc], R9 ;  /* 0x0006dc0901007387 */ /* 0x0001e20000100800 */
[----:B------:R-:W-:-:S03]  /*c070*/  IADD3 R11, P5, R84, R7, RZ ;  /* 0x00000007540b7210 */ /* 0x000fc60007fbe0ff */
[----:B------:R1:W-:Y:S04]  /*c080*/  STL [R1+0x748], R10 ;  /* 0x0007480a01007387 */ /* 0x0003e80000100800 */
[----:B------:R2:W-:Y:S01]  /*c090*/  STL [R1+0x76c], R11 ;  /* 0x00076c0b01007387 */ /* 0x0005e20000100800 */
[----:B0-----:R-:W-:Y:S01]  /*c0a0*/  LEA.HI.X.SX32 R9, R20, R3, 0x1, P1 ;  /* 0x0000000314097211 */ /* 0x001fe200008f0eff */
[----:B------:R-:W-:Y:S01]  /*c0b0*/  IMAD R20, R8, 0x9, RZ ;  /* 0x0000000908147824 */ /* 0x000fe200078e02ff */
[----:B-1----:R-:W-:-:S03]  /*c0c0*/  IADD3 R10, P1, R85, R7, RZ ;  /* 0x00000007550a7210 */ /* 0x002fc60007f3e0ff */
[----:B------:R0:W-:Y:S01]  /*c0d0*/  STL [R1+0x7a0], R9 ;  /* 0x0007a00901007387 */ /* 0x0001e20000100800 */
[----:B--2---:R-:W-:-:S03]  /*c0e0*/  LEA.HI.X.SX32 R11, R83, R3, 0x1, P2 ;  /* 0x00000003530b7211 */ /* 0x004fc600010f0eff */
[----:B------:R1:W-:Y:S01]  /*c0f0*/  STL [R1+0x7b4], R10 ;  /* 0x0007b40a01007387 */ /* 0x0003e20000100800 */
[----:B------:R-:W-:-:S03]  /*c100*/  CS2R R82, SRZ ;  /* 0x0000000000527805 */ /* 0x000fc6000001ff00 */
[----:B------:R2:W-:Y:S01]  /*c110*/  STL [R1+0x5b8], R11 ;  /* 0x0005b80b01007387 */ /* 0x0005e20000100800 */
[----:B0-----:R-:W-:Y:S02]  /*c120*/  IADD3 R9, P2, R86, R7, RZ ;  /* 0x0000000756097210 */ /* 0x001fe40007f5e0ff */
[----:B-1----:R-:W-:-:S03]  /*c130*/  LEA.HI.X.SX32 R10, R84, R3, 0x1, P6 ;  /* 0x00000003540a7211 */ /* 0x002fc600030f0eff */
[----:B------:R0:W-:Y:S01]  /*c140*/  STL [R1+0x63c], R9 ;  /* 0x00063c0901007387 */ /* 0x0001e20000100800 */
[----:B--2---:R-:W-:-:S03]  /*c150*/  LEA.HI.X.SX32 R11, R85, R3, 0x1, P5 ;  /* 0x00000003550b7211 */ /* 0x004fc600028f0eff */
[----:B------:R1:W-:Y:S01]  /*c160*/  STL [R1+0x6d8], R10 ;  /* 0x0006d80a01007387 */ /* 0x0003e20000100800 */
[----:B------:R-:W-:Y:S02]  /*c170*/  CS2R R84, SRZ ;  /* 0x0000000000547805 */ /* 0x000fe4000001ff00 */
[-C--:B0-----:R-:W-:Y:S02]  /*c180*/  IADD3 R9, P6, R87, R7.reuse, RZ ;  /* 0x0000000757097210 */ /* 0x081fe40007fde0ff */
[----:B-1----:R-:W-:-:S03]  /*c190*/  IADD3 R10, P5, R152, R7, RZ ;  /* 0x00000007980a7210 */ /* 0x002fc60007fbe0ff */
[----:B------:R0:W-:Y:S04]  /*c1a0*/  STL [R1+0x71c], R9 ;  /* 0x00071c0901007387 */ /* 0x0001e80000100800 */
        /* <DEDUP_REMOVED lines=8> */
[----:B------:R2:W-:Y:S01]  /*c230*/  STL [R1+0x478], R10 ;  /* 0x0004780a01007387 */ /* 0x0005e20000100800 */
[----:B0-----:R-:W-:Y:S02]  /*c240*/  IADD3 R9, P4, R154, R7, RZ ;  /* 0x000000079a097210 */ /* 0x001fe40007f9e0ff */
[----:B-1----:R-:W-:-:S03]  /*c250*/  LEA.HI.X.SX32 R11, R87, R3, 0x1, P2 ;  /* 0x00000003570b7211 */ /* 0x002fc600010f0eff */
[----:B------:R0:W-:Y:S01]  /*c260*/  STL [R1+0x6bc], R9 ;  /* 0x0006bc0901007387 */ /* 0x0001e20000100800 */
[----:B------:R-:W-:Y:S02]  /*c270*/  CS2R R86, SRZ ;  /* 0x0000000000567805 */ /* 0x000fe4000001ff00 */
[----:B--2---:R-:W-:Y:S01]  /*c280*/  IADD3 R10, P2, R155, R7, RZ ;  /* 0x000000079b0a7210 */ /* 0x004fe20007f5e0ff */
[----:B------:R1:W-:Y:S04]  /*c290*/  STL [R1+0x638], R11 ;  /* 0x0006380b01007387 */ /* 0x0003e80000100800 */
[----:B------:R2:W-:Y:S01]  /*c2a0*/  STL [R1+0x75c], R10 ;  /* 0x00075c0a01007387 */ /* 0x0005e20000100800 */
[-C--:B0-----:R-:W-:Y:S02]  /*c2b0*/  LEA.HI.X.SX32 R9, R152, R3.reuse, 0x1, P6 ;  /* 0x0000000398097211 */ /* 0x081fe400030f0eff */
[----:B-1----:R-:W-:-:S03]  /*c2c0*/  LEA.HI.X.SX32 R11, R153, R3, 0x1, P5 ;  /* 0x00000003990b7211 */ /* 0x002fc600028f0eff */
[----:B------:R0:W-:Y:S01]  /*c2d0*/  STL [R1+0x718], R9 ;  /* 0x0007180901007387 */ /* 0x0001e20000100800 */
[----:B--2---:R-:W-:-:S05]  /*c2e0*/  IADD3 R10, P6, R156, R7, RZ ;  /* 0x000000079c0a7210 */ /* 0x004fca0007fde0ff */
[----:B------:R1:W-:Y:S01]  /*c2f0*/  STL [R1+0x7ac], R10 ;  /* 0x0007ac0a01007387 */ /* 0x0003e20000100800 */
[----:B0-----:R-:W-:-:S03]  /*c300*/  IADD3 R9, P5, R157, R7, RZ ;  /* 0x000000079d097210 */ /* 0x001fc60007fbe0ff */
[----:B------:R0:W-:Y:S04]  /*c310*/  STL [R1+0x788], R11 ;  /* 0x0007880b01007387 */ /* 0x0001e80000100800 */
[----:B------:R2:W-:Y:S01]  /*c320*/  STL [R1+0x7d4], R9 ;  /* 0x0007d40901007387 */ /* 0x0005e20000100800 */
[----:B-1----:R-:W-:Y:S01]  /*c330*/  LEA.HI.X.SX32 R10, R20, R3, 0x1, P1 ;  /* 0x00000003140a7211 */ /* 0x002fe200008f0eff */
[----:B------:R-:W-:Y:S01]  /*c340*/  IMAD R20, R8, 0x5, RZ ;  /* 0x0000000508147824 */ /* 0x000fe200078e02ff */
[----:B0-----:R-:W-:-:S03]  /*c350*/  IADD3 R11, P1, R158, R7, RZ ;  /* 0x000000079e0b7210 */ /* 0x001fc60007f3e0ff */
[----:B------:R0:W-:Y:S01]  /*c360*/  STL [R1+0x7c0], R10 ;  /* 0x0007c00a01007387 */ /* 0x0001e20000100800 */
[----:B--2---:R-:W-:-:S03]  /*c370*/  LEA.HI.X.SX32 R9, R154, R3, 0x1, P3 ;  /* 0x000000039a097211 */ /* 0x004fc600018f0eff */
[----:B------:R1:W-:Y:S04]  /*c380*/  STL [R1+0x67c], R11 ;  /* 0x00067c0b01007387 */ /* 0x0003e80000100800 */
[----:B------:R2:W-:Y:S01]  /*c390*/  STL [R1+0x578], R9 ;  /* 0x0005780901007387 */ /* 0x0005e20000100800 */
[----:B0-----:R-:W-:Y:S02]  /*c3a0*/  IADD3 R10, P3, R159, R7, RZ ;  /* 0x000000079f0a7210 */ /* 0x001fe40007f7e0ff */
[----:B-1----:R-:W-:-:S03]  /*c3b0*/  LEA.HI.X.SX32 R11, R155, R3, 0x1, P4 ;  /* 0x000000039b0b7211 */ /* 0x002fc600020f0eff */
[----:B------:R0:W-:Y:S01]  /*c3c0*/  STL [R1+0x73c], R10 ;  /* 0x00073c0a01007387 */ /* 0x0001e20000100800 */
[----:B--2---:R-:W-:-:S03]  /*c3d0*/  IADD3 R9, P4, R160, R7, RZ ;  /* 0x00000007a0097210 */ /* 0x004fc60007f9e0ff */
        /* <DEDUP_REMOVED lines=11> */
[C---:B------:R-:W-:Y:S01]  /*c490*/  IMAD.SHL.U32 R20, R8.reuse, 0x40, RZ ;  /* 0x0000004008147824 */ /* 0x040fe200078e00ff */
[----:B0-----:R-:W-:-:S03]  /*c4a0*/  LEA R11, P5, R8, R7, 0x7 ;  /* 0x00000007080b7211 */ /* 0x001fc600078a38ff */
        /* <DEDUP_REMOVED lines=19> */
[----:B------:R-:W-:Y:S01]  /*c5e0*/  IMAD.SHL.U32 R164, R8, 0x8, RZ ;  /* 0x0000000808a47824 */ /* 0x000fe200078e00ff */
[----:B--2---:R-:W-:-:S05]  /*c5f0*/  LEA.HI.X.SX32 R10, R162, R3, 0x1, P2 ;  /* 0x00000003a20a7211 */ /* 0x004fca00010f0eff */
[----:B------:R1:W-:Y:S01]  /*c600*/  STL [R1+0x7c8], R10 ;  /* 0x0007c80a01007387 */ /* 0x0003e20000100800 */
[----:B0-----:R-:W-:-:S05]  /*c610*/  IADD3 R9, P2, R163, R7, RZ ;  /* 0x00000007a3097210 */ /* 0x001fca0007f5e0ff */
[----:B------:R0:W-:Y:S01]  /*c620*/  STL [R1+0x7f4], R9 ;  /* 0x0007f40901007387 */ /* 0x0001e20000100800 */
[----:B-1----:R-:W-:-:S03]  /*c630*/  LEA R10, P6, R8, R7, 0x2 ;  /* 0x00000007080a7211 */ /* 0x002fc600078c10ff */
[----:B------:R1:W-:Y:S04]  /*c640*/  STL [R1+0x7e0], R11 ;  /* 0x0007e00b01007387 */ /* 0x0003e80000100800 */
[----:B------:R2:W-:Y:S01]  /*c650*/  STL [R1+0x7ec], R10 ;  /* 0x0007ec0a01007387 */ /* 0x0005e20000100800 */
[-C--:B0-----:R-:W-:Y:S01]  /*c660*/  LEA.HI.X.SX32 R9, R20, R3.reuse, 0x1, P5 ;  /* 0x0000000314097211 */ /* 0x081fe200028f0eff */
[----:B------:R-:W-:Y:S01]  /*c670*/  IMAD.SHL.U32 R20, R8, 0x4, RZ ;  /* 0x0000000408147824 */ /* 0x000fe200078e00ff */
[----:B-1----:R-:W-:-:S03]  /*c680*/  LEA.HI.X.SX32 R11, R164, R3, 0x1, P3 ;  /* 0x00000003a40b7211 */ /* 0x002fc600018f0eff */
[----:B------:R0:W-:Y:S01]  /*c690*/  STL [R1+0x5f8], R9 ;  /* 0x0005f80901007387 */ /* 0x0001e20000100800 */
[----:B--2---:R-:W-:-:S05]  /*c6a0*/  LEA.HI.X.SX32 R10, R166, R3, 0x1, P0 ;  /* 0x00000003a60a7211 */ /* 0x004fca00000f0eff */
[----:B------:R1:W-:Y:S01]  /*c6b0*/  STL [R1+0x6f8], R10 ;  /* 0x0006f80a01007387 */ /* 0x0003e20000100800 */
[----:B0-----:R-:W-:-:S05]  /*c6c0*/  LEA.HI.X.SX32 R9, R165, R3, 0x1, P1 ;  /* 0x00000003a5097211 */ /* 0x001fca00008f0eff */
[----:B------:R0:W-:Y:S01]  /*c6d0*/  STL [R1+0x778], R9 ;  /* 0x0007780901007387 */ /* 0x0001e20000100800 */
[----:B-1----:R-:W-:-:S03]  /*c6e0*/  LEA.HI.X.SX32 R10, R20, R3, 0x1, P4 ;  /* 0x00000003140a7211 */ /* 0x002fc600020f0eff */
[----:B------:R-:W-:Y:S04]  /*c6f0*/  STL [R1+0x7b8], R11 ;  /* 0x0007b80b01007387 */ /* 0x000fe80000100800 */
[----:B------:R1:W-:Y:S01]  /*c700*/  STL [R1+0x7d8], R10 ;  /* 0x0007d80a01007387 */ /* 0x0003e20000100800 */
[-C--:B0-----:R-:W-:Y:S02]  /*c710*/  LEA.HI.X.SX32 R9, R8, R3.reuse, 0x1, P2 ;  /* 0x0000000308097211 */ /* 0x081fe400010f0eff */
[----:B------:R-:W-:-:S03]  /*c720*/  LEA.HI.X.SX32 R8, R163, R3, 0x1, P6 ;  /* 0x00000003a3087211 */ /* 0x000fc600030f0eff */
[----:B------:R0:W-:Y:S01]  /*c730*/  STL [R1+0x7f0], R9 ;  /* 0x0007f00901007387 */ /* 0x0001e20000100800 */
[----:B-1----:R-:W-:-:S03]  /*c740*/  LOP3.LUT R10, R6, 0x20, RZ, 0x3c, !PT ;  /* 0x00000020060a7812 */ /* 0x002fc600078e3cff */
[----:B------:R1:W-:Y:S01]  /*c750*/  STL [R1+0x7e8], R8 ;  /* 0x0007e80801007387 */ /* 0x0003e20000100800 */
[C---:B------:R-:W-:Y:S02]  /*c760*/  LOP3.LUT R10, R6.reuse, 0x50, RZ, 0x3c, !PT ;  /* 0x00000050060a7812 */ /* 0x040fe400078e3cff */
[C---:B0-----:R-:W-:Y:S02]  /*c770*/  LOP3.LUT R9, R6.reuse, 0x30, RZ, 0x3c, !PT ;  /* 0x0000003006097812 */ /* 0x041fe400078e3cff */
[C---:B------:R-:W-:Y:S02]  /*c780*/  LOP3.LUT R9, R6.reuse, 0x60, RZ, 0x3c, !PT ;  /* 0x0000006006097812 */ /* 0x040fe400078e3cff */
[C---:B-1----:R-:W-:Y:S02]  /*c790*/  LOP3.LUT R8, R6.reuse, 0x10, RZ, 0x3c, !PT ;  /* 0x0000001006087812 */ /* 0x042fe400078e3cff */
[C---:B------:R-:W-:Y:S02]  /*c7a0*/  LOP3.LUT R8, R6.reuse, 0x40, RZ, 0x3c, !PT ;  /* 0x0000004006087812 */ /* 0x040fe400078e3cff */
[----:B------:R-:W-:-:S07]  /*c7b0*/  LOP3.LUT R8, R6, 0x70, RZ, 0x3c, !PT ;  /* 0x0000007006087812 */ /* 0x000fce00078e3cff */
.L_x_1:
[----:B------:R-:W0:Y:S01]  /*c7c0*/  LDC R16, c[0x0][0x230] ;  /* 0x00008c00ff107b82 */ /* 0x000e220000000800 */
[----:B------:R-:W-:Y:S04]  /*c7d0*/  STL [R1+0x908], R242 ;  /* 0x000908f201007387 */ /* 0x000fe80000100800 */
[----:B------:R-:W-:Y:S04]  /*c7e0*/  STL [R1+0x904], R239 ;  /* 0x000904ef01007387 */ /* 0x000fe80000100800 */
[----:B------:R-:W-:Y:S04]  /*c7f0*/  STL [R1+0x900], R236 ;  /* 0x000900ec01007387 */ /* 0x000fe80000100800 */
[----:B------:R-:W-:Y:S04]  /*c800*/  STL [R1+0x8d0], R234 ;  /* 0x0008d0ea01007387 */ /* 0x000fe80000100800 */
[----:B------:R-:W-:Y:S04]  /*c810*/  STL [R1+0x8cc], R231 ;  /* 0x0008cce701007387 */ /* 0x000fe80000100800 */
[----:B------:R-:W-:Y:S01]  /*c820*/  STL [R1+0x8c8], R229 ;  /* 0x0008c8e501007387 */ /* 0x000fe20000100800 */
[----:B------:R-:W-:-:S03]  /*c830*/  MOV R8, UR49 ;  /* 0x0000003100087c02 */ /* 0x000fc60008000f00 */
[----:B------:R-:W-:Y:S01]  /*c840*/  STL [R1+0x8c4], R227 ;  /* 0x0008c4e301007387 */ /* 0x000fe20000100800 */
[----:B0-----:R-:W-:-:S03]  /*c850*/  IMAD R16, R2, -0x80, R16 ;  /* 0xffffff8002107824 */ /* 0x001fc600078e0210 */
[----:B------:R-:W-:Y:S01]  /*c860*/  STL [R1+0x8c0], R224 ;  /* 0x0008c0e001007387 */ /* 0x000fe20000100800 */
[----:B------:R-:W-:-:S03]  /*c870*/  MOV R5, UR48 ;  /* 0x0000003000057c02 */ /* 0x000fc60008000f00 */
[----:B------:R-:W-:Y:S04]  /*c880*/  STL [R1+0x8bc], R222 ;  /* 0x0008bcde01007387 */ /* 0x000fe80000100800 */
[----:B------:R-:W-:Y:S01]  /*c890*/  STL [R1+0x8b8], R220 ;  /* 0x0008b8dc01007387 */ /* 0x000fe20000100800 */
[----:B------:R-:W-:-:S03]  /*c8a0*/  MOV R9, UR53 ;  /* 0x0000003500097c02 */ /* 0x000fc60008000f00 */
[----:B------:R-:W-:Y:S01]  /*c8b0*/  STL [R1+0x8b4], R217 ;  /* 0x0008b4d901007387 */ /* 0x000fe20000100800 */
[----:B------:R-:W-:-:S03]  /*c8c0*/  ISETP.GT.AND P0, PT, R16, RZ, PT ;  /* 0x000000ff1000720c */ /* 0x000fc60003f04270 */
[----:B------:R0:W-:Y:S04]  /*c8d0*/  STL [R1+0x89c], R4 ;  /* 0x00089c0401007387 */ /* 0x0001e80000100800 */
[----:B0-----:R-:W2:Y:S04]  /*c8e0*/  LDL.LU R4, [R1+0x7e4] ;  /* 0x0007e40001047983 */ /* 0x001ea80000300800 */
[----:B-----5:R-:W-:Y:S04]  /*c8f0*/  STL [R1+0x84c], R0 ;  /* 0x00084c0001007387 */ /* 0x020fe80000100800 */
[----:B------:R0:W-:Y:S04]  /*c900*/  STL [R1+0x824], R8 ;  /* 0x0008240801007387 */ /* 0x0001e80000100800 */
[----:B------:R1:W-:Y:S04]  /*c910*/  STL [R1+0x820], R5 ;  /* 0x0008200501007387 */ /* 0x0003e80000100800 */
[----:B------:R-:W-:Y:S01]  /*c920*/  STL [R1+0x81c], R9 ;  /* 0x00081c0901007387 */ /* 0x000fe20000100800 */
[----:B0-----:R-:W-:-:S03]  /*c930*/  MOV R8, UR52 ;  /* 0x0000003400087c02 */ /* 0x001fc60008000f00 */
[----:B------:R-:W3:Y:S01]  /*c940*/  LDL R10, [R1+0x7f4] ;  /* 0x0007f400010a7983 */ /* 0x000ee20000100800 */
[----:B-1----:R-:W-:-:S03]  /*c950*/  MOV R5, UR57 ;  /* 0x0000003900057c02 */ /* 0x002fc60008000f00 */
[----:B------:R0:W-:Y:S04]  /*c960*/  STL [R1+0x818], R8 ;  /* 0x0008180801007387 */ /* 0x0001e80000100800 */
[----:B------:R-:W4:Y:S04]  /*c970*/  LDL R13, [R1+0x7e8] ;  /* 0x0007e800010d7983 */ /* 0x000f280000100800 */
[----:B------:R1:W-:Y:S01]  /*c980*/  STL [R1+0x814], R5 ;  /* 0x0008140501007387 */ /* 0x0003e20000100800 */
[----:B------:R-:W-:Y:S01]  /*c990*/  PRMT R154, RZ, 0x7610, R154 ;  /* 0x00007610ff9a7816 */ /* 0x000fe2000000009a */
[----:B0-----:R-:W-:-:S02]  /*c9a0*/  @P0 IMAD.MOV.U32 R8, RZ, RZ, R7 ;  /* 0x000000ffff080224 */ /* 0x001fc400078e0007 */
[----:B------:R-:W2:Y:S01]  /*c9b0*/  LDL R12, [R1+0x7e0] ;  /* 0x0007e000010c7983 */ /* 0x000ea20000100800 */
[----:B------:R-:W-:Y:S01]  /*c9c0*/  @P0 IMAD.MOV.U32 R9, RZ, RZ, R3 ;  /* 0x000000ffff090224 */ /* 0x000fe200078e0003 */
[----:B-1----:R-:W-:-:S04]  /*c9d0*/  MOV R5, UR56 ;  /* 0x0000003800057c02 */ /* 0x002fc80008000f00 */
[----:B------:R3:W2:Y:S04]  /*c9e0*/  @P0 LDG.E.U16 R154, desc[UR6][R8.64] ;  /* 0x00000006089a0981 */ /* 0x0006a8000c1e1500 */
[----:B------:R-:W-:Y:S04]  /*c9f0*/  STL [R1+0x8a4], R5 ;  /* 0x0008a40501007387 */ /* 0x000fe80000100800 */
[----:B------:R-:W-:Y:S04]  /*ca00*/  STL [R1+0x8a8], R2 ;  /* 0x0008a80201007387 */ /* 0x000fe80000100800 */
[----:B------:R-:W-:Y:S04]  /*ca10*/  STL [R1+0x8ac], R7 ;  /* 0x0008ac0701007387 */ /* 0x000fe80000100800 */
[----:B------:R0:W-:Y:S04]  /*ca20*/  STL [R1+0x8a0], R3 ;  /* 0x0008a00301007387 */ /* 0x0001e80000100800 */
[----:B0-----:R-:W4:Y:S04]  /*ca30*/  LDL.LU R3, [R1+0x7ec] ;  /* 0x0007ec0001037983 */ /* 0x001f280000300800 */
[----:B------:R-:W2:Y:S01]  /*ca40*/  LDL R9, [R1+0x7f0] ;  /* 0x0007f00001097983 */ /* 0x000ea20000100800 */
[----:B------:R-:W-:-:S02]  /*ca50*/  ISETP.GT.AND P1, PT, R16, 0x1, PT ;  /* 0x000000011000780c */ /* 0x000fc40003f24270 */
[C---:B------:R-:W-:Y:S02]  /*ca60*/  ISETP.GT.AND P2, PT, R16.reuse, 0x2, PT ;  /* 0x000000021000780c */ /* 0x040fe40003f44270 */
[----:B------:R-:W-:Y:S02]  /*ca70*/  PRMT R170, RZ, 0x7610, R170 ;  /* 0x00007610ffaa7816 */ /* 0x000fe400000000aa */
[----:B------:R-:W-:Y:S02]  /*ca80*/  ISETP.GT.AND P3, PT, R16, 0x3, PT ;  /* 0x000000031000780c */ /* 0x000fe40003f64270 */
[----:B------:R-:W-:Y:S02]  /*ca90*/  PRMT R186, RZ, 0x7610, R186 ;  /* 0x00007610ffba7816 */ /* 0x000fe400000000ba */
[----:B------:R-:W-:-:S03]  /*caa0*/  PRMT R203, RZ, 0x7610, R203 ;  /* 0x00007610ffcb7816 */ /* 0x000fc600000000cb */
[----:B---3--:R-:W-:Y:S02]  /*cab0*/  @P1 IMAD.MOV.U32 R8, RZ, RZ, R10 ;  /* 0x000000ffff081224 */ /* 0x008fe400078e000a */
[----:B------:R-:W3:Y:S04]  /*cac0*/  LDL R10, [R1+0x7d4] ;  /* 0x0007d400010a7983 */ /* 0x000ee80000100800 */
[----:B--2---:R4:W2:Y:S02]  /*cad0*/  @P1 LDG.E.U16 R170, desc[UR6][R8.64] ;  /* 0x0000000608aa1981 */ /* 0x0048a4000c1e1500 */
[----:B----4-:R-:W-:Y:S02]  /*cae0*/  @P2 IMAD.MOV.U32 R8, RZ, RZ, R3 ;  /* 0x000000ffff082224 */ /* 0x010fe400078e0003 */
[----:B------:R-:W-:-:S02]  /*caf0*/  @P2 IMAD.MOV.U32 R9, RZ, RZ, R13 ;  /* 0x000000ffff092224 */ /* 0x000fc400078e000d */
[----:B------:R-:W4:Y:S04]  /*cb00*/  LDL R13, [R1+0x7cc] ;  /* 0x0007cc00010d7983 */ /* 0x000f280000100800 */
[----:B------:R0:W2:Y:S04]  /*cb10*/  @P2 LDG.E.U16 R186, desc[UR6][R8.64] ;  /* 0x0000000608ba2981 */ /* 0x0000a8000c1e1500 */
[----:B------:R1:W-:Y:S01]  /*cb20*/  STL [R1+0x8b0], R3 ;  /* 0x0008b00301007387 */ /* 0x0003e20000100800 */
[----:B0-----:R-:W-:Y:S02]  /*cb30*/  @P3 IMAD.MOV.U32 R8, RZ, RZ, R4 ;  /* 0x000000ffff083224 */ /* 0x001fe400078e0004 */
[----:B------:R-:W-:-:S02]  /*cb40*/  @P3 IMAD.MOV.U32 R9, RZ, RZ, R12 ;  /* 0x000000ffff093224 */ /* 0x000fc400078e000c */
[----:B------:R-:W2:Y:S04]  /*cb50*/  LDL R12, [R1+0x7c4] ;  /* 0x0007c400010c7983 */ /* 0x000ea80000100800 */
[----:B------:R-:W-:Y:S04]  /*cb60*/  STL [R1+0x8d4], R4 ;  /* 0x0008d40401007387 */ /* 0x000fe80000100800 */
[----:B------:R0:W2:Y:S04]  /*cb70*/  @P3 LDG.E.U16 R203, desc[UR6][R8.64] ;  /* 0x0000000608cb3981 */ /* 0x0000a8000c1e1500 */
[----:B------:R-:W0:Y:S04]  /*cb80*/  LDL R8, [R1+0x7d8] ;  /* 0x0007d80001087983 */ /* 0x000e280000100800 */
[----:B------:R-:W0:Y:S01]  /*cb90*/  LDL R9, [R1+0x7dc] ;  /* 0x0007dc0001097983 */ /* 0x000e220000100800 */
[----:B------:R-:W-:-:S02]  /*cba0*/  ISETP.GT.AND P0, PT, R16, 0x4, PT ;  /* 0x000000041000780c */ /* 0x000fc40003f04270 */
[----:B------:R-:W-:-:S11]  /*cbb0*/  PRMT R242, RZ, 0x7610, R242 ;  /* 0x00007610fff27816 */ /* 0x000fd600000000f2 */
[----:B0-----:R-:W-:-:S04]  /*cbc0*/  @P0 LOP3.LUT R9, R9, R8, RZ, 0x3c, !PT ;  /* 0x0000000809090212 */ /* 0x001fc800078e3cff */
[----:B------:R-:W-:-:S04]  /*cbd0*/  @P0 LOP3.LUT R8, R9, R8, RZ, 0x3c, !PT ;  /* 0x0000000809080212 */ /* 0x000fc800078e3cff */
[----:B------:R-:W-:-:S05]  /*cbe0*/  @P0 LOP3.LUT R9, R9, R8, RZ, 0x3c, !PT ;  /* 0x0000000809090212 */ /* 0x000fca00078e3cff */
[----:B------:R-:W3:Y:S01]  /*cbf0*/  @P0 LDG.E.U16 R242, desc[UR6][R8.64] ;  /* 0x0000000608f20981 */ /* 0x000ee2000c1e1500 */
[C---:B------:R-:W-:Y:S02]  /*cc00*/  ISETP.GT.AND P1, PT, R16.reuse, 0x5, PT ;  /* 0x000000051000780c */ /* 0x040fe40003f24270 */
[----:B-1----:R-:W-:Y:S01]  /*cc10*/  PRMT R3, RZ, 0x7610, R3 ;  /* 0x00007610ff037816 */ /* 0x002fe20000000003 */
[----:B---3--:R0:W-:Y:S04]  /*cc20*/  STL [R1+0x70], R242 ;  /* 0x000070f201007387 */ /* 0x0081e80000100800 */
[----:B0-----:R-:W3:Y:S04]  /*cc30*/  LDL.LU R242, [R1+0x908] ;  /* 0x0009080001f27983 */ /* 0x001ee80000300800 */
[----:B------:R-:W4:Y:S02]  /*cc40*/  LDL R9, [R1+0x7d0] ;  /* 0x0007d00001097983 */ /* 0x000f240000100800 */
[----:B------:R-:W-:Y:S01]  /*cc50*/  @P1 IMAD.MOV.U32 R8, RZ, RZ, R10 ;  /* 0x000000ffff081224 */ /* 0x000fe200078e000a */
[----:B------:R-:W-:-:S02]  /*cc60*/  ISETP.GT.AND P2, PT, R16, 0x6, PT ;  /* 0x000000061000780c */ /* 0x000fc40003f44270 */
[----:B------:R-:W-:Y:S01]  /*cc70*/  PRMT R11, RZ, 0x7610, R11 ;  /* 0x00007610ff0b7816 */ /* 0x000fe2000000000b */
[----:B------:R-:W3:Y:S04]  /*cc80*/  LDL R10, [R1+0x7b0] ;  /* 0x0007b000010a7983 */ /* 0x000ee80000100800 */
[----:B----4-:R0:W4:Y:S04]  /*cc90*/  @P1 LDG.E.U16 R3, desc[UR6][R8.64] ;  /* 0x0000000608031981 */ /* 0x010128000c1e1500 */
[----:B------:R-:W2:Y:S02]  /*cca0*/  LDL R9, [R1+0x7c8] ;  /* 0x0007c80001097983 */ /* 0x000ea40000100800 */
[----:B0-----:R-:W-:Y:S01]  /*ccb0*/  @P2 IMAD.MOV.U32 R8, RZ, RZ, R13 ;  /* 0x000000ffff082224 */ /* 0x001fe200078e000d */
[----:B------:R-:W-:Y:S01]  /*ccc0*/  ISETP.GT.AND P3, PT, R16, 0x7, PT ;  /* 0x000000071000780c */ /* 0x000fe20003f64270 */
[----:B----4-:R0:W-:Y:S01]  /*ccd0*/  STL [R1+0x6c], R3 ;  /* 0x00006c0301007387 */ /* 0x0101e20000100800 */
[----:B------:R-:W-:-:S03]  /*cce0*/  PRMT R0, RZ, 0x7610, R0 ;  /* 0x00007610ff007816 */ /* 0x000fc60000000000 */
[----:B------:R-:W4:Y:S04]  /*ccf0*/  LDL R13, [R1+0x7a8] ;  /* 0x0007a800010d7983 */ /* 0x000f280000100800 */
[----:B--2---:R1:W2:Y:S04]  /*cd00*/  @P2 LDG.E.U16 R11, desc[UR6][R8.64] ;  /* 0x00000006080b2981 */ /* 0x0042a8000c1e1500 */
[----:B0-----:R-:W3:Y:S04]  /*cd10*/  LDL R3, [R1+0x7b4] ;  /* 0x0007b40001037983 */ /* 0x001ee80000100800 */
[----:B------:R-:W4:Y:S01]  /*cd20*/  LDL R9, [R1+0x7c0] ;  /* 0x0007c00001097983 */ /* 0x000f220000100800 */
[----:B-1----:R-:W-:-:S05]  /*cd30*/  @P3 IMAD.MOV.U32 R8, RZ, RZ, R12 ;  /* 0x000000ffff083224 */ /* 0x002fca00078e000c */
[----:B----4-:R-:W4:Y:S04]  /*cd40*/  @P3 LDG.E.U16 R0, desc[UR6][R8.64] ;  /* 0x0000000608003981 */ /* 0x010f28000c1e1500 */
[----:B--2---:R0:W-:Y:S04]  /*cd50*/  STL [R1+0x68], R11 ;  /* 0x0000680b01007387 */ /* 0x0041e80000100800 */
[----:B------:R-:W2:Y:S04]  /*cd60*/  LDL R12, [R1+0x7a0] ;  /* 0x0007a000010c7983 */ /* 0x000ea80000100800 */
[----:B------:R-:W3:Y:S04]  /*cd70*/  LDL R8, [R1+0x7b8] ;  /* 0x0007b80001087983 */ /* 0x000ee80000100800 */
[----:B------:R-:W3:Y:S04]  /*cd80*/  LDL R9, [R1+0x7bc] ;  /* 0x0007bc0001097983 */ /* 0x000ee80000100800 */
[----:B0-----:R-:W2:Y:S01]  /*cd90*/  LDL R11, [R1+0x7ac] ;  /* 0x0007ac00010b7983 */ /* 0x001ea20000100800 */
[----:B------:R-:W-:-:S02]  /*cda0*/  ISETP.GT.AND P0, PT, R16, 0x8, PT ;  /* 0x000000081000780c */ /* 0x000fc40003f04270 */
[----:B------:R-:W-:Y:S01]  /*cdb0*/  ISETP.GT.AND P1, PT, R16, 0x9, PT ;  /* 0x000000091000780c */ /* 0x000fe20003f24270 */
[----:B----4-:R0:W-:Y:S04]  /*cdc0*/  STL [R1+0x64], R0 ;  /* 0x0000640001007387 */ /* 0x0101e80000100800 */
[----:B0-----:R-:W4:Y:S06]  /*cdd0*/  LDL R0, [R1+0x7a4] ;  /* 0x0007a40001007983 */ /* 0x001f2c0000100800 */
[----:B---3--:R-:W-:-:S04]  /*cde0*/  @P0 LOP3.LUT R9, R9, R8, RZ, 0x3c, !PT ;  /* 0x0000000809090212 */ /* 0x008fc800078e3cff */
[C---:B------:R-:W-:Y:S02]  /*cdf0*/  @P0 LOP3.LUT R8, R9.reuse, R8, RZ, 0x3c, !PT ;  /* 0x0000000809080212 */ /* 0x040fe400078e3cff */
[----:B------:R-:W-:Y:S02]  /*ce00*/  PRMT R157, RZ, 0x7610, R157 ;  /* 0x00007610ff9d7816 */ /* 0x000fe4000000009d */
[C---:B------:R-:W-:Y:S02]  /*ce10*/  ISETP.GT.AND P2, PT, R16.reuse, 0xa, PT ;  /* 0x0000000a1000780c */ /* 0x040fe40003f44270 */
[----:B------:R-:W-:Y:S02]  /*ce20*/  @P0 LOP3.LUT R9, R9, R8, RZ, 0x3c, !PT ;  /* 0x0000000809090212 */ /* 0x000fe400078e3cff */
[----:B------:R-:W-:Y:S02]  /*ce30*/  PRMT R173, RZ, 0x7610, R173 ;  /* 0x00007610ffad7816 */ /* 0x000fe400000000ad */
[----:B------:R-:W-:Y:S01]  /*ce40*/  ISETP.GT.AND P3, PT, R16, 0xb, PT ;  /* 0x0000000b1000780c */ /* 0x000fe20003f64270 */
[----:B------:R0:W3:Y:S01]  /*ce50*/  @P0 LDG.E.U16 R157, desc[UR6][R8.64] ;  /* 0x00000006089d0981 */ /* 0x0000e2000c1e1500 */
[----:B------:R-:W-:Y:S01]  /*ce60*/  PRMT R189, RZ, 0x7610, R189 ;  /* 0x00007610ffbd7816 */ /* 0x000fe200000000bd */
[----:B0-----:R-:W-:-:S02]  /*ce70*/  @P1 IMAD.MOV.U32 R8, RZ, RZ, R3 ;  /* 0x000000ffff081224 */ /* 0x001fc400078e0003 */
[----:B------:R-:W-:Y:S01]  /*ce80*/  @P1 IMAD.MOV.U32 R9, RZ, RZ, R10 ;  /* 0x000000ffff091224 */ /* 0x000fe200078e000a */
[----:B------:R-:W-:Y:S01]  /*ce90*/  PRMT R202, RZ, 0x7610, R202 ;  /* 0x00007610ffca7816 */ /* 0x000fe200000000ca */
[----:B------:R-:W3:Y:S04]  /*cea0*/  LDL R10, [R1+0x790] ;  /* 0x00079000010a7983 */ /* 0x000ee80000100800 */
[----:B------:R2:W3:Y:S01]  /*ceb0*/  @P1 LDG.E.U16 R173, desc[UR6][R8.64] ;  /* 0x0000000608ad1981 */ /* 0x0004e2000c1e1500 */
[----:B------:R-:W-:-:S03]  /*cec0*/  ISETP.GT.AND P0, PT, R16, 0xc, PT ;  /* 0x0000000c1000780c */ /* 0x000fc60003f04270 */
[----:B------:R-:W3:Y:S01]  /*ced0*/  LDL R3, [R1+0x794] ;  /* 0x0007940001037983 */ /* 0x000ee20000100800 */
[----:B--2---:R-:W-:Y:S02]  /*cee0*/  @P2 IMAD.MOV.U32 R8, RZ, RZ, R11 ;  /* 0x000000ffff082224 */ /* 0x004fe400078e000b */
[----:B------:R-:W-:Y:S01]  /*cef0*/  @P2 IMAD.MOV.U32 R9, RZ, RZ, R13 ;  /* 0x000000ffff092224 */ /* 0x000fe200078e000d */
[----:B------:R-:W2:Y:S04]  /*cf00*/  LDL R11, [R1+0x78c] ;  /* 0x00078c00010b7983 */ /* 0x000ea80000100800 */
[----:B------:R0:W2:Y:S01]  /*cf10*/  @P2 LDG.E.U16 R189, desc[UR6][R8.64] ;  /* 0x0000000608bd2981 */ /* 0x0000a2000c1e1500 */
[----:B------:R-:W-:-:S03]  /*cf20*/  PRMT R239, RZ, 0x7610, R239 ;  /* 0x00007610ffef7816 */ /* 0x000fc600000000ef */
[----:B------:R-:W2:Y:S01]  /*cf30*/  LDL R13, [R1+0x788] ;  /* 0x00078800010d7983 */ /* 0x000ea20000100800 */
[----:B0-----:R-:W-:-:S03]  /*cf40*/  @P3 IMAD.MOV.U32 R9, RZ, RZ, R12 ;  /* 0x000000ffff093224 */ /* 0x001fc600078e000c */
[----:B------:R-:W2:Y:S01]  /*cf50*/  LDL R12, [R1+0x780] ;  /* 0x00078000010c7983 */ /* 0x000ea20000100800 */
[----:B----4-:R-:W-:-:S03]  /*cf60*/  @P3 IMAD.MOV.U32 R8, RZ, RZ, R0 ;  /* 0x000000ffff083224 */ /* 0x010fc600078e0000 */
[----:B------:R-:W4:Y:S04]  /*cf70*/  LDL R0, [R1+0x784] ;  /* 0x0007840001007983 */ /* 0x000f280000100800 */
[----:B------:R0:W4:Y:S04]  /*cf80*/  @P3 LDG.E.U16 R202, desc[UR6][R8.64] ;  /* 0x0000000608ca3981 */ /* 0x000128000c1e1500 */
[----:B------:R-:W0:Y:S04]  /*cf90*/  LDL R8, [R1+0x798] ;  /* 0x0007980001087983 */ /* 0x000e280000100800 */
[----:B------:R-:W0:Y:S01]  /*cfa0*/  LDL R9, [R1+0x79c] ;  /* 0x00079c0001097983 */ /* 0x000e220000100800 */
[----:B------:R-:W-:-:S02]  /*cfb0*/  ISETP.GT.AND P1, PT, R16, 0xd, PT ;  /* 0x0000000d1000780c */ /* 0x000fc40003f24270 */
[----:B------:R-:W-:Y:S02]  /*cfc0*/  ISETP.GT.AND P2, PT, R16, 0xe, PT ;  /* 0x0000000e1000780c */ /* 0x000fe40003f44270 */
[----:B0-----:R-:W-:-:S04]  /*cfd0*/  @P0 LOP3.LUT R9, R9, R8, RZ, 0x3c, !PT ;  /* 0x0000000809090212 */ /* 0x001fc800078e3cff */
[----:B------:R-:W-:-:S04]  /*cfe0*/  @P0 LOP3.LUT R8, R9, R8, RZ, 0x3c, !PT ;  /* 0x0000000809080212 */ /* 0x000fc800078e3cff */
[----:B------:R-:W-:-:S05]  /*cff0*/  @P0 LOP3.LUT R9, R9, R8, RZ, 0x3c, !PT ;  /* 0x0000000809090212 */ /* 0x000fca00078e3cff */
[----:B------:R3:W4:Y:S01]  /*d000*/  @P0 LDG.E.U16 R239, desc[UR6][R8.64] ;  /* 0x0000000608ef0981 */ /* 0x000722000c1e1500 */
[----:B------:R-:W-:Y:S02]  /*d010*/  PRMT R236, RZ, 0x7610, R236 ;  /* 0x00007610ffec7816 */ /* 0x000fe400000000ec */
[----:B------:R-:W-:Y:S01]  /*d020*/  ISETP.GT.AND P3, PT, R16, 0xf, PT ;  /* 0x0000000f1000780c */ /* 0x000fe20003f64270 */
[----:B---3--:R-:W-:Y:S02]  /*d030*/  @P1 IMAD.MOV.U32 R8, RZ, RZ, R3 ;  /* 0x000000ffff081224 */ /* 0x008fe400078e0003 */
[----:B------:R-:W-:Y:S01]  /*d040*/  @P1 IMAD.MOV.U32 R9, RZ, RZ, R10 ;  /* 0x000000ffff091224 */ /* 0x000fe200078e000a */
[----:B------:R-:W-:-:S04]  /*d050*/  PRMT R217, RZ, 0x7610, R217 ;  /* 0x00007610ffd97816 */ /* 0x000fc800000000d9 */
[----:B------:R2:W3:Y:S01]  /*d060*/  @P1 LDG.E.U16 R236, desc[UR6][R8.64] ;  /* 0x0000000608ec1981 */ /* 0x0004e2000c1e1500 */
[----:B------:R-:W-:Y:S01]  /*d070*/  PRMT R4, RZ, 0x7610, R4 ;  /* 0x00007610ff047816 */ /* 0x000fe20000000004 */
[----:B--2---:R-:W-:Y:S02]  /*d080*/  @P2 IMAD.MOV.U32 R8, RZ, RZ, R11 ;  /* 0x000000ffff082224 */ /* 0x004fe400078e000b */
[----:B------:R-:W-:-:S05]  /*d090*/  @P2 IMAD.MOV.U32 R9, RZ, RZ, R13 ;  /* 0x000000ffff092224 */ /* 0x000fca00078e000d */
[----:B------:R4:W2:Y:S02]  /*d0a0*/  @P2 LDG.E.U16 R217, desc[UR6][R8.64] ;  /* 0x0000000608d92981 */ /* 0x0008a4000c1e1500 */
[----:B----4-:R-:W-:Y:S02]  /*d0b0*/  @P3 IMAD.MOV.U32 R8, RZ, RZ, R0 ;  /* 0x000000ffff083224 */ /* 0x010fe400078e0000 */
[----:B------:R-:W-:-:S05]  /*d0c0*/  @P3 IMAD.MOV.U32 R9, RZ, RZ, R12 ;  /* 0x000000ffff093224 */ /* 0x000fca00078e000c */
[----:B------:R-:W4:Y:S04]  /*d0d0*/  @P3 LDG.E.U16 R4, desc[UR6][R8.64] ;  /* 0x0000000608043981 */ /* 0x000f28000c1e1500 */
[----:B------:R0:W-:Y:S04]  /*d0e0*/  STL [R1+0x60], R239 ;  /* 0x000060ef01007387 */ /* 0x0001e80000100800 */
[----:B0-----:R-:W2:Y:S04]  /*d0f0*/  LDL.LU R239, [R1+0x904] ;  /* 0x0009040001ef7983 */ /* 0x001ea80000300800 */
[----:B------:R-:W2:Y:S04]  /*d100*/  LDL R10, [R1+0x778] ;  /* 0x00077800010a7983 */ /* 0x000ea80000100800 */
[----:B------:R-:W2:Y:S01]  /*d110*/  LDL R3, [R1+0x77c] ;  /* 0x00077c0001037983 */ /* 0x000ea20000100800 */
[----:B------:R-:W-:-:S03]  /*d120*/  ISETP.GT.AND P0, PT, R16, 0x10, PT ;  /* 0x000000101000780c */ /* 0x000fc60003f04270 */
[----:B---3--:R0:W-:Y:S04]  /*d130*/  STL [R1+0x5c], R236 ;  /* 0x00005cec01007387 */ /* 0x0081e80000100800 */
[----:B0-----:R-:W3:Y:S04]  /*d140*/  LDL.LU R236, [R1+0x900] ;  /* 0x0009000001ec7983 */ /* 0x001ee80000300800 */
[----:B------:R-:W3:Y:S04]  /*d150*/  LDL R13, [R1+0x770] ;  /* 0x00077000010d7983 */ /* 0x000ee80000100800 */
[----:B------:R-:W3:Y:S04]  /*d160*/  LDL R11, [R1+0x774] ;  /* 0x00077400010b7983 */ /* 0x000ee80000100800 */
[----:B------:R-:W3:Y:S04]  /*d170*/  LDL R12, [R1+0x768] ;  /* 0x00076800010c7983 */ /* 0x000ee80000100800 */
[----:B------:R-:W3:Y:S04]  /*d180*/  LDL R0, [R1+0x76c] ;  /* 0x00076c0001007983 */ /* 0x000ee80000100800 */
[----:B----4-:R-:W-:Y:S01]  /*d190*/  STL [R1+0x8d8], R4 ;  /* 0x0008d80401007387 */ /* 0x010fe20000100800 */
[----:B--2---:R-:W-:-:S03]  /*d1a0*/  @P0 IMAD.MOV.U32 R9, RZ, RZ, R10 ;  /* 0x000000ffff090224 */ /* 0x004fc600078e000a */
[----:B------:R-:W2:Y:S01]  /*d1b0*/  LDL R10, [R1+0x760] ;  /* 0x00076000010a7983 */ /* 0x000ea20000100800 */
[----:B------:R-:W-:-:S03]  /*d1c0*/  @P0 IMAD.MOV.U32 R8, RZ, RZ, R3 ;  /* 0x000000ffff080224 */ /* 0x000fc600078e0003 */
[----:B------:R-:W4:Y:S01]  /*d1d0*/  LDL R3, [R1+0x764] ;  /* 0x0007640001037983 */ /* 0x000f220000100800 */
[C---:B------:R-:W-:Y:S02]  /*d1e0*/  ISETP.GT.AND P1, PT, R16.reuse, 0x11, PT ;  /* 0x000000111000780c */ /* 0x040fe40003f24270 */
[----:B------:R-:W-:Y:S02]  /*d1f0*/  PRMT R156, RZ, 0x7610, R156 ;  /* 0x00007610ff9c7816 */ /* 0x000fe4000000009c */
[C---:B------:R-:W-:Y:S02]  /*d200*/  ISETP.GT.AND P2, PT, R16.reuse, 0x12, PT ;  /* 0x000000121000780c */ /* 0x040fe40003f44270 */
[----:B------:R-:W-:Y:S02]  /*d210*/  PRMT R172, RZ, 0x7610, R172 ;  /* 0x00007610ffac7816 */ /* 0x000fe400000000ac */
[----:B------:R-:W-:Y:S01]  /*d220*/  ISETP.GT.AND P3, PT, R16, 0x13, PT ;  /* 0x000000131000780c */ /* 0x000fe20003f64270 */
[----:B------:R3:W4:Y:S01]  /*d230*/  @P0 LDG.E.U16 R156, desc[UR6][R8.64] ;  /* 0x00000006089c0981 */ /* 0x000722000c1e1500 */
[----:B------:R-:W-:-:S03]  /*d240*/  PRMT R188, RZ, 0x7610, R188 ;  /* 0x00007610ffbc7816 */ /* 0x000fc600000000bc */
[----:B---3--:R-:W-:Y:S02]  /*d250*/  @P1 IMAD.MOV.U32 R8, RZ, RZ, R11 ;  /* 0x000000ffff081224 */ /* 0x008fe400078e000b */
[----:B------:R-:W-:-:S05]  /*d260*/  @P1 IMAD.MOV.U32 R9, RZ, RZ, R13 ;  /* 0x000000ffff091224 */ /* 0x000fca00078e000d */
[----:B------:R0:W3:Y:S01]  /*d270*/  @P1 LDG.E.U16 R172, desc[UR6][R8.64] ;  /* 0x0000000608ac1981 */ /* 0x0000e2000c1e1500 */
[----:B------:R-:W-:-:S03]  /*d280*/  PRMT R201, RZ, 0x7610, R201 ;  /* 0x00007610ffc97816 */ /* 0x000fc600000000c9 */
[----:B------:R1:W-:Y:S04]  /*d290*/  STL [R1+0x58], R217 ;  /* 0x000058d901007387 */ /* 0x0003e80000100800 */
[----:B------:R-:W3:Y:S01]  /*d2a0*/  LDL R13, [R1+0x750] ;  /* 0x00075000010d7983 */ /* 0x000ee20000100800 */
[----:B0-----:R-:W-:Y:S02]  /*d2b0*/  @P2 IMAD.MOV.U32 R8, RZ, RZ, R0 ;  /* 0x000000ffff082224 */ /* 0x001fe400078e0000 */
[----:B------:R-:W-:Y:S01]  /*d2c0*/  @P2 IMAD.MOV.U32 R9, RZ, RZ, R12 ;  /* 0x000000ffff092224 */ /* 0x000fe200078e000c */
[----:B------:R-:W3:Y:S04]  /*d2d0*/  LDL R11, [R1+0x754] ;  /* 0x00075400010b7983 */ /* 0x000ee80000100800 */
[----:B------:R2:W3:Y:S04]  /*d2e0*/  @P2 LDG.E.U16 R188, desc[UR6][R8.64] ;  /* 0x0000000608bc2981 */ /* 0x0004e8000c1e1500 */
[----:B-1----:R-:W3:Y:S04]  /*d2f0*/  LDL R217, [R1+0x75c] ;  /* 0x00075c0001d97983 */ /* 0x002ee80000100800 */
[----:B------:R-:W3:Y:S04]  /*d300*/  LDL R12, [R1+0x748] ;  /* 0x00074800010c7983 */ /* 0x000ee80000100800 */
[----:B------:R-:W3:Y:S01]  /*d310*/  LDL R0, [R1+0x74c] ;  /* 0x00074c0001007983 */ /* 0x000ee20000100800 */
[----:B--2---:R-:W-:-:S03]  /*d320*/  @P3 IMAD.MOV.U32 R9, RZ, RZ, R10 ;  /* 0x000000ffff093224 */ /* 0x004fc600078e000a */
[----:B------:R-:W2:Y:S01]  /*d330*/  LDL R10, [R1+0x740] ;  /* 0x00074000010a7983 */ /* 0x000ea20000100800 */
[----:B----4-:R-:W-:-:S03]  /*d340*/  @P3 IMAD.MOV.U32 R8, RZ, RZ, R3 ;  /* 0x000000ffff083224 */ /* 0x010fc600078e0003 */
[----:B------:R-:W4:Y:S04]  /*d350*/  LDL R3, [R1+0x744] ;  /* 0x0007440001037983 */ /* 0x000f280000100800 */
[----:B------:R3:W2:Y:S04]  /*d360*/  @P3 LDG.E.U16 R201, desc[UR6][R8.64] ;  /* 0x0000000608c93981 */ /* 0x0006a8000c1e1500 */
[----:B------:R-:W4:Y:S01]  /*d370*/  LDL R9, [R1+0x758] ;  /* 0x0007580001097983 */ /* 0x000f220000100800 */
[C---:B------:R-:W-:Y:S02]  /*d380*/  ISETP.GT.AND P0, PT, R16.reuse, 0x14, PT ;  /* 0x000000141000780c */ /* 0x040fe40003f04270 */
[----:B------:R-:W-:-:S02]  /*d390*/  ISETP.GT.AND P1, PT, R16, 0x15, PT ;  /* 0x000000151000780c */ /* 0x000fc40003f24270 */
[----:B------:R-:W-:Y:S02]  /*d3a0*/  PRMT R155, RZ, 0x7610, R155 ;  /* 0x00007610ff9b7816 */ /* 0x000fe4000000009b */
[C---:B------:R-:W-:Y:S02]  /*d3b0*/  ISETP.GT.AND P2, PT, R16.reuse, 0x16, PT ;  /* 0x000000161000780c */ /* 0x040fe40003f44270 */
[----:B------:R-:W-:Y:S02]  /*d3c0*/  PRMT R153, RZ, 0x7610, R153 ;  /* 0x00007610ff997816 */ /* 0x000fe40000000099 */
[----:B------:R-:W-:Y:S02]  /*d3d0*/  ISETP.GT.AND P3, PT, R16, 0x17, PT ;  /* 0x000000171000780c */ /* 0x000fe40003f64270 */
[----:B------:R-:W-:Y:S02]  /*d3e0*/  PRMT R152, RZ, 0x7610, R152 ;  /* 0x00007610ff987816 */ /* 0x000fe40000000098 */
[----:B------:R-:W-:Y:S01]  /*d3f0*/  PRMT R234, RZ, 0x7610, R234 ;  /* 0x00007610ffea7816 */ /* 0x000fe200000000ea */
[----:B---3--:R-:W-:-:S05]  /*d400*/  @P0 IMAD.MOV.U32 R8, RZ, RZ, R217 ;  /* 0x000000ffff080224 */ /* 0x008fca00078e00d9 */
[----:B----4-:R0:W3:Y:S02]  /*d410*/  @P0 LDG.E.U16 R155, desc[UR6][R8.64] ;  /* 0x00000006089b0981 */ /* 0x0100e4000c1e1500 */
[----:B0-----:R-:W-:Y:S02]  /*d420*/  @P1 IMAD.MOV.U32 R8, RZ, RZ, R11 ;  /* 0x000000ffff081224 */ /* 0x001fe400078e000b */
[----:B------:R-:W-:Y:S01]  /*d430*/  @P1 IMAD.MOV.U32 R9, RZ, RZ, R13 ;  /* 0x000000ffff091224 */ /* 0x000fe200078e000d */
[----:B------:R-:W4:Y:S04]  /*d440*/  LDL R11, [R1+0x73c] ;  /* 0x00073c00010b7983 */ /* 0x000f280000100800 */
[----:B------:R0:W3:Y:S04]  /*d450*/  @P1 LDG.E.U16 R153, desc[UR6][R8.64] ;  /* 0x0000000608991981 */ /* 0x0000e8000c1e1500 */
[----:B------:R-:W3:Y:S01]  /*d460*/  LDL R13, [R1+0x738] ;  /* 0x00073800010d7983 */ /* 0x000ee20000100800 */
[----:B0-----:R-:W-:-:S02]  /*d470*/  @P2 IMAD.MOV.U32 R8, RZ, RZ, R0 ;  /* 0x000000ffff082224 */ /* 0x001fc400078e0000 */
[----:B------:R-:W-:Y:S01]  /*d480*/  @P2 IMAD.MOV.U32 R9, RZ, RZ, R12 ;  /* 0x000000ffff092224 */ /* 0x000fe200078e000c */
[----:B------:R-:W-:Y:S01]  /*d490*/  ISETP.GT.AND P0, PT, R16, 0x18, PT ;  /* 0x000000181000780c */ /* 0x000fe20003f04270 */
[----:B------:R-:W3:Y:S04]  /*d4a0*/  LDL R12, [R1+0x730] ;  /* 0x00073000010c7983 */ /* 0x000ee80000100800 */
[----:B------:R0:W3:Y:S04]  /*d4b0*/  @P2 LDG.E.U16 R152, desc[UR6][R8.64] ;  /* 0x0000000608982981 */ /* 0x0000e8000c1e1500 */
[----:B------:R-:W3:Y:S01]  /*d4c0*/  LDL R0, [R1+0x734] ;  /* 0x0007340001007983 */ /* 0x000ee20000100800 */
[----:B0-----:R-:W-:-:S02]  /*d4d0*/  @P3 IMAD.MOV.U32 R8, RZ, RZ, R3 ;  /* 0x000000ffff083224 */ /* 0x001fc400078e0003 */
[----:B--2---:R-:W-:Y:S01]  /*d4e0*/  @P3 IMAD.MOV.U32 R9, RZ, RZ, R10 ;  /* 0x000000ffff093224 */ /* 0x004fe200078e000a */
[----:B------:R-:W2:Y:S04]  /*d4f0*/  LDL R3, [R1+0x72c] ;  /* 0x00072c0001037983 */ /* 0x000ea80000100800 */
[----:B------:R4:W2:Y:S04]  /*d500*/  @P3 LDG.E.U16 R234, desc[UR6][R8.64] ;  /* 0x0000000608ea3981 */ /* 0x0008a8000c1e1500 */
[----:B------:R-:W2:Y:S01]  /*d510*/  LDL R10, [R1+0x728] ;  /* 0x00072800010a7983 */ /* 0x000ea20000100800 */
[----:B----4-:R-:W-:-:S02]  /*d520*/  @P0 IMAD.MOV.U32 R8, RZ, RZ, R11 ;  /* 0x000000ffff080224 */ /* 0x010fc400078e000b */
[----:B---3--:R-:W-:Y:S01]  /*d530*/  @P0 IMAD.MOV.U32 R9, RZ, RZ, R13 ;  /* 0x000000ffff090224 */ /* 0x008fe200078e000d */
[----:B--2---:R-:W-:Y:S04]  /*d540*/  STL [R1+0x8dc], R234 ;  /* 0x0008dcea01007387 */ /* 0x004fe80000100800 */
[----:B------:R-:W2:Y:S04]  /*d550*/  LDL R13, [R1+0x720] ;  /* 0x00072000010d7983 */ /* 0x000ea80000100800 */
[----:B------:R-:W3:Y:S01]  /*d560*/  LDL R11, [R1+0x724] ;  /* 0x00072400010b7983 */ /* 0x000ee20000100800 */
[----:B------:R-:W-:-:S03]  /*d570*/  ISETP.GT.AND P1, PT, R16, 0x19, PT ;  /* 0x000000191000780c */ /* 0x000fc60003f24270 */
[----:B------:R0:W-:Y:S01]  /*d580*/  STL [R1+0x50], R153 ;  /* 0x0000509901007387 */ /* 0x0001e20000100800 */
[----:B------:R-:W-:Y:S02]  /*d590*/  PRMT R159, RZ, 0x7610, R159 ;  /* 0x00007610ff9f7816 */ /* 0x000fe4000000009f */
[C---:B------:R-:W-:Y:S02]  /*d5a0*/  ISETP.GT.AND P2, PT, R16.reuse, 0x1a, PT ;  /* 0x0000001a1000780c */ /* 0x040fe40003f44270 */
[----:B------:R-:W-:Y:S02]  /*d5b0*/  PRMT R175, RZ, 0x7610, R175 ;  /* 0x00007610ffaf7816 */ /* 0x000fe400000000af */
[----:B------:R-:W-:Y:S01]  /*d5c0*/  ISETP.GT.AND P3, PT, R16, 0x1b, PT ;  /* 0x0000001b1000780c */ /* 0x000fe20003f64270 */
[----:B------:R1:W4:Y:S04]  /*d5d0*/  @P0 LDG.E.U16 R159, desc[UR6][R8.64] ;  /* 0x00000006089f0981 */ /* 0x000328000c1e1500 */
[----:B0-----:R-:W4:Y:S04]  /*d5e0*/  LDL R153, [R1+0x718] ;  /* 0x0007180001997983 */ /* 0x001f280000100800 */
[----:B------:R0:W-:Y:S04]  /*d5f0*/  STL [R1+0x4c], R152 ;  /* 0x00004c9801007387 */ /* 0x0001e80000100800 */
[----:B------:R-:W-:Y:S01]  /*d600*/  STL [R1+0x54], R155 ;  /* 0x0000549b01007387 */ /* 0x000fe20000100800 */
[----:B-1----:R-:W-:-:S02]  /*d610*/  @P1 IMAD.MOV.U32 R8, RZ, RZ, R0 ;  /* 0x000000ffff081224 */ /* 0x002fc400078e0000 */
[----:B------:R-:W-:Y:S01]  /*d620*/  @P1 IMAD.MOV.U32 R9, RZ, RZ, R12 ;  /* 0x000000ffff091224 */ /* 0x000fe200078e000c */
[----:B------:R-:W4:Y:S04]  /*d630*/  LDL R0, [R1+0x714] ;  /* 0x0007140001007983 */ /* 0x000f280000100800 */
[----:B0-----:R-:W4:Y:S04]  /*d640*/  LDL R152, [R1+0x71c] ;  /* 0x00071c0001987983 */ /* 0x001f280000100800 */
[----:B------:R-:W4:Y:S01]  /*d650*/  LDL R12, [R1+0x710] ;  /* 0x00071000010c7983 */ /* 0x000f220000100800 */
[----:B------:R-:W-:-:S03]  /*d660*/  PRMT R191, RZ, 0x7610, R191 ;  /* 0x00007610ffbf7816 */ /* 0x000fc600000000bf */
[----:B------:R0:W4:Y:S02]  /*d670*/  @P1 LDG.E.U16 R175, desc[UR6][R8.64] ;  /* 0x0000000608af1981 */ /* 0x000124000c1e1500 */
[----:B0-----:R-:W-:Y:S02]  /*d680*/  @P2 IMAD.MOV.U32 R8, RZ, RZ, R3 ;  /* 0x000000ffff082224 */ /* 0x001fe400078e0003 */
[----:B------:R-:W-:Y:S01]  /*d690*/  @P2 IMAD.MOV.U32 R9, RZ, RZ, R10 ;  /* 0x000000ffff092224 */ /* 0x000fe200078e000a */
[----:B------:R-:W4:Y:S04]  /*d6a0*/  LDL R3, [R1+0x70c] ;  /* 0x00070c0001037983 */ /* 0x000f280000100800 */
[----:B------:R-:W4:Y:S04]  /*d6b0*/  LDL R10, [R1+0x708] ;  /* 0x00070800010a7983 */ /* 0x000f280000100800 */
[----:B------:R2:W4:Y:S02]  /*d6c0*/  @P2 LDG.E.U16 R191, desc[UR6][R8.64] ;  /* 0x0000000608bf2981 */ /* 0x000524000c1e1500 */
[----:B--2---:R-:W-:-:S02]  /*d6d0*/  @P3 IMAD.MOV.U32 R9, RZ, RZ, R13 ;  /* 0x000000ffff093224 */ /* 0x004fc400078e000d */
[----:B------:R-:W2:Y:S01]  /*d6e0*/  LDL R13, [R1+0x700] ;  /* 0x00070000010d7983 */ /* 0x000ea20000100800 */
[----:B---3--:R-:W-:-:S03]  /*d6f0*/  @P3 IMAD.MOV.U32 R8, RZ, RZ, R11 ;  /* 0x000000ffff083224 */ /* 0x008fc600078e000b */
[----:B------:R-:W3:Y:S01]  /*d700*/  LDL R11, [R1+0x704] ;  /* 0x00070400010b7983 */ /* 0x000ee20000100800 */
[C---:B------:R-:W-:Y:S02]  /*d710*/  ISETP.GT.AND P0, PT, R16.reuse, 0x1c, PT ;  /* 0x0000001c1000780c */ /* 0x040fe40003f04270 */
[----:B------:R-:W-:Y:S02]  /*d720*/  PRMT R200, RZ, 0x7610, R200 ;  /* 0x00007610ffc87816 */ /* 0x000fe400000000c8 */
[C---:B------:R-:W-:Y:S02]  /*d730*/  ISETP.GT.AND P1, PT, R16.reuse, 0x1d, PT ;  /* 0x0000001d1000780c */ /* 0x040fe40003f24270 */
[----:B------:R-:W-:Y:S02]  /*d740*/  PRMT R23, RZ, 0x7610, R23 ;  /* 0x00007610ff177816 */ /* 0x000fe40000000017 */
[----:B------:R-:W-:Y:S01]  /*d750*/  ISETP.GT.AND P2, PT, R16, 0x1e, PT ;  /* 0x0000001e1000780c */ /* 0x000fe20003f44270 */
[----:B------:R4:W3:Y:S01]  /*d760*/  @P3 LDG.E.U16 R200, desc[UR6][R8.64] ;  /* 0x0000000608c83981 */ /* 0x0008e2000c1e1500 */
[----:B------:R-:W-:-:S02]  /*d770*/  PRMT R22, RZ, 0x7610, R22 ;  /* 0x00007610ff167816 */ /* 0x000fc40000000016 */
[----:B------:R-:W-:Y:S01]  /*d780*/  ISETP.GT.AND P3, PT, R16, 0x1f, PT ;  /* 0x0000001f1000780c */ /* 0x000fe20003f64270 */
[----:B----4-:R-:W-:Y:S02]  /*d790*/  @P0 IMAD.MOV.U32 R9, RZ, RZ, R153 ;  /* 0x000000ffff090224 */ /* 0x010fe400078e0099 */
[----:B------:R-:W-:-:S05]  /*d7a0*/  @P0 IMAD.MOV.U32 R8, RZ, RZ, R152 ;  /* 0x000000ffff080224 */ /* 0x000fca00078e0098 */
[----:B------:R0:W4:Y:S01]  /*d7b0*/  @P0 LDG.E.U16 R23, desc[UR6][R8.64] ;  /* 0x0000000608170981 */ /* 0x000122000c1e1500 */
[----:B------:R-:W-:Y:S01]  /*d7c0*/  PRMT R21, RZ, 0x7610, R21 ;  /* 0x00007610ff157816 */ /* 0x000fe20000000015 */
[----:B0-----:R-:W-:Y:S02]  /*d7d0*/  @P1 IMAD.MOV.U32 R8, RZ, RZ, R0 ;  /* 0x000000ffff081224 */ /* 0x001fe400078e0000 */
[----:B------:R-:W-:Y:S01]  /*d7e0*/  @P1 IMAD.MOV.U32 R9, RZ, RZ, R12 ;  /* 0x000000ffff091224 */ /* 0x000fe200078e000c */
[----:B------:R-:W-:Y:S01]  /*d7f0*/  PRMT R231, RZ, 0x7610, R231 ;  /* 0x00007610ffe77816 */ /* 0x000fe200000000e7 */
[----:B------:R-:W4:Y:S04]  /*d800*/  LDL R12, [R1+0x6f8] ;  /* 0x0006f800010c7983 */ /* 0x000f280000100800 */
[----:B------:R0:W4:Y:S04]  /*d810*/  @P1 LDG.E.U16 R22, desc[UR6][R8.64] ;  /* 0x0000000608161981 */ /* 0x000128000c1e1500 */
[----:B------:R-:W4:Y:S01]  /*d820*/  LDL R0, [R1+0x6fc] ;  /* 0x0006fc0001007983 */ /* 0x000f220000100800 */
[----:B0-----:R-:W-:-:S02]  /*d830*/  @P2 IMAD.MOV.U32 R8, RZ, RZ, R3 ;  /* 0x000000ffff082224 */ /* 0x001fc400078e0003 */
[----:B------:R-:W-:Y:S01]  /*d840*/  @P2 IMAD.MOV.U32 R9, RZ, RZ, R10 ;  /* 0x000000ffff092224 */ /* 0x000fe200078e000a */
[----:B------:R-:W-:Y:S01]  /*d850*/  ISETP.GT.AND P0, PT, R16, 0x20, PT ;  /* 0x000000201000780c */ /* 0x000fe20003f04270 */
[----:B------:R-:W4:Y:S04]  /*d860*/  LDL R10, [R1+0x6f0] ;  /* 0x0006f000010a7983 */ /* 0x000f280000100800 */
[----:B------:R2:W4:Y:S04]  /*d870*/  @P2 LDG.E.U16 R21, desc[UR6][R8.64] ;  /* 0x0000000608152981 */ /* 0x000528000c1e1500 */
[----:B------:R-:W4:Y:S01]  /*d880*/  LDL R3, [R1+0x6f4] ;  /* 0x0006f40001037983 */ /* 0x000f220000100800 */
[----:B--2---:R-:W-:-:S03]  /*d890*/  @P3 IMAD.MOV.U32 R9, RZ, RZ, R13 ;  /* 0x000000ffff093224 */ /* 0x004fc600078e000d */
[----:B------:R-:W2:Y:S01]  /*d8a0*/  LDL R13, [R1+0x6e8] ;  /* 0x0006e800010d7983 */ /* 0x000ea20000100800 */
[----:B---3--:R-:W-:-:S03]  /*d8b0*/  @P3 IMAD.MOV.U32 R8, RZ, RZ, R11 ;  /* 0x000000ffff083224 */ /* 0x008fc600078e000b */
[----:B------:R-:W3:Y:S04]  /*d8c0*/  LDL R11, [R1+0x6ec] ;  /* 0x0006ec00010b7983 */ /* 0x000ee80000100800 */
[----:B------:R4:W2:Y:S02]  /*d8d0*/  @P3 LDG.E.U16 R231, desc[UR6][R8.64] ;  /* 0x0000000608e73981 */ /* 0x0008a4000c1e1500 */
[----:B----4-:R-:W-:Y:S02]  /*d8e0*/  @P0 IMAD.MOV.U32 R9, RZ, RZ, R12 ;  /* 0x000000ffff090224 */ /* 0x010fe400078e000c */
[----:B------:R-:W-:Y:S01]  /*d8f0*/  @P0 IMAD.MOV.U32 R8, RZ, RZ, R0 ;  /* 0x000000ffff080224 */ /* 0x000fe200078e0000 */
[----:B--2---:R-:W-:Y:S04]  /*d900*/  STL [R1+0x8e0], R231 ;  /* 0x0008e0e701007387 */ /* 0x004fe80000100800 */
[----:B------:R-:W2:Y:S04]  /*d910*/  LDL R12, [R1+0x6e0] ;  /* 0x0006e000010c7983 */ /* 0x000ea80000100800 */
[----:B------:R-:W4:Y:S01]  /*d920*/  LDL R0, [R1+0x6e4] ;  /* 0x0006e40001007983 */ /* 0x000f220000100800 */
        /* <DEDUP_REMOVED lines=17> */
[----:B---3--:R-:W-:Y:S02]  /*da40*/  @P2 IMAD.MOV.U32 R8, RZ, RZ, R11 ;  /* 0x000000ffff082224 */ /* 0x008fe400078e000b */
[----:B------:R-:W-:Y:S01]  /*da50*/  @P2 IMAD.MOV.U32 R9, RZ, RZ, R13 ;  /* 0x000000ffff092224 */ /* 0x000fe200078e000d */
[----:B------:R-:W3:Y:S04]  /*da60*/  LDL R11, [R1+0x6cc] ;  /* 0x0006cc00010b7983 */ /* 0x000ee80000100800 */
[----:B------:R-:W3:Y:S04]  /*da70*/  LDL R13, [R1+0x6c8] ;  /* 0x0006c800010d7983 */ /* 0x000ee80000100800 */
[----:B------:R2:W3:Y:S02]  /*da80*/  @P2 LDG.E.U16 R190, desc[UR6][R8.64] ;  /* 0x0000000608be2981 */ /* 0x0004e4000c1e1500 */
[----:B--2---:R-:W-:-:S02]  /*da90*/  @P3 IMAD.MOV.U32 R9, RZ, RZ, R12 ;  /* 0x000000ffff093224 */ /* 0x004fc400078e000c */
[----:B------:R-:W2:Y:S01]  /*daa0*/  LDL R12, [R1+0x6c0] ;  /* 0x0006c000010c7983 */ /* 0x000ea20000100800 */
[----:B----4-:R-:W-:-:S03]  /*dab0*/  @P3 IMAD.MOV.U32 R8, RZ, RZ, R0 ;  /* 0x000000ffff083224 */ /* 0x010fc600078e0000 */
[----:B------:R-:W4:Y:S01]  /*dac0*/  LDL R0, [R1+0x6c4] ;  /* 0x0006c40001007983 */ /* 0x000f220000100800 */
[C---:B------:R-:W-:Y:S02]  /*dad0*/  ISETP.GT.AND P0, PT, R16.reuse, 0x24, PT ;  /* 0x000000241000780c */ /* 0x040fe40003f04270 */
[----:B------:R-:W-:Y:S02]  /*dae0*/  PRMT R199, RZ, 0x7610, R199 ;  /* 0x00007610ffc77816 */ /* 0x000fe400000000c7 */
[C---:B------:R-:W-:Y:S02]  /*daf0*/  ISETP.GT.AND P1, PT, R16.reuse, 0x25, PT ;  /* 0x000000251000780c */ /* 0x040fe40003f24270 */
[----:B------:R-:W-:Y:S02]  /*db00*/  PRMT R20, RZ, 0x7610, R20 ;  /* 0x00007610ff147816 */ /* 0x000fe40000000014 */
[----:B------:R-:W-:Y:S01]  /*db10*/  ISETP.GT.AND P2, PT, R16, 0x26, PT ;  /* 0x000000261000780c */ /* 0x000fe20003f44270 */
[----:B------:R0:W4:Y:S01]  /*db20*/  @P3 LDG.E.U16 R199, desc[UR6][R8.64] ;  /* 0x0000000608c73981 */ /* 0x000122000c1e1500 */
[----:B------:R-:W-:-:S02]  /*db30*/  PRMT R19, RZ, 0x7610, R19 ;  /* 0x00007610ff137816 */ /* 0x000fc40000000013 */
[----:B------:R-:W-:Y:S01]  /*db40*/  ISETP.GT.AND P3, PT, R16, 0x27, PT ;  /* 0x000000271000780c */ /* 0x000fe20003f64270 */
[----:B0-----:R-:W-:Y:S02]  /*db50*/  @P0 IMAD.MOV.U32 R9, RZ, RZ, R22 ;  /* 0x000000ffff090224 */ /* 0x001fe400078e0016 */
        /* <DEDUP_REMOVED lines=9> */
[----:B---3--:R-:W-:-:S02]  /*dbf0*/  @P2 IMAD.MOV.U32 R8, RZ, RZ, R11 ;  /* 0x000000ffff082224 */ /* 0x008fc400078e000b */
[----:B------:R-:W-:Y:S01]  /*dc00*/  @P2 IMAD.MOV.U32 R9, RZ, RZ, R13 ;  /* 0x000000ffff092224 */ /* 0x000fe200078e000d */
[----:B------:R-:W3:Y:S04]  /*dc10*/  LDL R11, [R1+0x6b4] ;  /* 0x0006b400010b7983 */ /* 0x000ee80000100800 */
[----:B------:R2:W3:Y:S04]  /*dc20*/  @P2 LDG.E.U16 R18, desc[UR6][R8.64] ;  /* 0x0000000608122981 */ /* 0x0004e8000c1e1500 */
[----:B------:R-:W3:Y:S01]  /*dc30*/  LDL R13, [R1+0x6b0] ;  /* 0x0006b000010d7983 */ /* 0x000ee20000100800 */
[----:B--2---:R-:W-:Y:S01]  /*dc40*/  @P3 IMAD.MOV.U32 R9, RZ, RZ, R12 ;  /* 0x000000ffff093224 */ /* 0x004fe200078e000c */
[----:B------:R-:W-:-:S02]  /*dc50*/  ISETP.GT.AND P0, PT, R16, 0x28, PT ;  /* 0x000000281000780c */ /* 0x000fc40003f04270 */
[----:B------:R-:W2:Y:S01]  /*dc60*/  LDL R12, [R1+0x6a8] ;  /* 0x0006a800010c7983 */ /* 0x000ea20000100800 */
[----:B----4-:R-:W-:-:S03]  /*dc70*/  @P3 IMAD.MOV.U32 R8, RZ, RZ, R0 ;  /* 0x000000ffff083224 */ /* 0x010fc600078e0000 */
[----:B------:R-:W4:Y:S04]  /*dc80*/  LDL R0, [R1+0x6ac] ;  /* 0x0006ac0001007983 */ /* 0x000f280000100800 */
[----:B------:R0:W3:Y:S03]  /*dc90*/  @P3 LDG.E.U16 R229, desc[UR6][R8.64] ;  /* 0x0000000608e53981 */ /* 0x0000e6000c1e1500 */
[----:B0-----:R-:W-:Y:S02]  /*dca0*/  @P0 IMAD.MOV.U32 R9, RZ, RZ, R10 ;  /* 0x000000ffff090224 */ /* 0x001fe400078e000a */
[----:B------:R-:W-:Y:S01]  /*dcb0*/  @P0 IMAD.MOV.U32 R8, RZ, RZ, R3 ;  /* 0x000000ffff080224 */ /* 0x000fe200078e0003 */
[----:B---3--:R-:W-:Y:S04]  /*dcc0*/  STL [R1+0x8e4], R229 ;  /* 0x0008e4e501007387 */ /* 0x008fe80000100800 */
[----:B------:R0:W-:Y:S04]  /*dcd0*/  STL [R1+0x38], R19 ;  /* 0x0000381301007387 */ /* 0x0001e80000100800 */
[----:B0-----:R-:W3:Y:S04]  /*dce0*/  LDL R19, [R1+0x6a0] ;  /* 0x0006a00001137983 */ /* 0x001ee80000100800 */
[----:B------:R0:W-:Y:S04]  /*dcf0*/  STL [R1+0x34], R18 ;  /* 0x0000341201007387 */ /* 0x0001e80000100800 */
[----:B------:R-:W3:Y:S04]  /*dd00*/  LDL R10, [R1+0x698] ;  /* 0x00069800010a7983 */ /* 0x000ee80000100800 */
[----:B------:R-:W3:Y:S04]  /*dd10*/  LDL R3, [R1+0x69c] ;  /* 0x00069c0001037983 */ /* 0x000ee80000100800 */
[----:B0-----:R-:W3:Y:S01]  /*dd20*/  LDL R18, [R1+0x6a4] ;  /* 0x0006a40001127983 */ /* 0x001ee20000100800 */
[----:B------:R-:W-:-:S02]  /*dd30*/  ISETP.GT.AND P1, PT, R16, 0x29, PT ;  /* 0x000000291000780c */ /* 0x000fc40003f24270 */
[----:B------:R-:W-:Y:S01]  /*dd40*/  PRMT R161, RZ, 0x7610, R161 ;  /* 0x00007610ffa17816 */ /* 0x000fe200000000a1 */
[----:B------:R-:W-:Y:S01]  /*dd50*/  STL [R1+0x3c], R20 ;  /* 0x00003c1401007387 */ /* 0x000fe20000100800 */
[----:B------:R-:W-:-:S04]  /*dd60*/  ISETP.GT.AND P2, PT, R16, 0x2a, PT ;  /* 0x0000002a1000780c */ /* 0x000fc80003f44270 */
[----:B------:R0:W3:Y:S01]  /*dd70*/  @P0 LDG.E.U16 R161, desc[UR6][R8.64] ;  /* 0x0000000608a10981 */ /* 0x0000e2000c1e1500 */
[----:B------:R-:W-:Y:S02]  /*dd80*/  PRMT R177, RZ, 0x7610, R177 ;  /* 0x00007610ffb17816 */ /* 0x000fe400000000b1 */
[----:B------:R-:W-:Y:S02]  /*dd90*/  ISETP.GT.AND P3, PT, R16, 0x2b, PT ;  /* 0x0000002b1000780c */ /* 0x000fe40003f64270 */
[----:B0-----:R-:W-:Y:S02]  /*dda0*/  @P1 IMAD.MOV.U32 R8, RZ, RZ, R11 ;  /* 0x000000ffff081224 */ /* 0x001fe400078e000b */
[----:B------:R-:W-:Y:S01]  /*ddb0*/  @P1 IMAD.MOV.U32 R9, RZ, RZ, R13 ;  /* 0x000000ffff091224 */ /* 0x000fe200078e000d */
[----:B------:R-:W3:Y:S04]  /*ddc0*/  LDL R11, [R1+0x694] ;  /* 0x00069400010b7983 */ /* 0x000ee80000100800 */
[----:B------:R-:W3:Y:S01]  /*ddd0*/  LDL R13, [R1+0x690] ;  /* 0x00069000010d7983 */ /* 0x000ee20000100800 */
[----:B------:R-:W-:-:S02]  /*dde0*/  PRMT R211, RZ, 0x7610, R211 ;  /* 0x00007610ffd37816 */ /* 0x000fc400000000d3 */
[----:B------:R-:W-:Y:S01]  /*ddf0*/  ISETP.GT.AND P0, PT, R16, 0x2c, PT ;  /* 0x0000002c1000780c */ /* 0x000fe20003f04270 */
[----:B------:R4:W3:Y:S01]  /*de00*/  @P1 LDG.E.U16 R177, desc[UR6][R8.64] ;  /* 0x0000000608b11981 */ /* 0x0008e2000c1e1500 */
[----:B------:R-:W-:Y:S01]  /*de10*/  PRMT R198, RZ, 0x7610, R198 ;  /* 0x00007610ffc67816 */ /* 0x000fe200000000c6 */
[----:B----4-:R-:W-:Y:S02]  /*de20*/  @P2 IMAD.MOV.U32 R8, RZ, RZ, R0 ;  /* 0x000000ffff082224 */ /* 0x010fe400078e0000 */
[----:B--2---:R-:W-:Y:S01]  /*de30*/  @P2 IMAD.MOV.U32 R9, RZ, RZ, R12 ;  /* 0x000000ffff092224 */ /* 0x004fe200078e000c */
[----:B------:R-:W2:Y:S04]  /*de40*/  LDL R0, [R1+0x68c] ;  /* 0x00068c0001007983 */ /* 0x000ea80000100800 */
[----:B------:R-:W4:Y:S04]  /*de50*/  LDL R12, [R1+0x688] ;  /* 0x00068800010c7983 */ /* 0x000f280000100800 */
[----:B------:R3:W4:Y:S02]  /*de60*/  @P2 LDG.E.U16 R211, desc[UR6][R8.64] ;  /* 0x0000000608d32981 */ /* 0x000724000c1e1500 */
[----:B---3--:R-:W-:-:S02]  /*de70*/  @P3 IMAD.MOV.U32 R9, RZ, RZ, R19 ;  /* 0x000000ffff093224 */ /* 0x008fc400078e0013 */
[----:B------:R-:W-:-:S05]  /*de80*/  @P3 IMAD.MOV.U32 R8, RZ, RZ, R18 ;  /* 0x000000ffff083224 */ /* 0x000fca00078e0012 */
[----:B------:R0:W3:Y:S02]  /*de90*/  @P3 LDG.E.U16 R198, desc[UR6][R8.64] ;  /* 0x0000000608c63981 */ /* 0x0000e4000c1e1500 */
[----:B0-----:R-:W-:Y:S02]  /*dea0*/  @P0 IMAD.MOV.U32 R8, RZ, RZ, R3 ;  /* 0x000000ffff080224 */ /* 0x001fe400078e0003 */
[----:B------:R-:W-:Y:S01]  /*deb0*/  @P0 IMAD.MOV.U32 R9, RZ, RZ, R10 ;  /* 0x000000ffff090224 */ /* 0x000fe200078e000a */
[----:B------:R-:W3:Y:S04]  /*dec0*/  LDL R3, [R1+0x684] ;  /* 0x0006840001037983 */ /* 0x000ee80000100800 */
[----:B------:R-:W3:Y:S01]  /*ded0*/  LDL R10, [R1+0x680] ;  /* 0x00068000010a7983 */ /* 0x000ee20000100800 */
[----:B------:R-:W-:-:S02]  /*dee0*/  ISETP.GT.AND P1, PT, R16, 0x2d, PT ;  /* 0x0000002d1000780c */ /* 0x000fc40003f24270 */
[----:B------:R-:W-:Y:S02]  /*def0*/  PRMT R17, RZ, 0x7610, R17 ;  /* 0x00007610ff117816 */ /* 0x000fe40000000011 */
[----:B------:R-:W-:Y:S02]  /*df00*/  ISETP.GT.AND P2, PT, R16, 0x2e, PT ;  /* 0x0000002e1000780c */ /* 0x000fe40003f44270 */
[----:B------:R-:W-:Y:S02]  /*df10*/  PRMT R14, RZ, 0x7610, R14 ;  /* 0x00007610ff0e7816 */ /* 0x000fe4000000000e */
[----:B------:R0:W3:Y:S05]  /*df20*/  @P0 LDG.E.U16 R17, desc[UR6][R8.64] ;  /* 0x0000000608110981 */ /* 0x0000ea000c1e1500 */
[----:B0-----:R-:W-:-:S02]  /*df30*/  @P1 IMAD.MOV.U32 R8, RZ, RZ, R11 ;  /* 0x000000ffff081224 */ /* 0x001fc400078e000b */
[----:B------:R-:W-:Y:S01]  /*df40*/  @P1 IMAD.MOV.U32 R9, RZ, RZ, R13 ;  /* 0x000000ffff091224 */ /* 0x000fe200078e000d */
[----:B------:R-:W-:Y:S01]  /*df50*/  PRMT R231, RZ, 0x7610, R231 ;  /* 0x00007610ffe77816 */ /* 0x000fe200000000e7 */
[----:B------:R-:W3:Y:S04]  /*df60*/  LDL R13, [R1+0x678] ;  /* 0x00067800010d7983 */ /* 0x000ee80000100800 */
[----:B------:R2:W3:Y:S01]  /*df70*/  @P1 LDG.E.U16 R14, desc[UR6][R8.64] ;  /* 0x00000006080e1981 */ /* 0x0004e2000c1e1500 */
[----:B------:R-:W-:Y:S02]  /*df80*/  ISETP.GT.AND P3, PT, R16, 0x2f, PT ;  /* 0x0000002f1000780c */ /* 0x000fe40003f64270 */
[----:B------:R-:W-:Y:S01]  /*df90*/  PRMT R227, RZ, 0x7610, R227 ;  /* 0x00007610ffe37816 */ /* 0x000fe200000000e3 */
[----:B------:R-:W3:Y:S01]  /*dfa0*/  LDL R11, [R1+0x67c] ;  /* 0x00067c00010b7983 */ /* 0x000ee20000100800 */
[----:B--2---:R-:W-:-:S02]  /*dfb0*/  @P2 IMAD.MOV.U32 R8, RZ, RZ, R0 ;  /* 0x000000ffff082224 */ /* 0x004fc400078e0000 */
[----:B----4-:R-:W-:-:S05]  /*dfc0*/  @P2 IMAD.MOV.U32 R9, RZ, RZ, R12 ;  /* 0x000000ffff092224 */ /* 0x010fca00078e000c */
[----:B------:R3:W2:Y:S02]  /*dfd0*/  @P2 LDG.E.U16 R231, desc[UR6][R8.64] ;  /* 0x0000000608e72981 */ /* 0x0006a4000c1e1500 */
[----:B---3--:R-:W-:Y:S02]  /*dfe0*/  @P3 IMAD.MOV.U32 R8, RZ, RZ, R3 ;  /* 0x000000ffff083224 */ /* 0x008fe400078e0003 */
[----:B------:R-:W-:-:S05]  /*dff0*/  @P3 IMAD.MOV.U32 R9, RZ, RZ, R10 ;  /* 0x000000ffff093224 */ /* 0x000fca00078e000a */
[----:B------:R0:W3:Y:S04]  /*e000*/  @P3 LDG.E.U16 R227, desc[UR6][R8.64] ;  /* 0x0000000608e33981 */ /* 0x0000e8000c1e1500 */
[----:B------:R1:W-:Y:S04]  /*e010*/  STL [R1+0x30], R17 ;  /* 0x0000301101007387 */ /* 0x0003e80000100800 */
[----:B-1----:R-:W4:Y:S04]  /*e020*/  LDL R17, [R1+0x670] ;  /* 0x0006700001117983 */ /* 0x002f280000100800 */
[----:B------:R1:W-:Y:S04]  /*e030*/  STL [R1+0x2c], R14 ;  /* 0x00002c0e01007387 */ /* 0x0003e80000100800 */
[----:B------:R-:W4:Y:S04]  /*e040*/  LDL R12, [R1+0x668] ;  /* 0x00066800010c7983 */ /* 0x000f280000100800 */
[----:B------:R-:W4:Y:S04]  /*e050*/  LDL R0, [R1+0x66c] ;  /* 0x00066c0001007983 */ /* 0x000f280000100800 */
[----:B-1----:R-:W4:Y:S01]  /*e060*/  LDL R14, [R1+0x674] ;  /* 0x00067400010e7983 */ /* 0x002f220000100800 */
[----:B------:R-:W-:-:S03]  /*e070*/  ISETP.GT.AND P0, PT, R16, 0x30, PT ;  /* 0x000000301000780c */ /* 0x000fc60003f04270 */
[----:B--2---:R-:W-:Y:S04]  /*e080*/  STL [R1+0x8e8], R231 ;  /* 0x0008e8e701007387 */ /* 0x004fe80000100800 */
[----:B------:R-:W2:Y:S04]  /*e090*/  LDL R10, [R1+0x660] ;  /* 0x00066000010a7983 */ /* 0x000ea80000100800 */
[----:B------:R-:W2:Y:S02]  /*e0a0*/  LDL R3, [R1+0x664] ;  /* 0x0006640001037983 */ /* 0x000ea40000100800 */
[----:B0-----:R-:W-:-:S02]  /*e0b0*/  @P0 IMAD.MOV.U32 R9, RZ, RZ, R13 ;  /* 0x000000ffff090224 */ /* 0x001fc400078e000d */
[----:B---3--:R0:W-:Y:S04]  /*e0c0*/  STL [R1+0x8ec], R227 ;  /* 0x0008ece301007387 */ /* 0x0081e80000100800 */
[----:B------:R-:W3:Y:S01]  /*e0d0*/  LDL R13, [R1+0x658] ;  /* 0x00065800010d7983 */ /* 0x000ee20000100800 */
[C---:B------:R-:W-:Y:S01]  /*e0e0*/  ISETP.GT.AND P1, PT, R16.reuse, 0x31, PT ;  /* 0x000000311000780c */ /* 0x040fe20003f24270 */
[----:B------:R-:W-:Y:S01]  /*e0f0*/  @P0 IMAD.MOV.U32 R8, RZ, RZ, R11 ;  /* 0x000000ffff080224 */ /* 0x000fe200078e000b */
[----:B------:R-:W-:Y:S01]  /*e100*/  PRMT R160, RZ, 0x7610, R160 ;  /* 0x00007610ffa07816 */ /* 0x000fe200000000a0 */
[----:B------:R-:W3:Y:S01]  /*e110*/  LDL R11, [R1+0x65c] ;  /* 0x00065c00010b7983 */ /* 0x000ee20000100800 */
[----:B------:R-:W-:Y:S02]  /*e120*/  ISETP.GT.AND P2, PT, R16, 0x32, PT ;  /* 0x000000321000780c */ /* 0x000fe40003f44270 */
[----:B------:R-:W-:-:S02]  /*e130*/  PRMT R176, RZ, 0x7610, R176 ;  /* 0x00007610ffb07816 */ /* 0x000fc400000000b0 */
[----:B------:R-:W-:Y:S01]  /*e140*/  ISETP.GT.AND P3, PT, R16, 0x33, PT ;  /* 0x000000331000780c */ /* 0x000fe20003f64270 */
[----:B------:R4:W3:Y:S01]  /*e150*/  @P0 LDG.E.U16 R160, desc[UR6][R8.64] ;  /* 0x0000000608a00981 */ /* 0x0008e2000c1e1500 */
[----:B------:R-:W-:-:S03]  /*e160*/  PRMT R192, RZ, 0x7610, R192 ;  /* 0x00007610ffc07816 */ /* 0x000fc600000000c0 */
[----:B----4-:R-:W-:Y:S02]  /*e170*/  @P1 IMAD.MOV.U32 R9, RZ, RZ, R17 ;  /* 0x000000ffff091224 */ /* 0x010fe400078e0011 */
[----:B------:R-:W-:Y:S01]  /*e180*/  @P1 IMAD.MOV.U32 R8, RZ, RZ, R14 ;  /* 0x000000ffff081224 */ /* 0x000fe200078e000e */
[----:B------:R-:W-:Y:S01]  /*e190*/  ISETP.GT.AND P0, PT, R16, 0x34, PT ;  /* 0x000000341000780c */ /* 0x000fe20003f04270 */
[----:B------:R-:W4:Y:S04]  /*e1a0*/  LDL R14, [R1+0x640] ;  /* 0x00064000010e7983 */ /* 0x000f280000100800 */
[----:B------:R1:W4:Y:S02]  /*e1b0*/  @P1 LDG.E.U16 R176, desc[UR6][R8.64] ;  /* 0x0000000608b01981 */ /* 0x000324000c1e1500 */
[----:B-1----:R-:W-:-:S02]  /*e1c0*/  @P2 IMAD.MOV.U32 R8, RZ, RZ, R0 ;  /* 0x000000ffff082224 */ /* 0x002fc400078e0000 */
[----:B------:R-:W-:Y:S01]  /*e1d0*/  @P2 IMAD.MOV.U32 R9, RZ, RZ, R12 ;  /* 0x000000ffff092224 */ /* 0x000fe200078e000c */
[----:B------:R-:W4:Y:S04]  /*e1e0*/  LDL R0, [R1+0x654] ;  /* 0x0006540001007983 */ /* 0x000f280000100800 */
[----:B------:R-:W4:Y:S04]  /*e1f0*/  LDL R12, [R1+0x650] ;  /* 0x00065000010c7983 */ /* 0x000f280000100800 */
[----:B------:R2:W4:Y:S01]  /*e200*/  @P2 LDG.E.U16 R192, desc[UR6][R8.64] ;  /* 0x0000000608c02981 */ /* 0x000522000c1e1500 */
[----:B------:R-:W-:Y:S01]  /*e210*/  PRMT R197, RZ, 0x7610, R197 ;  /* 0x00007610ffc57816 */ /* 0x000fe200000000c5 */
[----:B--2---:R-:W-:-:S02]  /*e220*/  @P3 IMAD.MOV.U32 R8, RZ, RZ, R3 ;  /* 0x000000ffff083224 */ /* 0x004fc400078e0003 */
[----:B------:R-:W-:Y:S01]  /*e230*/  @P3 IMAD.MOV.U32 R9, RZ, RZ, R10 ;  /* 0x000000ffff093224 */ /* 0x000fe200078e000a */
[----:B------:R-:W2:Y:S04]  /*e240*/  LDL R3, [R1+0x64c] ;  /* 0x00064c0001037983 */ /* 0x000ea80000100800 */
[----:B------:R-:W2:Y:S04]  /*e250*/  LDL R10, [R1+0x648] ;  /* 0x00064800010a7983 */ /* 0x000ea80000100800 */
[----:B------:R3:W2:Y:S02]  /*e260*/  @P3 LDG.E.U16 R197, desc[UR6][R8.64] ;  /* 0x0000000608c53981 */ /* 0x0006a4000c1e1500 */
[----:B---3--:R-:W-:-:S02]  /*e270*/  @P0 IMAD.MOV.U32 R9, RZ, RZ, R13 ;  /* 0x000000ffff090224 */ /* 0x008fc400078e000d */
[----:B------:R-:W3:Y:S01]  /*e280*/  LDL R13, [R1+0x644] ;  /* 0x00064400010d7983 */ /* 0x000ee20000100800 */
[C---:B------:R-:W-:Y:S01]  /*e290*/  ISETP.GT.AND P1, PT, R16.reuse, 0x35, PT ;  /* 0x000000351000780c */ /* 0x040fe20003f24270 */
[----:B------:R-:W-:Y:S01]  /*e2a0*/  @P0 IMAD.MOV.U32 R8, RZ, RZ, R11 ;  /* 0x000000ffff080224 */ /* 0x000fe200078e000b */
[----:B------:R-:W-:Y:S01]  /*e2b0*/  PRMT R15, RZ, 0x7610, R15 ;  /* 0x00007610ff0f7816 */ /* 0x000fe2000000000f */
[----:B------:R-:W3:Y:S01]  /*e2c0*/  LDL R11, [R1+0x63c] ;  /* 0x00063c00010b7983 */ /* 0x000ee20000100800 */
[----:B------:R-:W-:Y:S02]  /*e2d0*/  ISETP.GT.AND P2, PT, R16, 0x36, PT ;  /* 0x000000361000780c */ /* 0x000fe40003f44270 */
[----:B0-----:R-:W-:Y:S02]  /*e2e0*/  PRMT R227, RZ, 0x7610, R227 ;  /* 0x00007610ffe37816 */ /* 0x001fe400000000e3 */
[----:B------:R4:W3:Y:S01]  /*e2f0*/  @P0 LDG.E.U16 R15, desc[UR6][R8.64] ;  /* 0x00000006080f0981 */ /* 0x0008e2000c1e1500 */
[----:B------:R-:W-:-:S02]  /*e300*/  PRMT R234, RZ, 0x7610, R234 ;  /* 0x00007610ffea7816 */ /* 0x000fc400000000ea */
[----:B------:R-:W-:Y:S02]  /*e310*/  ISETP.GT.AND P3, PT, R16, 0x37, PT ;  /* 0x000000371000780c */ /* 0x000fe40003f64270 */
[----:B------:R-:W-:Y:S01]  /*e320*/  PRMT R224, RZ, 0x7610, R224 ;  /* 0x00007610ffe07816 */ /* 0x000fe200000000e0 */
[----:B----4-:R-:W-:Y:S02]  /*e330*/  @P1 IMAD.MOV.U32 R8, RZ, RZ, R0 ;  /* 0x000000ffff081224 */ /* 0x010fe400078e0000 */
[----:B------:R-:W4:Y:S01]  /*e340*/  LDL R0, [R1+0x634] ;  /* 0x0006340001007983 */ /* 0x000f220000100800 */
[----:B------:R-:W-:-:S03]  /*e350*/  @P1 IMAD.MOV.U32 R9, RZ, RZ, R12 ;  /* 0x000000ffff091224 */ /* 0x000fc600078e000c */
[----:B------:R-:W4:Y:S04]  /*e360*/  LDL R12, [R1+0x638] ;  /* 0x00063800010c7983 */ /* 0x000f280000100800 */
[----:B------:R2:W4:Y:S02]  /*e370*/  @P1 LDG.E.U16 R227, desc[UR6][R8.64] ;  /* 0x0000000608e31981 */ /* 0x000524000c1e1500 */
[----:B--2---:R-:W-:Y:S02]  /*e380*/  @P2 IMAD.MOV.U32 R8, RZ, RZ, R3 ;  /* 0x000000ffff082224 */ /* 0x004fe400078e0003 */
[----:B------:R-:W-:-:S05]  /*e390*/  @P2 IMAD.MOV.U32 R9, RZ, RZ, R10 ;  /* 0x000000ffff092224 */ /* 0x000fca00078e000a */
[----:B------:R0:W2:Y:S02]  /*e3a0*/  @P2 LDG.E.U16 R234, desc[UR6][R8.64] ;  /* 0x0000000608ea2981 */ /* 0x0000a4000c1e1500 */
[----:B0-----:R-:W-:Y:S02]  /*e3b0*/  @P3 IMAD.MOV.U32 R9, RZ, RZ, R14 ;  /* 0x000000ffff093224 */ /* 0x001fe400078e000e */
[----:B---3--:R-:W-:-:S05]  /*e3c0*/  @P3 IMAD.MOV.U32 R8, RZ, RZ, R13 ;  /* 0x000000ffff083224 */ /* 0x008fca00078e000d */
[----:B------:R0:W3:Y:S01]  /*e3d0*/  @P3 LDG.E.U16 R224, desc[UR6][R8.64] ;  /* 0x0000000608e03981 */ /* 0x0000e2000c1e1500 */
[----:B------:R-:W-:-:S13]  /*e3e0*/  ISETP.GT.AND P0, PT, R16, 0x38, PT ;  /* 0x000000381000780c */ /* 0x000fda0003f04270 */
[----:B0-----:R-:W-:Y:S01]  /*e3f0*/  @P0 IMAD.MOV.U32 R8, RZ, RZ, R11 ;  /* 0x000000ffff080224 */ /* 0x001fe200078e000b */
[----:B----4-:R-:W-:Y:S04]  /*e400*/  STL [R1+0x8f0], R227 ;  /* 0x0008f0e301007387 */ /* 0x010fe80000100800 */
[----:B------:R-:W4:Y:S04]  /*e410*/  LDL R10, [R1+0x630] ;  /* 0x00063000010a7983 */ /* 0x000f280000100800 */
[----:B------:R-:W4:Y:S04]  /*e420*/  LDL R3, [R1+0x62c] ;  /* 0x00062c0001037983 */ /* 0x000f280000100800 */
[----:B--2---:R-:W-:Y:S04]  /*e430*/  STL [R1+0x8f4], R234 ;  /* 0x0008f4ea01007387 */ /* 0x004fe80000100800 */
[----:B------:R0:W-:Y:S04]  /*e440*/  STL [R1+0x28], R15 ;  /* 0x0000280f01007387 */ /* 0x0001e80000100800 */
[----:B------:R-:W2:Y:S04]  /*e450*/  LDL R14, [R1+0x620] ;  /* 0x00062000010e7983 */ /* 0x000ea80000100800 */
[----:B------:R-:W2:Y:S04]  /*e460*/  LDL R13, [R1+0x624] ;  /* 0x00062400010d7983 */ /* 0x000ea80000100800 */
[----:B0-----:R-:W2:Y:S01]  /*e470*/  LDL R15, [R1+0x628] ;  /* 0x00062800010f7983 */ /* 0x001ea20000100800 */
[----:B------:R-:W-:-:S03]  /*e480*/  @P0 IMAD.MOV.U32 R9, RZ, RZ, R12 ;  /* 0x000000ffff090224 */ /* 0x000fc600078e000c */
[----:B---3--:R-:W-:Y:S04]  /*e490*/  STL [R1+0x8f8], R224 ;  /* 0x0008f8e001007387 */ /* 0x008fe80000100800 */
[----:B------:R-:W3:Y:S04]  /*e4a0*/  LDL R12, [R1+0x618] ;  /* 0x00061800010c7983 */ /* 0x000ee80000100800 */
[----:B------:R-:W3:Y:S01]  /*e4b0*/  LDL R11, [R1+0x61c] ;  /* 0x00061c00010b7983 */ /* 0x000ee20000100800 */
[----:B------:R-:W-:Y:S02]  /*e4c0*/  ISETP.GT.AND P1, PT, R16, 0x39, PT ;  /* 0x000000391000780c */ /* 0x000fe40003f24270 */
[----:B------:R-:W-:-:S02]  /*e4d0*/  PRMT R163, RZ, 0x7610, R163 ;  /* 0x00007610ffa37816 */ /* 0x000fc400000000a3 */
[C---:B------:R-:W-:Y:S02]  /*e4e0*/  ISETP.GT.AND P2, PT, R16.reuse, 0x3a, PT ;  /* 0x0000003a1000780c */ /* 0x040fe40003f44270 */
[----:B------:R-:W-:Y:S02]  /*e4f0*/  PRMT R179, RZ, 0x7610, R179 ;  /* 0x00007610ffb37816 */ /* 0x000fe400000000b3 */
[C---:B------:R-:W-:Y:S01]  /*e500*/  ISETP.GT.AND P3, PT, R16.reuse, 0x3b, PT ;  /* 0x0000003b1000780c */ /* 0x040fe20003f64270 */
[----:B------:R0:W3:Y:S01]  /*e510*/  @P0 LDG.E.U16 R163, desc[UR6][R8.64] ;  /* 0x0000000608a30981 */ /* 0x0000e2000c1e1500 */
[----:B------:R-:W-:Y:S02]  /*e520*/  PRMT R193, RZ, 0x7610, R193 ;  /* 0x00007610ffc17816 */ /* 0x000fe400000000c1 */
[----:B------:R-:W-:Y:S01]  /*e530*/  ISETP.GT.AND P0, PT, R16, 0x3c, PT ;  /* 0x0000003c1000780c */ /* 0x000fe20003f04270 */
[----:B0-----:R-:W-:Y:S01]  /*e540*/  @P1 IMAD.MOV.U32 R8, RZ, RZ, R0 ;  /* 0x000000ffff081224 */ /* 0x001fe200078e0000 */
[----:B------:R-:W-:Y:S01]  /*e550*/  PRMT R196, RZ, 0x7610, R196 ;  /* 0x00007610ffc47816 */ /* 0x000fe200000000c4 */
[----:B------:R-:W3:Y:S01]  /*e560*/  LDL R0, [R1+0x614] ;  /* 0x0006140001007983 */ /* 0x000ee20000100800 */
[----:B------:R-:W-:Y:S01]  /*e570*/  PRMT R234, RZ, 0x7610, R234 ;  /* 0x00007610ffea7816 */ /* 0x000fe200000000ea */
[----:B----4-:R-:W-:-:S02]  /*e580*/  @P1 IMAD.MOV.U32 R9, RZ, RZ, R10 ;  /* 0x000000ffff091224 */ /* 0x010fc400078e000a */
[----:B------:R-:W4:Y:S04]  /*e590*/  LDL R10, [R1+0x610] ;  /* 0x00061000010a7983 */ /* 0x000f280000100800 */
[----:B------:R0:W4:Y:S02]  /*e5a0*/  @P1 LDG.E.U16 R179, desc[UR6][R8.64] ;  /* 0x0000000608b31981 */ /* 0x000124000c1e1500 */
[----:B0-----:R-:W-:Y:S02]  /*e5b0*/  @P2 IMAD.MOV.U32 R8, RZ, RZ, R3 ;  /* 0x000000ffff082224 */ /* 0x001fe400078e0003 */
[----:B------:R-:W4:Y:S01]  /*e5c0*/  LDL R3, [R1+0x60c] ;  /* 0x00060c0001037983 */ /* 0x000f220000100800 */
[----:B--2---:R-:W-:-:S03]  /*e5d0*/  @P2 IMAD.MOV.U32 R9, RZ, RZ, R15 ;  /* 0x000000ffff092224 */ /* 0x004fc600078e000f */
[----:B------:R-:W2:Y:S04]  /*e5e0*/  LDL R15, [R1+0x608] ;  /* 0x00060800010f7983 */ /* 0x000ea80000100800 */
[----:B------:R0:W2:Y:S02]  /*e5f0*/  @P2 LDG.E.U16 R193, desc[UR6][R8.64] ;  /* 0x0000000608c12981 */ /* 0x0000a4000c1e1500 */
[----:B0-----:R-:W-:Y:S02]  /*e600*/  @P3 IMAD.MOV.U32 R8, RZ, RZ, R13 ;  /* 0x000000ffff083224 */ /* 0x001fe400078e000d */
[----:B------:R-:W-:Y:S01]  /*e610*/  @P3 IMAD.MOV.U32 R9, RZ, RZ, R14 ;  /* 0x000000ffff093224 */ /* 0x000fe200078e000e */
[----:B------:R-:W2:Y:S04]  /*e620*/  LDL R13, [R1+0x604] ;  /* 0x00060400010d7983 */ /* 0x000ea80000100800 */
[----:B------:R3:W2:Y:S04]  /*e630*/  @P3 LDG.E.U16 R196, desc[UR6][R8.64] ;  /* 0x0000000608c43981 */ /* 0x0006a8000c1e1500 */
[----:B------:R-:W2:Y:S01]  /*e640*/  LDL R14, [R1+0x600] ;  /* 0x00060000010e7983 */ /* 0x000ea20000100800 */
[----:B---3--:R-:W-:Y:S01]  /*e650*/  @P0 IMAD.MOV.U32 R9, RZ, RZ, R12 ;  /* 0x000000ffff090224 */ /* 0x008fe200078e000c */
[----:B------:R-:W-:-:S02]  /*e660*/  ISETP.GT.AND P1, PT, R16, 0x3d, PT ;  /* 0x0000003d1000780c */ /* 0x000fc40003f24270 */
[----:B------:R-:W3:Y:S01]  /*e670*/  LDL R12, [R1+0x5f8] ;  /* 0x0005f800010c7983 */ /* 0x000ee20000100800 */
[----:B------:R-:W-:-:S03]  /*e680*/  @P0 IMAD.MOV.U32 R8, RZ, RZ, R11 ;  /* 0x000000ffff080224 */ /* 0x000fc600078e000b */
[----:B------:R-:W3:Y:S04]  /*e690*/  LDL R11, [R1+0x5fc] ;  /* 0x0005fc00010b7983 */ /* 0x000ee80000100800 */
[----:B------:R0:W2:Y:S01]  /*e6a0*/  @P0 LDG.E.U16 R234, desc[UR6][R8.64] ;  /* 0x0000000608ea0981 */ /* 0x0000a2000c1e1500 */
[----:B------:R-:W-:Y:S02]  /*e6b0*/  ISETP.GT.AND P2, PT, R16, 0x3e, PT ;  /* 0x0000003e1000780c */ /* 0x000fe40003f44270 */
[----:B------:R-:W-:Y:S01]  /*e6c0*/  PRMT R231, RZ, 0x7610, R231 ;  /* 0x00007610ffe77816 */ /* 0x000fe200000000e7 */
[----:B0-----:R-:W-:Y:S02]  /*e6d0*/  @P1 IMAD.MOV.U32 R8, RZ, RZ, R0 ;  /* 0x000000ffff081224 */ /* 0x001fe400078e0000 */
[----:B----4-:R-:W-:-:S05]  /*e6e0*/  @P1 IMAD.MOV.U32 R9, RZ, RZ, R10 ;  /* 0x000000ffff091224 */ /* 0x010fca00078e000a */
[----:B------:R0:W4:Y:S03]  /*e6f0*/  @P1 LDG.E.U16 R231, desc[UR6][R8.64] ;  /* 0x0000000608e71981 */ /* 0x000126000c1e1500 */
[----:B0-----:R-:W-:Y:S01]  /*e700*/  @P2 IMAD.MOV.U32 R8, RZ, RZ, R3 ;  /* 0x000000ffff082224 */ /* 0x001fe200078e0003 */
[----:B--2---:R0:W-:Y:S04]  /*e710*/  STL [R1+0x8fc], R234 ;  /* 0x0008fcea01007387 */ /* 0x0041e80000100800 */
[----:B------:R-:W2:Y:S04]  /*e720*/  LDL R10, [R1+0x5f0] ;  /* 0x0005f000010a7983 */ /* 0x000ea80000100800 */
[----:B------:R-:W4:Y:S04]  /*e730*/  LDL R0, [R1+0x5f4] ;  /* 0x0005f40001007983 */ /* 0x000f280000100800 */
[----:B------:R-:W4:Y:S01]  /*e740*/  LDL R3, [R1+0x5ec] ;  /* 0x0005ec0001037983 */ /* 0x000f220000100800 */
[----:B------:R-:W-:Y:S01]  /*e750*/  ISETP.GT.AND P3, PT, R16, 0x3f, PT ;  /* 0x0000003f1000780c */ /* 0x000fe20003f64270 */
[----:B------:R-:W-:-:S02]  /*e760*/  @P2 IMAD.MOV.U32 R9, RZ, RZ, R15 ;  /* 0x000000ffff092224 */ /* 0x000fc400078e000f */
[----:B------:R-:W4:Y:S01]  /*e770*/  LDL R15, [R1+0x5e8] ;  /* 0x0005e800010f7983 */ /* 0x000f220000100800 */
[----:B------:R-:W-:Y:S02]  /*e780*/  PRMT R4, RZ, 0x7610, R4 ;  /* 0x00007610ff047816 */ /* 0x000fe40000000004 */
[----:B------:R-:W-:Y:S01]  /*e790*/  ISETP.GT.AND P0, PT, R16, 0x40, PT ;  /* 0x000000401000780c */ /* 0x000fe20003f04270 */
[----:B------:R-:W4:Y:S01]  /*e7a0*/  LDL R17, [R1+0x470] ;  /* 0x0004700001117983 */ /* 0x000f220000100800 */
[----:B------:R-:W-:-:S03]  /*e7b0*/  PRMT R222, RZ, 0x7610, R222 ;  /* 0x00007610ffde7816 */ /* 0x000fc600000000de */
[----:B------:R1:W4:Y:S01]  /*e7c0*/  @P2 LDG.E.U16 R4, desc[UR6][R8.64] ;  /* 0x0000000608042981 */ /* 0x000322000c1e1500 */
[C---:B------:R-:W-:Y:S02]  /*e7d0*/  ISETP.GT.AND P1, PT, R16.reuse, 0x41, PT ;  /* 0x000000411000780c */ /* 0x040fe40003f24270 */
[----:B------:R-:W-:Y:S01]  /*e7e0*/  PRMT R162, RZ, 0x7610, R162 ;  /* 0x00007610ffa27816 */ /* 0x000fe200000000a2 */
[----:B------:R-:W4:Y:S01]  /*e7f0*/  LDL R20, [R1+0x428] ;  /* 0x0004280001147983 */ /* 0x000f220000100800 */
[----:B------:R-:W-:Y:S02]  /*e800*/  PRMT R178, RZ, 0x7610, R178 ;  /* 0x00007610ffb27816 */ /* 0x000fe400000000b2 */
[----:B------:R-:W-:Y:S01]  /*e810*/  PRMT R194, RZ, 0x7610, R194 ;  /* 0x00007610ffc27816 */ /* 0x000fe200000000c2 */
[----:B------:R-:W4:Y:S01]  /*e820*/  LDL R19, [R1+0x42c] ;  /* 0x00042c0001137983 */ /* 0x000f220000100800 */
[----:B-1----:R-:W-:Y:S02]  /*e830*/  @P3 IMAD.MOV.U32 R8, RZ, RZ, R13 ;  /* 0x000000ffff083224 */ /* 0x002fe400078e000d */
[----:B------:R-:W-:Y:S01]  /*e840*/  @P3 IMAD.MOV.U32 R9, RZ, RZ, R14 ;  /* 0x000000ffff093224 */ /* 0x000fe200078e000e */
[----:B------:R-:W4:Y:S04]  /*e850*/  LDL R13, [R1+0x5e4] ;  /* 0x0005e400010d7983 */ /* 0x000f280000100800 */
[----:B------:R-:W4:Y:S04]  /*e860*/  LDL R14, [R1+0x5e0] ;  /* 0x0005e000010e7983 */ /* 0x000f280000100800 */
[----:B------:R3:W4:Y:S01]  /*e870*/  @P3 LDG.E.U16 R222, desc[UR6][R8.64] ;  /* 0x0000000608de3981 */ /* 0x000722000c1e1500 */
[----:B------:R-:W-:-:S02]  /*e880*/  ISETP.GT.AND P2, PT, R16, 0x42, PT ;  /* 0x000000421000780c */ /* 0x000fc40003f44270 */
[----:B------:R-:W-:Y:S01]  /*e890*/  PRMT R195, RZ, 0x7610, R195 ;  /* 0x00007610ffc37816 */ /* 0x000fe200000000c3 */
[----:B------:R-:W4:Y:S01]  /*e8a0*/  LDL R18, [R1+0x420] ;  /* 0x0004200001127983 */ /* 0x000f220000100800 */
[----:B------:R-:W-:Y:S02]  /*e8b0*/  PRMT R227, RZ, 0x7610, R227 ;  /* 0x00007610ffe37816 */ /* 0x000fe400000000e3 */
[----:B------:R-:W-:Y:S01]  /*e8c0*/  PRMT R229, RZ, 0x7610, R229 ;  /* 0x00007610ffe57816 */ /* 0x000fe200000000e5 */
[----:B------:R-:W4:Y:S01]  /*e8d0*/  LDL R22, [R1+0x400] ;  /* 0x0004000001167983 */ /* 0x000f220000100800 */
[----:B---3--:R-:W-:Y:S02]  /*e8e0*/  @P0 IMAD.MOV.U32 R8, RZ, RZ, R11 ;  /* 0x000000ffff080224 */ /* 0x008fe400078e000b */
[----:B------:R-:W-:Y:S01]  /*e8f0*/  @P0 IMAD.MOV.U32 R9, RZ, RZ, R12 ;  /* 0x000000ffff090224 */ /* 0x000fe200078e000c */
[----:B------:R-:W3:Y:S04]  /*e900*/  LDL R11, [R1+0x5dc] ;  /* 0x0005dc00010b7983 */ /* 0x000ee80000100800 */
[----:B------:R-:W3:Y:S04]  /*e910*/  LDL R12, [R1+0x5d8] ;  /* 0x0005d800010c7983 */ /* 0x000ee80000100800 */
[----:B------:R2:W3:Y:S01]  /*e920*/  @P0 LDG.E.U16 R162, desc[UR6][R8.64] ;  /* 0x0000000608a20981 */ /* 0x0004e2000c1e1500 */
[----:B------:R-:W-:-:S02]  /*e930*/  PRMT R5, RZ, 0x7610, R5 ;  /* 0x00007610ff057816 */ /* 0x000fc40000000005 */
[----:B------:R-:W-:Y:S01]  /*e940*/  PRMT R220, RZ, 0x7610, R220 ;  /* 0x00007610ffdc7816 */ /* 0x000fe200000000dc */
[----:B------:R-:W3:Y:S01]  /*e950*/  LDL R153, [R1+0x3d0] ;  /* 0x0003d00001997983 */ /* 0x000ee20000100800 */
[----:B------:R-:W-:Y:S02]  /*e960*/  PRMT R165, RZ, 0x7610, R165 ;  /* 0x00007610ffa57816 */ /* 0x000fe400000000a5 */
[----:B------:R-:W-:Y:S01]  /*e970*/  PRMT R181, RZ, 0x7610, R181 ;  /* 0x00007610ffb57816 */ /* 0x000fe200000000b5 */
[----:B------:R-:W3:Y:S01]  /*e980*/  LDL R152, [R1+0x3d4] ;  /* 0x0003d40001987983 */ /* 0x000ee20000100800 */
[----:B--2---:R-:W-:-:S03]  /*e990*/  @P1 IMAD.MOV.U32 R9, RZ, RZ, R10 ;  /* 0x000000ffff091224 */ /* 0x004fc600078e000a */
[----:B------:R-:W2:Y:S01]  /*e9a0*/  LDL R10, [R1+0x5d0] ;  /* 0x0005d000010a7983 */ /* 0x000ea20000100800 */
[----:B----4-:R-:W-:-:S03]  /*e9b0*/  @P1 IMAD.MOV.U32 R8, RZ, RZ, R0 ;  /* 0x000000ffff081224 */ /* 0x010fc600078e0000 */
[----:B------:R-:W4:Y:S04]  /*e9c0*/  LDL R0, [R1+0x5d4] ;  /* 0x0005d40001007983 */ /* 0x000f280000100800 */
[----:B------:R1:W4:Y:S02]  /*e9d0*/  @P1 LDG.E.U16 R178, desc[UR6][R8.64] ;  /* 0x0000000608b21981 */ /* 0x000324000c1e1500 */
[----:B-1----:R-:W-:Y:S02]  /*e9e0*/  @P2 IMAD.MOV.U32 R8, RZ, RZ, R3 ;  /* 0x000000ffff082224 */ /* 0x002fe400078e0003 */
[----:B------:R-:W4:Y:S01]  /*e9f0*/  LDL R3, [R1+0x5cc] ;  /* 0x0005cc0001037983 */ /* 0x000f220000100800 */
[----:B------:R-:W-:Y:S01]  /*ea00*/  ISETP.GT.AND P3, PT, R16, 0x43, PT ;  /* 0x000000431000780c */ /* 0x000fe20003f64270 */
[----:B------:R-:W-:-:S02]  /*ea10*/  @P2 IMAD.MOV.U32 R9, RZ, RZ, R15 ;  /* 0x000000ffff092224 */ /* 0x000fc400078e000f */
[----:B------:R-:W4:Y:S01]  /*ea20*/  LDL R15, [R1+0x5c8] ;  /* 0x0005c800010f7983 */ /* 0x000f220000100800 */
[----:B------:R-:W-:-:S03]  /*ea30*/  ISETP.GT.AND P0, PT, R16, 0x44, PT ;  /* 0x000000441000780c */ /* 0x000fc60003f04270 */
[----:B------:R1:W4:Y:S01]  /*ea40*/  @P2 LDG.E.U16 R194, desc[UR6][R8.64] ;  /* 0x0000000608c22981 */ /* 0x000322000c1e1500 */
[----:B------:R-:W-:-:S05]  /*ea50*/  ISETP.GT.AND P1, PT, R16, 0x45, PT ;  /* 0x000000451000780c */ /* 0x000fca0003f24270 */
[----:B-1----:R-:W-:Y:S02]  /*ea60*/  @P3 IMAD.MOV.U32 R8, RZ, RZ, R13 ;  /* 0x000000ffff083224 */ /* 0x002fe400078e000d */
[----:B------:R-:W-:Y:S01]  /*ea70*/  @P3 IMAD.MOV.U32 R9, RZ, RZ, R14 ;  /* 0x000000ffff093224 */ /* 0x000fe200078e000e */
[----:B------:R-:W4:Y:S04]  /*ea80*/  LDL R13, [R1+0x5c4] ;  /* 0x0005c400010d7983 */ /* 0x000f280000100800 */
[----:B------:R-:W4:Y:S04]  /*ea90*/  LDL R14, [R1+0x5c0] ;  /* 0x0005c000010e7983 */ /* 0x000f280000100800 */
[----:B------:R3:W4:Y:S01]  /*eaa0*/  @P3 LDG.E.U16 R195, desc[UR6][R8.64] ;  /* 0x0000000608c33981 */ /* 0x000722000c1e1500 */
[----:B------:R-:W-:Y:S01]  /*eab0*/  ISETP.GT.AND P2, PT, R16, 0x46, PT ;  /* 0x000000461000780c */ /* 0x000fe20003f44270 */
[----:B---3--:R-:W-:-:S02]  /*eac0*/  @P0 IMAD.MOV.U32 R8, RZ, RZ, R11 ;  /* 0x000000ffff080224 */ /* 0x008fc400078e000b */
[----:B------:R-:W-:Y:S01]  /*ead0*/  @P0 IMAD.MOV.U32 R9, RZ, RZ, R12 ;  /* 0x000000ffff090224 */ /* 0x000fe200078e000c */
[----:B------:R-:W3:Y:S04]  /*eae0*/  LDL R11, [R1+0x5bc] ;  /* 0x0005bc00010b7983 */ /* 0x000ee80000100800 */
[----:B------:R-:W3:Y:S04]  /*eaf0*/  LDL R12, [R1+0x5b8] ;  /* 0x0005b800010c7983 */ /* 0x000ee80000100800 */
[----:B------:R2:W3:Y:S02]  /*eb00*/  @P0 LDG.E.U16 R227, desc[UR6][R8.64] ;  /* 0x0000000608e30981 */ /* 0x0004e4000c1e1500 */
[----:B--2---:R-:W-:-:S02]  /*eb10*/  @P1 IMAD.MOV.U32 R9, RZ, RZ, R10 ;  /* 0x000000ffff091224 */ /* 0x004fc400078e000a */
        /* <DEDUP_REMOVED lines=13> */
[----:B------:R-:W4:Y:S01]  /*ebf0*/  LDL R13, [R1+0x5a4] ;  /* 0x0005a400010d7983 */ /* 0x000f220000100800 */
[----:B------:R-:W-:-:S03]  /*ec00*/  @P3 IMAD.MOV.U32 R9, RZ, RZ, R14 ;  /* 0x000000ffff093224 */ /* 0x000fc600078e000e */
[----:B------:R-:W4:Y:S04]  /*ec10*/  LDL R14, [R1+0x5a0] ;  /* 0x0005a000010e7983 */ /* 0x000f280000100800 */
[----:B------:R3:W4:Y:S01]  /*ec20*/  @P3 LDG.E.U16 R220, desc[UR6][R8.64] ;  /* 0x0000000608dc3981 */ /* 0x000722000c1e1500 */
[----:B------:R-:W-:Y:S01]  /*ec30*/  ISETP.GT.AND P2, PT, R16, 0x4a, PT ;  /* 0x0000004a1000780c */ /* 0x000fe20003f44270 */
[----:B---3--:R-:W-:Y:S02]  /*ec40*/  @P0 IMAD.MOV.U32 R8, RZ, RZ, R11 ;  /* 0x000000ffff080224 */ /* 0x008fe400078e000b */
[----:B------:R-:W3:Y:S01]  /*ec50*/  LDL R11, [R1+0x59c] ;  /* 0x00059c00010b7983 */ /* 0x000ee20000100800 */
[----:B------:R-:W-:-:S03]  /*ec60*/  @P0 IMAD.MOV.U32 R9, RZ, RZ, R12 ;  /* 0x000000ffff090224 */ /* 0x000fc600078e000c */
[----:B------:R-:W3:Y:S04]  /*ec70*/  LDL R12, [R1+0x598] ;  /* 0x00059800010c7983 */ /* 0x000ee80000100800 */
[----:B------:R2:W3:Y:S02]  /*ec80*/  @P0 LDG.E.U16 R165, desc[UR6][R8.64] ;  /* 0x0000000608a50981 */ /* 0x0004e4000c1e1500 */
[----:B--2---:R-:W-:Y:S02]  /*ec90*/  @P1 IMAD.MOV.U32 R9, RZ, RZ, R10 ;  /* 0x000000ffff091224 */ /* 0x004fe400078e000a */
        /* <DEDUP_REMOVED lines=9> */
[----:B------:R-:W-:Y:S02]  /*ed30*/  PRMT R210, RZ, 0x7610, R210 ;  /* 0x00007610ffd27816 */ /* 0x000fe400000000d2 */
[C---:B------:R-:W-:Y:S02]  /*ed40*/  ISETP.GT.AND P0, PT, R16.reuse, 0x4c, PT ;  /* 0x0000004c1000780c */ /* 0x040fe40003f04270 */
[----:B------:R-:W-:Y:S02]  /*ed50*/  PRMT R214, RZ, 0x7610, R214 ;  /* 0x00007610ffd67816 */ /* 0x000fe400000000d6 */
[----:B------:R1:W4:Y:S01]  /*ed60*/  @P2 LDG.E.U16 R210, desc[UR6][R8.64] ;  /* 0x0000000608d22981 */ /* 0x000322000c1e1500 */
[----:B------:R-:W-:Y:S02]  /*ed70*/  ISETP.GT.AND P1, PT, R16, 0x4d, PT ;  /* 0x0000004d1000780c */ /* 0x000fe40003f24270 */
[----:B-1----:R-:W-:-:S02]  /*ed80*/  @P3 IMAD.MOV.U32 R8, RZ, RZ, R13 ;  /* 0x000000ffff083224 */ /* 0x002fc400078e000d */
[----:B------:R-:W-:Y:S01]  /*ed90*/  @P3 IMAD.MOV.U32 R9, RZ, RZ, R14 ;  /* 0x000000ffff093224 */ /* 0x000fe200078e000e */
[----:B------:R-:W4:Y:S04]  /*eda0*/  LDL R13, [R1+0x584] ;  /* 0x00058400010d7983 */ /* 0x000f280000100800 */
[----:B------:R-:W4:Y:S04]  /*edb0*/  LDL R14, [R1+0x580] ;  /* 0x00058000010e7983 */ /* 0x000f280000100800 */
[----:B------:R3:W4:Y:S01]  /*edc0*/  @P3 LDG.E.U16 R214, desc[UR6][R8.64] ;  /* 0x0000000608d63981 */ /* 0x000722000c1e1500 */
[----:B------:R-:W-:-:S02]  /*edd0*/  PRMT R7, RZ, 0x7610, R7 ;  /* 0x00007610ff077816 */ /* 0x000fc40000000007 */
[----:B------:R-:W-:Y:S01]  /*ede0*/  ISETP.GT.AND P2, PT, R16, 0x4e, PT ;  /* 0x0000004e1000780c */ /* 0x000fe20003f44270 */
[----:B---3--:R-:W-:Y:S02]  /*edf0*/  @P0 IMAD.MOV.U32 R8, RZ, RZ, R11 ;  /* 0x000000ffff080224 */ /* 0x008fe400078e000b */
[----:B------:R-:W-:Y:S01]  /*ee00*/  @P0 IMAD.MOV.U32 R9, RZ, RZ, R12 ;  /* 0x000000ffff090224 */ /* 0x000fe200078e000c */
[----:B------:R-:W3:Y:S04]  /*ee10*/  LDL R11, [R1+0x57c] ;  /* 0x00057c00010b7983 */ /* 0x000ee80000100800 */
[----:B------:R-:W3:Y:S01]  /*ee20*/  LDL R12, [R1+0x578] ;  /* 0x00057800010c7983 */ /* 0x000ee20000100800 */
[----:B------:R-:W-:-:S03]  /*ee30*/  PRMT R2, RZ, 0x7610, R2 ;  /* 0x00007610ff027816 */ /* 0x000fc60000000002 */
        /* <DEDUP_REMOVED lines=17> */
[----:B------:R-:W4:Y:S01]  /*ef50*/  LDL R13, [R1+0x564] ;  /* 0x00056400010d7983 */ /* 0x000f220000100800 */
[----:B------:R-:W-:-:S03]  /*ef60*/  @P3 IMAD.MOV.U32 R9, RZ, RZ, R14 ;  /* 0x000000ffff093224 */ /* 0x000fc600078e000e */
[----:B------:R-:W4:Y:S04]  /*ef70*/  LDL R14, [R1+0x560] ;  /* 0x00056000010e7983 */ /* 0x000f280000100800 */
[----:B------:R3:W4:Y:S01]  /*ef80*/  @P3 LDG.E.U16 R249, desc[UR6][R8.64] ;  /* 0x0000000608f93981 */ /* 0x000722000c1e1500 */
[----:B------:R-:W-:Y:S02]  /*ef90*/  PRMT R164, RZ, 0x7610, R164 ;  /* 0x00007610ffa47816 */ /* 0x000fe400000000a4 */
[----:B------:R-:W-:Y:S01]  /*efa0*/  ISETP.GT.AND P0, PT, R16, 0x52, PT ;  /* 0x000000521000780c */ /* 0x000fe20003f04270 */
[----:B---3--:R-:W-:Y:S02]  /*efb0*/  @P4 IMAD.MOV.U32 R8, RZ, RZ, R11 ;  /* 0x000000ffff084224 */ /* 0x008fe400078e000b */
[----:B------:R-:W3:Y:S01]  /*efc0*/  LDL R11, [R1+0x55c] ;  /* 0x00055c00010b7983 */ /* 0x000ee20000100800 */
[----:B------:R-:W-:-:S03]  /*efd0*/  @P4 IMAD.MOV.U32 R9, RZ, RZ, R12 ;  /* 0x000000ffff094224 */ /* 0x000fc600078e000c */
        /* <DEDUP_REMOVED lines=13> */
[----:B------:R-:W-:Y:S02]  /*f0b0*/  ISETP.GT.AND P3, PT, R16, 0x54, PT ;  /* 0x000000541000780c */ /* 0x000fe40003f64270 */
[----:B------:R-:W-:Y:S02]  /*f0c0*/  PRMT R209, RZ, 0x7610, R209 ;  /* 0x00007610ffd17816 */ /* 0x000fe400000000d1 */
[----:B------:R-:W-:-:S04]  /*f0d0*/  PRMT R241, RZ, 0x7610, R241 ;  /* 0x00007610fff17816 */ /* 0x000fc800000000f1 */
[----:B------:R1:W4:Y:S01]  /*f0e0*/  @P0 LDG.E.U16 R209, desc[UR6][R8.64] ;  /* 0x0000000608d10981 */ /* 0x000322000c1e1500 */
[----:B------:R-:W-:Y:S01]  /*f0f0*/  ISETP.GT.AND P1, PT, R16, 0x55, PT ;  /* 0x000000551000780c */ /* 0x000fe20003f24270 */
[----:B-1----:R-:W-:Y:S02]  /*f100*/  @P2 IMAD.MOV.U32 R8, RZ, RZ, R13 ;  /* 0x000000ffff082224 */ /* 0x002fe400078e000d */
[----:B------:R-:W4:Y:S01]  /*f110*/  LDL R13, [R1+0x544] ;  /* 0x00054400010d7983 */ /* 0x000f220000100800 */
[----:B------:R-:W-:-:S03]  /*f120*/  @P2 IMAD.MOV.U32 R9, RZ, RZ, R14 ;  /* 0x000000ffff092224 */ /* 0x000fc600078e000e */
[----:B------:R-:W4:Y:S04]  /*f130*/  LDL R14, [R1+0x540] ;  /* 0x00054000010e7983 */ /* 0x000f280000100800 */
[----:B------:R3:W4:Y:S01]  /*f140*/  @P2 LDG.E.U16 R241, desc[UR6][R8.64] ;  /* 0x0000000608f12981 */ /* 0x000722000c1e1500 */
[----:B------:R-:W-:Y:S02]  /*f150*/  ISETP.GT.AND P4, PT, R16, 0x56, PT ;  /* 0x000000561000780c */ /* 0x000fe40003f84270 */
[----:B------:R-:W-:Y:S01]  /*f160*/  PRMT R246, RZ, 0x7610, R246 ;  /* 0x00007610fff67816 */ /* 0x000fe200000000f6 */
        /* <DEDUP_REMOVED lines=17> */
[----:B------:R-:W-:Y:S02]  /*f280*/  ISETP.GT.AND P1, PT, R16, 0x58, PT ;  /* 0x000000581000780c */ /* 0x000fe40003f24270 */
[----:B------:R-:W-:Y:S02]  /*f290*/  PRMT R240, RZ, 0x7610, R240 ;  /* 0x00007610fff07816 */ /* 0x000fe400000000f0 */
[----:B------:R1:W4:Y:S01]  /*f2a0*/  @P4 LDG.E.U16 R243, desc[UR6][R8.64] ;  /* 0x0000000608f34981 */ /* 0x000322000c1e1500 */
[----:B------:R-:W-:Y:S02]  /*f2b0*/  PRMT R167, RZ, 0x7610, R167 ;  /* 0x00007610ffa77816 */ /* 0x000fe400000000a7 */
[----:B-1----:R-:W-:-:S02]  /*f2c0*/  @P0 IMAD.MOV.U32 R8, RZ, RZ, R13 ;  /* 0x000000ffff080224 */ /* 0x002fc400078e000d */
        /* <DEDUP_REMOVED lines=9> */
[----:B------:R2:W3:Y:S01]  /*f360*/  @P1 LDG.E.U16 R167, desc[UR6][R8.64] ;  /* 0x0000000608a71981 */ /* 0x0004e2000c1e1500 */
[----:B------:R-:W-:Y:S02]  /*f370*/  ISETP.GT.AND P1, PT, R16, 0x5a, PT ;  /* 0x0000005a1000780c */ /* 0x000fe40003f24270 */
[----:B------:R-:W-:Y:S01]  /*f380*/  PRMT R183, RZ, 0x7610, R183 ;  /* 0x00007610ffb77816 */ /* 0x000fe200000000b7 */
[----:B--2---:R-:W-:Y:S02]  /*f390*/  @P0 IMAD.MOV.U32 R9, RZ, RZ, R10 ;  /* 0x000000ffff090224 */ /* 0x004fe400078e000a */
[----:B------:R-:W2:Y:S01]  /*f3a0*/  LDL R10, [R1+0x510] ;  /* 0x00051000010a7983 */ /* 0x000ea20000100800 */
[----:B----4-:R-:W-:-:S03]  /*f3b0*/  @P0 IMAD.MOV.U32 R8, RZ, RZ, R0 ;  /* 0x000000ffff080224 */ /* 0x010fc600078e0000 */
[----:B------:R-:W4:Y:S04]  /*f3c0*/  LDL R0, [R1+0x514] ;  /* 0x0005140001007983 */ /* 0x000f280000100800 */
[----:B------:R1:W4:Y:S02]  /*f3d0*/  @P0 LDG.E.U16 R183, desc[UR6][R8.64] ;  /* 0x0000000608b70981 */ /* 0x000324000c1e1500 */
[----:B-1----:R-:W-:Y:S02]  /*f3e0*/  @P1 IMAD.MOV.U32 R8, RZ, RZ, R3 ;  /* 0x000000ffff081224 */ /* 0x002fe400078e0003 */
[----:B------:R-:W4:Y:S01]  /*f3f0*/  LDL R3, [R1+0x50c] ;  /* 0x00050c0001037983 */ /* 0x000f220000100800 */
[----:B------:R-:W-:Y:S01]  /*f400*/  PRMT R208, RZ, 0x7610, R208 ;  /* 0x00007610ffd07816 */ /* 0x000fe200000000d0 */
[----:B------:R-:W-:Y:S01]  /*f410*/  @P1 IMAD.MOV.U32 R9, RZ, RZ, R15 ;  /* 0x000000ffff091224 */ /* 0x000fe200078e000f */
[C---:B------:R-:W-:Y:S01]  /*f420*/  ISETP.GT.AND P0, PT, R16.reuse, 0x5b, PT ;  /* 0x0000005b1000780c */ /* 0x040fe20003f04270 */
[----:B------:R-:W4:Y:S04]  /*f430*/  LDL R15, [R1+0x508] ;  /* 0x00050800010f7983 */ /* 0x000f280000100800 */
[----:B------:R1:W4:Y:S01]  /*f440*/  @P1 LDG.E.U16 R208, desc[UR6][R8.64] ;  /* 0x0000000608d01981 */ /* 0x000322000c1e1500 */
[----:B------:R-:W-:-:S02]  /*f450*/  ISETP.GT.AND P1, PT, R16, 0x5c, PT ;  /* 0x0000005c1000780c */ /* 0x000fc40003f24270 */
[----:B------:R-:W-:Y:S02]  /*f460*/  PRMT R233, RZ, 0x7610, R233 ;  /* 0x00007610ffe97816 */ /* 0x000fe400000000e9 */
[----:B------:R-:W-:-:S03]  /*f470*/  PRMT R238, RZ, 0x7610, R238 ;  /* 0x00007610ffee7816 */ /* 0x000fc600000000ee */
        /* <DEDUP_REMOVED lines=111> */
[----:B------:R-:W-:Y:S02]  /*fb70*/  PRMT R206, RZ, 0x7610, R206 ;  /* 0x00007610ffce7816 */ /* 0x000fe400000000ce */
[----:B------:R-:W-:Y:S01]  /*fb80*/  ISETP.GT.AND P1, PT, R16, 0x6b, PT ;  /* 0x0000006b1000780c */ /* 0x000fe20003f24270 */
[----:B-1----:R-:W-:-:S02]  /*fb90*/  @P2 IMAD.MOV.U32 R8, RZ, RZ, R13 ;  /* 0x000000ffff082224 */ /* 0x002fc400078e000d */
[----:B------:R-:W4:Y:S01]  /*fba0*/  LDL R13, [R1+0x494] ;  /* 0x00049400010d7983 */ /* 0x000f220000100800 */
[----:B------:R-:W-:-:S03]  /*fbb0*/  @P2 IMAD.MOV.U32 R9, RZ, RZ, R14 ;  /* 0x000000ffff092224 */ /* 0x000fc600078e000e */
[----:B------:R-:W4:Y:S04]  /*fbc0*/  LDL R14, [R1+0x490] ;  /* 0x00049000010e7983 */ /* 0x000f280000100800 */
[----:B------:R3:W4:Y:S02]  /*fbd0*/  @P2 LDG.E.U16 R171, desc[UR6][R8.64] ;  /* 0x0000000608ab2981 */ /* 0x000724000c1e1500 */
        /* <DEDUP_REMOVED lines=28> */
[----:B---3--:R-:W-:Y:S01]  /*fda0*/  @P0 IMAD.MOV.U32 R8, RZ, RZ, R11 ;  /* 0x000000ffff080224 */ /* 0x008fe200078e000b */
[----:B------:R-:W-:Y:S01]  /*fdb0*/  PRMT R215, RZ, 0x7610, R215 ;  /* 0x00007610ffd77816 */ /* 0x000fe200000000d7 */
[----:B------:R-:W3:Y:S01]  /*fdc0*/  LDL R11, [R1+0x458] ;  /* 0x00045800010b7983 */ /* 0x000ee20000100800 */
[----:B------:R-:W-:-:S03]  /*fdd0*/  @P0 IMAD.MOV.U32 R9, RZ, RZ, R12 ;  /* 0x000000ffff090224 */ /* 0x000fc600078e000c */
[----:B------:R-:W3:Y:S04]  /*fde0*/  LDL R12, [R1+0x464] ;  /* 0x00046400010c7983 */ /* 0x000ee80000100800 */
[----:B------:R2:W3:Y:S01]  /*fdf0*/  @P0 LDG.E.U16 R216, desc[UR6][R8.64] ;  /* 0x0000000608d80981 */ /* 0x0004e2000c1e1500 */
[----:B------:R-:W-:Y:S01]  /*fe00*/  ISETP.GT.AND P0, PT, R16, 0x71, PT ;  /* 0x000000711000780c */ /* 0x000fe20003f04270 */
[----:B--2---:R-:W-:Y:S02]  /*fe10*/  @P1 IMAD.MOV.U32 R9, RZ, RZ, R10 ;  /* 0x000000ffff091224 */ /* 0x004fe400078e000a */
[----:B------:R-:W2:Y:S01]  /*fe20*/  LDL R10, [R1+0x45c] ;  /* 0x00045c00010a7983 */ /* 0x000ea20000100800 */
[----:B----4-:R-:W-:-:S03]  /*fe30*/  @P1 IMAD.MOV.U32 R8, RZ, RZ, R0 ;  /* 0x000000ffff081224 */ /* 0x010fc600078e0000 */
[----:B------:R-:W4:Y:S04]  /*fe40*/  LDL R0, [R1+0x454] ;  /* 0x0004540001007983 */ /* 0x000f280000100800 */
[----:B------:R1:W4:Y:S02]  /*fe50*/  @P1 LDG.E.U16 R215, desc[UR6][R8.64] ;  /* 0x0000000608d71981 */ /* 0x000324000c1e1500 */
[----:B-1----:R-:W-:Y:S02]  /*fe60*/  @P0 IMAD.MOV.U32 R8, RZ, RZ, R3 ;  /* 0x000000ffff080224 */ /* 0x002fe400078e0003 */
[----:B------:R-:W2:Y:S01]  /*fe70*/  LDL R3, [R1+0x450] ;  /* 0x0004500001037983 */ /* 0x000ea20000100800 */
        /* <DEDUP_REMOVED lines=14> */
[----:B-1----:R-:W-:Y:S02]  /*ff60*/  @P0 IMAD.MOV.U32 R9, RZ, RZ, R13 ;  /* 0x000000ffff090224 */ /* 0x002fe400078e000d */
[----:B------:R-:W4:Y:S01]  /*ff70*/  LDL R13, [R1+0x440] ;  /* 0x00044000010d7983 */ /* 0x000f220000100800 */
[----:B---3--:R-:W-:-:S03]  /*ff80*/  @P0 IMAD.MOV.U32 R8, RZ, RZ, R12 ;  /* 0x000000ffff080224 */ /* 0x008fc600078e000c */
[----:B------:R-:W3:Y:S04]  /*ff90*/  LDL R12, [R1+0x444] ;  /* 0x00044400010c7983 */ /* 0x000ee80000100800 */
[----:B------:R1:W3:Y:S01]  /*ffa0*/  @P0 LDG.E.U16 R213, desc[UR6][R8.64] ;  /* 0x0000000608d50981 */ /* 0x0002e2000c1e1500 */
[----:B------:R-:W-:Y:S01]  /*ffb0*/  ISETP.GT.AND P0, PT, R16, 0x75, PT ;  /* 0x000000751000780c */ /* 0x000fe20003f04270 */
[----:B-1----:R-:W-:-:S12]  /*ffc0*/  @P1 IMAD.MOV.U32 R9, RZ, RZ, R11 ;  /* 0x000000ffff091224 */ /* 0x002fd800078e000b */
[----:B--2---:R-:W-:Y:S02]  /*ffd0*/  @P0 IMAD.MOV.U32 R11, RZ, RZ, R3 ;  /* 0x000000ffff0b0224 */ /* 0x004fe400078e0003 */
[----:B------:R-:W2:Y:S01]  /*ffe0*/  LDL R3, [R1+0x430] ;  /* 0x0004300001037983 */ /* 0x000ea20000100800 */
[----:B------:R-:W-:Y:S02]  /*fff0*/  @P1 IMAD.MOV.U32 R8, RZ, RZ, R10 ;  /* 0x000000ffff081224 */ /* 0x000fe400078e000a */
[----:B----4-:R-:W-:Y:S02]  /*10000*/  @P0 IMAD.MOV.U32 R10, RZ, RZ, R0 ;  /* 0x000000ffff0a0224 */ /* 0x010fe400078e0000 */
[----:B------:R-:W4:Y:S01]  /*10010*/  LDL R0, [R1+0x434] ;  /* 0x0004340001007983 */ /* 0x000f220000100800 */
[----:B------:R-:W-:-:S06]  /*10020*/  PRMT R212, RZ, 0x7610, R212 ;  /* 0x00007610ffd47816 */ /* 0x000fcc00000000d4 */
[----:B------:R1:W4:Y:S01]  /*10030*/  @P1 LDG.E.U16 R212, desc[UR6][R8.64] ;  /* 0x0000000608d41981 */ /* 0x000322000c1e1500 */
[----:B------:R-:W-:Y:S02]  /*10040*/  ISETP.GT.AND P1, PT, R16, 0x76, PT ;  /* 0x000000761000780c */ /* 0x000fe40003f24270 */
[----:B-1----:R-:W-:Y:S02]  /*10050*/  PRMT R8, RZ, 0x7610, R8 ;  /* 0x00007610ff087816 */ /* 0x002fe40000000008 */
[----:B------:R-:W-:-:S04]  /*10060*/  PRMT R9, RZ, 0x7610, R9 ;  /* 0x00007610ff097816 */ /* 0x000fc80000000009 */
[----:B------:R1:W4:Y:S01]  /*10070*/  @P0 LDG.E.U16 R8, desc[UR6][R10.64] ;  /* 0x000000060a080981 */ /* 0x000322000c1e1500 */
[----:B------:R-:W-:-:S04]  /*10080*/  ISETP.GT.AND P0, PT, R16, 0x77, PT ;  /* 0x000000771000780c */ /* 0x000fc80003f04270 */
[----:B-1----:R-:W-:Y:S02]  /*10090*/  @P1 IMAD.MOV.U32 R10, RZ, RZ, R14 ;  /* 0x000000ffff0a1224 */ /* 0x002fe400078e000e */
[----:B------:R-:W-:Y:S01]  /*100a0*/  @P1 IMAD.MOV.U32 R11, RZ, RZ, R15 ;  /* 0x000000ffff0b1224 */ /* 0x000fe200078e000f */
[----:B------:R-:W4:Y:S04]  /*100b0*/  LDL R14, [R1+0x41c] ;  /* 0x00041c00010e7983 */ /* 0x000f280000100800 */
[----:B------:R1:W4:Y:S01]  /*100c0*/  @P1 LDG.E.U16 R9, desc[UR6][R10.64] ;  /* 0x000000060a091981 */ /* 0x000322000c1e1500 */
[----:B------:R-:W-:-:S03]  /*100d0*/  ISETP.GT.AND P1, PT, R16, 0x79, PT ;  /* 0x000000791000780c */ /* 0x000fc60003f24270 */
[----:B------:R-:W4:Y:S01]  /*100e0*/  LDL R15, [R1+0x418] ;  /* 0x00041800010f7983 */ /* 0x000f220000100800 */
[----:B-1----:R-:W-:-:S06]  /*100f0*/  PRMT R10, RZ, 0x7610, R10 ;  /* 0x00007610ff0a7816 */ /* 0x002fcc000000000a */
[----:B---3--:R2:W3:Y:S03]  /*10100*/  @P0 LDG.E.U16 R10, desc[UR6][R12.64] ;  /* 0x000000060c0a0981 */ /* 0x0084e6000c1e1500 */
[----:B--2---:R-:W-:Y:S02]  /*10110*/  @P1 IMAD.MOV.U32 R13, RZ, RZ, R3 ;  /* 0x000000ffff0d1224 */ /* 0x004fe400078e0003 */
[----:B------:R-:W2:Y:S01]  /*10120*/  LDL R3, [R1+0x410] ;  /* 0x0004100001037983 */ /* 0x000ea20000100800 */
[----:B----4-:R-:W-:-:S03]  /*10130*/  @P1 IMAD.MOV.U32 R12, RZ, RZ, R0 ;  /* 0x000000ffff0c1224 */ /* 0x010fc600078e0000 */
[----:B------:R-:W4:Y:S01]  /*10140*/  LDL R0, [R1+0x414] ;  /* 0x0004140001007983 */ /* 0x000f220000100800 */
[----:B------:R-:W-:Y:S02]  /*10150*/  PRMT R187, RZ, 0x7610, R187 ;  /* 0x00007610ffbb7816 */ /* 0x000fe400000000bb */
[----:B------:R-:W-:-:S04]  /*10160*/  ISETP.GT.AND P0, PT, R16, 0x7a, PT ;  /* 0x0000007a1000780c */ /* 0x000fc80003f04270 */
[----:B------:R1:W3:Y:S01]  /*10170*/  @P1 LDG.E.U16 R187, desc[UR6][R12.64] ;  /* 0x000000060cbb1981 */ /* 0x0002e2000c1e1500 */
[----:B------:R-:W-:Y:S02]  /*10180*/  ISETP.GT.AND P1, PT, R16, 0x7b, PT ;  /* 0x0000007b1000780c */ /* 0x000fe40003f24270 */
[----:B------:R-:W-:Y:S02]  /*10190*/  PRMT R204, RZ, 0x7610, R204 ;  /* 0x00007610ffcc7816 */ /* 0x000fe400000000cc */
[----:B------:R-:W-:-:S04]  /*101a0*/  PRMT R11, RZ, 0x7610, R11 ;  /* 0x00007610ff0b7816 */ /* 0x000fc8000000000b */
[----:B-1----:R-:W-:Y:S02]  /*101b0*/  @P0 IMAD.MOV.U32 R12, RZ, RZ, R19 ;  /* 0x000000ffff0c0224 */ /* 0x002fe400078e0013 */
[----:B------:R-:W-:Y:S01]  /*101c0*/  @P0 IMAD.MOV.U32 R13, RZ, RZ, R20 ;  /* 0x000000ffff0d0224 */ /* 0x000fe200078e0014 */
[----:B------:R-:W3:Y:S04]  /*101d0*/  LDL R19, [R1+0x404] ;  /* 0x0004040001137983 */ /* 0x000ee80000100800 */
[----:B------:R1:W3:Y:S01]  /*101e0*/  @P0 LDG.E.U16 R204, desc[UR6][R12.64] ;  /* 0x000000060ccc0981 */ /* 0x0002e2000c1e1500 */
[----:B------:R-:W-:-:S03]  /*101f0*/  ISETP.GT.AND P0, PT, R16, 0x7c, PT ;  /* 0x0000007c1000780c */ /* 0x000fc60003f04270 */
[----:B------:R-:W3:Y:S01]  /*10200*/  LDL R20, [R1+0x408] ;  /* 0x0004080001147983 */ /* 0x000ee20000100800 */
[----:B-1----:R-:W-:Y:S02]  /*10210*/  @P1 IMAD.MOV.U32 R12, RZ, RZ, R17 ;  /* 0x000000ffff0c1224 */ /* 0x002fe400078e0011 */
[----:B------:R-:W-:Y:S01]  /*10220*/  @P1 IMAD.MOV.U32 R13, RZ, RZ, R18 ;  /* 0x000000ffff0d1224 */ /* 0x000fe200078e0012 */
[----:B------:R-:W3:Y:S04]  /*10230*/  LDL R17, [R1+0x40c] ;  /* 0x00040c0001117983 */ /* 0x000ee80000100800 */
[----:B------:R1:W3:Y:S01]  /*10240*/  @P1 LDG.E.U16 R11, desc[UR6][R12.64] ;  /* 0x000000060c0b1981 */ /* 0x0002e2000c1e1500 */
[----:B------:R-:W-:-:S03]  /*10250*/  ISETP.GT.AND P1, PT, R16, 0x7d, PT ;  /* 0x0000007d1000780c */ /* 0x000fc60003f24270 */
[----:B------:R-:W3:Y:S01]  /*10260*/  LDL R18, [R1+0x808] ;  /* 0x0008080001127983 */ /* 0x000ee20000100800 */
[----:B-1----:R-:W-:-:S06]  /*10270*/  PRMT R12, RZ, 0x7610, R12 ;  /* 0x00007610ff0c7816 */ /* 0x002fcc000000000c */
[----:B------:R2:W3:Y:S03]  /*10280*/  @P0 LDG.E.U16 R12, desc[UR6][R14.64] ;  /* 0x000000060e0c0981 */ /* 0x0004e6000c1e1500 */
[----:B--2---:R-:W-:Y:S02]  /*10290*/  @P1 IMAD.MOV.U32 R15, RZ, RZ, R3 ;  /* 0x000000ffff0f1224 */ /* 0x004fe400078e0003 */
[----:B------:R-:W2:Y:S01]  /*102a0*/  LDL R3, [R1+0x80c] ;  /* 0x00080c0001037983 */ /* 0x000ea20000100800 */
[----:B----4-:R-:W-:Y:S02]  /*102b0*/  @P1 IMAD.MOV.U32 R14, RZ, RZ, R0 ;  /* 0x000000ffff0e1224 */ /* 0x010fe400078e0000 */
[----:B------:R-:W1:Y:S01]  /*102c0*/  S2R R0, SR_TID.X ;  /* 0x0000000000007919 */ /* 0x000e620000002100 */
[----:B------:R-:W-:Y:S02]  /*102d0*/  ISETP.GT.AND P2, PT, R16, 0x7e, PT ;  /* 0x0000007e1000780c */ /* 0x000fe40003f44270 */
[----:B------:R-:W-:-:S06]  /*102e0*/  PRMT R13, RZ, 0x7610, R13 ;  /* 0x00007610ff0d7816 */ /* 0x000fcc000000000d */
[----:B------:R4:W2:Y:S01]  /*102f0*/  @P1 LDG.E.U16 R13, desc[UR6][R14.64] ;  /* 0x000000060e0d1981 */ /* 0x0008a2000c1e1500 */
[----:B------:R-:W-:Y:S02]  /*10300*/  ISETP.GT.AND P1, PT, R16, 0x7f, PT ;  /* 0x0000007f1000780c */ /* 0x000fe40003f24270 */
[----:B----4-:R-:W-:Y:S02]  /*10310*/  PRMT R14, RZ, 0x7610, R14 ;  /* 0x00007610ff0e7816 */ /* 0x010fe4000000000e */
[----:B-1----:R-:W-:-:S04]  /*10320*/  LOP3.LUT R0, R0, 0x7f, RZ, 0xc0, !PT ;  /* 0x0000007f00007812 */ /* 0x002fc800078ec0ff */
[----:B------:R-:W-:Y:S01]  /*10330*/  ISETP.GE.AND P0, PT, R0, R16, PT ;  /* 0x000000100000720c */ /* 0x000fe20003f06270 */
[----:B---3--:R-:W-:Y:S01]  /*10340*/  @P2 IMAD.MOV.U32 R16, RZ, RZ, R17 ;  /* 0x000000ffff102224 */ /* 0x008fe200078e0011 */
[----:B------:R-:W3:Y:S01]  /*10350*/  LDL.LU R0, [R1+0x20] ;  /* 0x0000200001007983 */ /* 0x000ee20000300800 */
[----:B------:R-:W-:-:S03]  /*10360*/  @P2 IMAD.MOV.U32 R17, RZ, RZ, R20 ;  /* 0x000000ffff112224 */ /* 0x000fc600078e0014 */
[----:B------:R-:W4:Y:S04]  /*10370*/  LDL R21, [R1+0x384] ;  /* 0x0003840001157983 */ /* 0x000f280000100800 */
[----:B------:R-:W4:Y:S04]  /*10380*/  LDL R20, [R1+0x388] ;  /* 0x0003880001147983 */ /* 0x000f280000100800 */
[----:B------:R-:W3:Y:S04]  /*10390*/  LDL R155, [R1+0x344] ;  /* 0x00034400019b7983 */ /* 0x000ee80000100800 */
[----:B------:R-:W3:Y:S04]  /*103a0*/  LDL R23, [R1+0x348] ;  /* 0x0003480001177983 */ /* 0x000ee80000100800 */
[----:B------:R1:W3:Y:S01]  /*103b0*/  @P2 LDG.E.U16 R14, desc[UR6][R16.64] ;  /* 0x00000006100e2981 */ /* 0x0002e2000c1e1500 */
[----:B------:R-:W-:-:S03]  /*103c0*/  PRMT R15, RZ, 0x7610, R15 ;  /* 0x00007610ff0f7816 */ /* 0x000fc6000000000f */
[----:B0-----:R-:W3:Y:S04]  /*103d0*/  LDL R234, [R1+0x248] ;  /* 0x0002480001ea7983 */ /* 0x001ee80000100800 */
[----:B------:R-:W3:Y:S01]  /*103e0*/  LDL R224, [R1+0x204] ;  /* 0x0002040001e07983 */ /* 0x000ee20000100800 */
[----:B-1----:R-:W-:Y:S02]  /*103f0*/  @P1 IMAD.MOV.U32 R16, RZ, RZ, R19 ;  /* 0x000000ffff101224 */ /* 0x002fe400078e0013 */
[----:B------:R-:W-:Y:S01]  /*10400*/  @P1 IMAD.MOV.U32 R17, RZ, RZ, R22 ;  /* 0x000000ffff111224 */ /* 0x000fe200078e0016 */
[----:B------:R-:W3:Y:S01]  /*10410*/  LDL R217, [R1+0x1c4] ;  /* 0x0001c40001d97983 */ /* 0x000ee20000100800 */
[----:B------:R-:W-:-:S03]  /*10420*/  @!P0 IMAD.MOV.U32 R19, RZ, RZ, R18 ;  /* 0x000000ffff138224 */ /* 0x000fc600078e0012 */
[----:B------:R-:W3:Y:S04]  /*10430*/  LDL R22, [R1+0x304] ;  /* 0x0003040001167983 */ /* 0x000ee80000100800 */
[----:B------:R0:W3:Y:S01]  /*10440*/  @P1 LDG.E.U16 R15, desc[UR6][R16.64] ;  /* 0x00000006100f1981 */ /* 0x0000e2000c1e1500 */
[----:B------:R-:W-:Y:S01]  /*10450*/  BAR.SYNC.DEFER_BLOCKING 0x0 ;  /* 0x0000000000007b1d */ /* 0x000fe20000010000 */
[----:B--2---:R-:W-:-:S05]  /*10460*/  @!P0 IMAD.MOV.U32 R18, RZ, RZ, R3 ;  /* 0x000000ffff128224 */ /* 0x004fca00078e0003 */
[----:B------:R-:W2:Y:S01]  /*10470*/  LDL R3, [R1+0x308] ;  /* 0x0003080001037983 */ /* 0x000ea20000100800 */
[----:B0-----:R-:W-:Y:S02]  /*10480*/  PRMT R16, RZ, 0x7610, R16 ;  /* 0x00007610ff107816 */ /* 0x001fe40000000010 */
[----:B------:R-:W-:-:S04]  /*10490*/  PRMT R17, RZ, 0x7610, R17 ;  /* 0x00007610ff117816 */ /* 0x000fc80000000011 */
[----:B------:R0:W2:Y:S02]  /*104a0*/  @!P0 LDG.E.U16 R16, desc[UR6][R18.64] ;  /* 0x0000000612108981 */ /* 0x0000a4000c1e1500 */
[----:B0-----:R-:W-:Y:S02]  /*104b0*/  @!P0 IMAD.MOV.U32 R18, RZ, RZ, R152 ;  /* 0x000000ffff128224 */ /* 0x001fe400078e0098 */
[----:B------:R-:W-:Y:S01]  /*104c0*/  @!P0 IMAD.MOV.U32 R19, RZ, RZ, R153 ;  /* 0x000000ffff138224 */ /* 0x000fe200078e0099 */
[----:B------:R-:W2:Y:S04]  /*104d0*/  LDL R152, [R1+0x288] ;  /* 0x0002880001987983 */ /* 0x000ea80000100800 */
[----:B------:R0:W2:Y:S04]  /*104e0*/  @!P0 LDG.E.U16 R17, desc[UR6][R18.64] ;  /* 0x0000000612118981 */ /* 0x0000a8000c1e1500 */
[----:B------:R-:W2:Y:S01]  /*104f0*/  LDL R153, [R1+0x284] ;  /* 0x0002840001997983 */ /* 0x000ea20000100800 */
[----:B0-----:R-:W-:-:S02]  /*10500*/  PRMT R18, RZ, 0x7610, R18 ;  /* 0x00007610ff127816 */ /* 0x001fc40000000012 */
[----:B------:R-:W-:-:S04]  /*10510*/  PRMT R19, RZ, 0x7610, R19 ;  /* 0x00007610ff137816 */ /* 0x000fc80000000013 */
[----:B----4-:R3:W4:Y:S02]  /*10520*/  @!P0 LDG.E.U16 R18, desc[UR6][R20.64] ;  /* 0x0000000614128981 */ /* 0x010724000c1e1500 */
[----:B---3--:R-:W-:Y:S02]  /*10530*/  @!P0 IMAD.MOV.U32 R20, RZ, RZ, R23 ;  /* 0x000000ffff148224 */ /* 0x008fe400078e0017 */
[----:B------:R-:W-:Y:S02]  /*10540*/  @!P0 IMAD.MOV.U32 R21, RZ, RZ, R155 ;  /* 0x000000ffff158224 */ /* 0x000fe400078e009b */
[----:B------:R-:W3:Y:S04]  /*10550*/  LDL R155, [R1+0x208] ;  /* 0x00020800019b7983 */ /* 0x000ee80000100800 */
[----:B------:R0:W4:Y:S02]  /*10560*/  @!P0 LDG.E.U16 R19, desc[UR6][R20.64] ;  /* 0x0000000614138981 */ /* 0x000124000c1e1500 */
[----:B0-----:R-:W-:Y:S01]  /*10570*/  PRMT R20, RZ, 0x7610, R20 ;  /* 0x00007610ff147816 */ /* 0x001fe20000000014 */
[----:B------:R-:W-:-:S02]  /*10580*/  @!P0 IMAD.MOV.U32 R23, RZ, RZ, R22 ;  /* 0x000000ffff178224 */ /* 0x000fc400078e0016 */
[----:B--2---:R-:W-:Y:S01]  /*10590*/  @!P0 IMAD.MOV.U32 R22, RZ, RZ, R3 ;  /* 0x000000ffff168224 */ /* 0x004fe200078e0003 */
[----:B------:R-:W-:Y:S01]  /*105a0*/  PRMT R21, RZ, 0x7610, R21 ;  /* 0x00007610ff157816 */ /* 0x000fe20000000015 */
[----:B------:R0:W-:Y:S04]  /*105b0*/  STS.U16 [R6+UR4+0x400], R157 ;  /* 0x0004009d06007988 */ /* 0x0001e80008000404 */
[----:B------:R1:W2:Y:S04]  /*105c0*/  @!P0 LDG.E.U16 R20, desc[UR6][R22.64] ;  /* 0x0000000616148981 */ /* 0x0002a8000c1e1500 */
[----:B------:R1:W-:Y:S04]  /*105d0*/  STS.U16 [R6+UR4+0x800], R156 ;  /* 0x0008009c06007988 */ /* 0x0003e80008000404 */
[----:B0-----:R-:W3:Y:S04]  /*105e0*/  LDL R157, [R1+0x188] ;  /* 0x00018800019d7983 */ /* 0x001ee80000100800 */
[----:B------:R-:W4:Y:S04]  /*105f0*/  LDL R22, [R1+0x2c4] ;  /* 0x0002c40001167983 */ /* 0x000f280000100800 */
[----:B------:R-:W4:Y:S04]  /*10600*/  LDL R23, [R1+0x2c8] ;  /* 0x0002c80001177983 */ /* 0x000f280000100800 */
[----:B-1----:R-:W3:Y:S04]  /*10610*/  LDL R156, [R1+0x184] ;  /* 0x00018400019c7983 */ /* 0x002ee80000100800 */
[----:B------:R-:W2:Y:S01]  /*10620*/  LDL R3, [R1+0x1c8] ;  /* 0x0001c80001037983 */ /* 0x000ea20000100800 */
[----:B----4-:R-:W-:-:S04]  /*10630*/  @!P0 LOP3.LUT R23, R23, R22, RZ, 0x3c, !PT ;  /* 0x0000001617178212 */ /* 0x010fc800078e3cff */
[----:B------:R-:W-:-:S04]  /*10640*/  @!P0 LOP3.LUT R22, R23, R22, RZ, 0x3c, !PT ;  /* 0x0000001617168212 */ /* 0x000fc800078e3cff */
[----:B------:R-:W-:-:S05]  /*10650*/  @!P0 LOP3.LUT R23, R23, R22, RZ, 0x3c, !PT ;  /* 0x0000001617178212 */ /* 0x000fca00078e3cff */
[----:B------:R0:W4:Y:S02]  /*10660*/  @!P0 LDG.E.U16 R21, desc[UR6][R22.64] ;  /* 0x0000000616158981 */ /* 0x000124000c1e1500 */
[----:B0-----:R-:W-:-:S06]  /*10670*/  PRMT R22, RZ, 0x7610, R22 ;  /* 0x00007610ff167816 */ /* 0x001fcc0000000016 */
[----:B------:R0:W4:Y:S04]  /*10680*/  @!P0 LDG.E.U16 R22, desc[UR6][R152.64] ;  /* 0x0000000698168981 */ /* 0x000128000c1e1500 */
[----:B------:R-:W2:Y:S01]  /*10690*/  LDL R153, [R1+0x244] ;  /* 0x0002440001997983 */ /* 0x000ea20000100800 */
[----:B------:R-:W-:Y:S01]  /*106a0*/  PRMT R23, RZ, 0x7610, R23 ;  /* 0x00007610ff177816 */ /* 0x000fe20000000017 */
[----:B0-----:R-:W-:Y:S02]  /*106b0*/  @!P0 IMAD.MOV.U32 R152, RZ, RZ, R234 ;  /* 0x000000ffff988224 */ /* 0x001fe400078e00ea */
[----:B------:R0:W-:Y:S01]  /*106c0*/  STS.U16 [R6+UR4], R154 ;  /* 0x0000009a06007988 */ /* 0x0001e20008000404 */
[----:B---3--:R-:W-:-:S03]  /*106d0*/  @!P0 LOP3.LUT R157, R157, R156, RZ, 0x3c, !PT ;  /* 0x0000009c9d9d8212 */ /* 0x008fc600078e3cff */
[----:B------:R1:W-:Y:S04]  /*106e0*/  STS.U16 [R6+UR4+0xc00], R159 ;  /* 0x000c009f06007988 */ /* 0x0003e80008000404 */
[----:B------:R3:W-:Y:S01]  /*106f0*/  STS.U16 [R6+UR4+0x1000], R158 ;  /* 0x0010009e06007988 */ /* 0x0007e20008000404 */
[----:B0-----:R-:W-:Y:S02]  /*10700*/  @!P0 IMAD.MOV.U32 R154, RZ, RZ, R155 ;  /* 0x000000ffff9a8224 */ /* 0x001fe400078e009b */
[----:B------:R-:W-:Y:S01]  /*10710*/  @!P0 IMAD.MOV.U32 R155, RZ, RZ, R224 ;  /* 0x000000ffff9b8224 */ /* 0x000fe200078e00e0 */
[C---:B------:R-:W-:Y:S01]  /*10720*/  @!P0 LOP3.LUT R156, R157.reuse, R156, RZ, 0x3c, !PT ;  /* 0x0000009c9d9c8212 */ /* 0x040fe200078e3cff */
[----:B-1----:R-:W4:Y:S03]  /*10730*/  LDL R159, [R1+0x108] ;  /* 0x00010800019f7983 */ /* 0x002f260000100800 */
[----:B------:R-:W-:Y:S01]  /*10740*/  @!P0 LOP3.LUT R157, R157, R156, RZ, 0x3c, !PT ;  /* 0x0000009c9d9d8212 */ /* 0x000fe200078e3cff */
[----:B---3--:R-:W4:Y:S04]  /*10750*/  LDL R158, [R1+0x104] ;  /* 0x00010400019e7983 */ /* 0x008f280000100800 */
[----:B------:R-:W3:Y:S04]  /*10760*/  LDL R234, [R1+0xc4] ;  /* 0x0000c40001ea7983 */ /* 0x000ee80000100800 */
[----:B------:R-:W3:Y:S04]  /*10770*/  LDL R224, [R1+0xc8] ;  /* 0x0000c80001e07983 */ /* 0x000ee80000100800 */
[----:B--2---:R0:W2:Y:S02]  /*10780*/  @!P0 LDG.E.U16 R23, desc[UR6][R152.64] ;  /* 0x0000000698178981 */ /* 0x0040a4000c1e1500 */
[----:B0-----:R-:W-:-:S02]  /*10790*/  PRMT R152, RZ, 0x7610, R152 ;  /* 0x00007610ff987816 */ /* 0x001fc40000000098 */
[----:B------:R-:W-:-:S04]  /*107a0*/  PRMT R153, RZ, 0x7610, R153 ;  /* 0x00007610ff997816 */ /* 0x000fc80000000099 */
[----:B------:R0:W2:Y:S02]  /*107b0*/  @!P0 LDG.E.U16 R152, desc[UR6][R154.64] ;  /* 0x000000069a988981 */ /* 0x0000a4000c1e1500 */
[----:B0-----:R-:W-:Y:S02]  /*107c0*/  @!P0 IMAD.MOV.U32 R154, RZ, RZ, R3 ;  /* 0x000000ffff9a8224 */ /* 0x001fe400078e0003 */
[----:B------:R-:W-:Y:S01]  /*107d0*/  @!P0 IMAD.MOV.U32 R155, RZ, RZ, R217 ;  /* 0x000000ffff9b8224 */ /* 0x000fe200078e00d9 */
[----:B------:R-:W3:Y:S04]  /*107e0*/  LDL R3, [R1+0x88] ;  /* 0x0000880001037983 */ /* 0x000ee80000100800 */
[----:B------:R0:W2:Y:S04]  /*107f0*/  @!P0 LDG.E.U16 R153, desc[UR6][R154.64] ;  /* 0x000000069a998981 */ /* 0x0000a8000c1e1500 */
[----:B------:R-:W2:Y:S01]  /*10800*/  LDL R217, [R1+0x84] ;  /* 0x0000840001d97983 */ /* 0x000ea20000100800 */
[----:B0-----:R-:W-:-:S06]  /*10810*/  PRMT R154, RZ, 0x7610, R154 ;  /* 0x00007610ff9a7816 */ /* 0x001fcc000000009a */
[----:B------:R0:W2:Y:S04]  /*10820*/  @!P0 LDG.E.U16 R154, desc[UR6][R156.64] ;  /* 0x000000069c9a8981 */ /* 0x0000a8000c1e1500 */
[----:B------:R-:W0:Y:S04]  /*10830*/  LDL R156, [R1+0x144] ;  /* 0x00014400019c7983 */ /* 0x000e280000100800 */
[----:B------:R-:W0:Y:S01]  /*10840*/  LDL R157, [R1+0x148] ;  /* 0x00014800019d7983 */ /* 0x000e220000100800 */
[----:B------:R-:W-:Y:S02]  /*10850*/  PRMT R155, RZ, 0x7610, R155 ;  /* 0x00007610ff9b7816 */ /* 0x000fe4000000009b */
[----:B----4-:R-:W-:-:S04]  /*10860*/  @!P0 LOP3.LUT R159, R159, R158, RZ, 0x3c, !PT ;  /* 0x0000009e9f9f8212 */ /* 0x010fc800078e3cff */
[----:B------:R-:W-:-:S04]  /*10870*/  @!P0 LOP3.LUT R158, R159, R158, RZ, 0x3c, !PT ;  /* 0x0000009e9f9e8212 */ /* 0x000fc800078e3cff */
[----:B------:R-:W-:Y:S01]  /*10880*/  @!P0 LOP3.LUT R159, R159, R158, RZ, 0x3c, !PT ;  /* 0x0000009e9f9f8212 */ /* 0x000fe200078e3cff */
[----:B------:R-:W-:Y:S04]  /*10890*/  STS.U16 [R6+UR4+0x1400], R161 ;  /* 0x001400a106007988 */ /* 0x000fe80008000404 */
[----:B------:R-:W-:Y:S04]  /*108a0*/  STS.U16 [R6+UR4+0x1800], R160 ;  /* 0x001800a006007988 */ /* 0x000fe80008000404 */
[----:B------:R1:W-:Y:S04]  /*108b0*/  STS.U16 [R6+UR4+0x1c00], R163 ;  /* 0x001c00a306007988 */ /* 0x0003e80008000404 */
[----:B-1----:R-:W4:Y:S01]  /*108c0*/  LDL R163, [R1+0x804] ;  /* 0x0008040001a37983 */ /* 0x002f220000100800 */
[----:B---3--:R-:W-:-:S03]  /*108d0*/  @!P0 IMAD.MOV.U32 R160, RZ, RZ, R3 ;  /* 0x000000ffffa08224 */ /* 0x008fc600078e0003 */
[----:B------:R-:W3:Y:S01]  /*108e0*/  LDL R3, [R1+0x3cc] ;  /* 0x0003cc0001037983 */ /* 0x000ee20000100800 */
[----:B0-----:R-:W-:-:S04]  /*108f0*/  @!P0 LOP3.LUT R157, R157, R156, RZ, 0x3c, !PT ;  /* 0x0000009c9d9d8212 */ /* 0x001fc800078e3cff */
[----:B------:R-:W-:-:S04]  /*10900*/  @!P0 LOP3.LUT R156, R157, R156, RZ, 0x3c, !PT ;  /* 0x0000009c9d9c8212 */ /* 0x000fc800078e3cff */
[----:B------:R-:W-:-:S05]  /*10910*/  @!P0 LOP3.LUT R157, R157, R156, RZ, 0x3c, !PT ;  /* 0x0000009c9d9d8212 */ /* 0x000fca00078e3cff */
[----:B------:R0:W3:Y:S02]  /*10920*/  @!P0 LDG.E.U16 R155, desc[UR6][R156.64] ;  /* 0x000000069c9b8981 */ /* 0x0000e4000c1e1500 */
[----:B0-----:R-:W-:Y:S02]  /*10930*/  PRMT R156, RZ, 0x7610, R156 ;  /* 0x00007610ff9c7816 */ /* 0x001fe4000000009c */
[----:B------:R-:W-:-:S04]  /*10940*/  PRMT R157, RZ, 0x7610, R157 ;  /* 0x00007610ff9d7816 */ /* 0x000fc8000000009d */
[----:B------:R0:W3:Y:S01]  /*10950*/  @!P0 LDG.E.U16 R156, desc[UR6][R158.64] ;  /* 0x000000069e9c8981 */ /* 0x0000e2000c1e1500 */
[----:B--2---:R-:W-:-:S03]  /*10960*/  @!P0 IMAD.MOV.U32 R161, RZ, RZ, R217 ;  /* 0x000000ffffa18224 */ /* 0x004fc600078e00d9 */
[----:B------:R-:W2:Y:S01]  /*10970*/  LDL R217, [R1+0x380] ;  /* 0x0003800001d97983 */ /* 0x000ea20000100800 */
[----:B0-----:R-:W-:Y:S02]  /*10980*/  @!P0 IMAD.MOV.U32 R158, RZ, RZ, R224 ;  /* 0x000000ffff9e8224 */ /* 0x001fe400078e00e0 */
[----:B------:R-:W-:Y:S01]  /*10990*/  @!P0 IMAD.MOV.U32 R159, RZ, RZ, R234 ;  /* 0x000000ffff9f8224 */ /* 0x000fe200078e00ea */
[----:B------:R-:W3:Y:S04]  /*109a0*/  LDL R224, [R1+0x3c8] ;  /* 0x0003c80001e07983 */ /* 0x000ee80000100800 */
[----:B------:R0:W3:Y:S04]  /*109b0*/  @!P0 LDG.E.U16 R157, desc[UR6][R158.64] ;  /* 0x000000069e9d8981 */ /* 0x0000e8000c1e1500 */
[----:B------:R-:W3:Y:S01]  /*109c0*/  LDL R234, [R1+0x37c] ;  /* 0x00037c0001ea7983 */ /* 0x000ee20000100800 */
[----:B0-----:R-:W-:-:S03]  /*109d0*/  PRMT R158, RZ, 0x7610, R158 ;  /* 0x00007610ff9e7816 */ /* 0x001fc6000000009e */
[----:B------:R0:W-:Y:S04]  /*109e0*/  STL [R1+0x854], R252 ;  /* 0x000854fc01007387 */ /* 0x0001e80000100800 */
[----:B------:R1:W3:Y:S02]  /*109f0*/  @!P0 LDG.E.U16 R158, desc[UR6][R160.64] ;  /* 0x00000006a09e8981 */ /* 0x0002e4000c1e1500 */
[----:B-1----:R-:W-:Y:S02]  /*10a00*/  @!P0 IMAD.MOV.U32 R160, RZ, RZ, R252 ;  /* 0x000000ffffa08224 */ /* 0x002fe400078e00fc */
[----:B0-----:R-:W3:Y:S01]  /*10a10*/  LDL R252, [R1+0x3fc] ;  /* 0x0003fc0001fc7983 */ /* 0x001ee20000100800 */
[----:B------:R-:W-:Y:S01]  /*10a20*/  PRMT R159, RZ, 0x7610, R159 ;  /* 0x00007610ff9f7816 */ /* 0x000fe2000000009f */
[----:B------:R-:W-:-:S02]  /*10a30*/  @!P0 IMAD.MOV.U32 R161, RZ, RZ, R250 ;  /* 0x000000ffffa18224 */ /* 0x000fc400078e00fa */
[----:B------:R4:W-:Y:S04]  /*10a40*/  STS.U16 [R6+UR4+0x2000], R162 ;  /* 0x002000a206007988 */ /* 0x0009e80008000404 */
[----:B------:R0:W3:Y:S01]  /*10a50*/  @!P0 LDG.E.U16 R159, desc[UR6][R160.64] ;  /* 0x00000006a09f8981 */ /* 0x0000e2000c1e1500 */
[----:B----4-:R-:W-:Y:S01]  /*10a60*/  @!P0 IMAD.MOV.U32 R162, RZ, RZ, R163 ;  /* 0x000000ffffa28224 */ /* 0x010fe200078e00a3 */
[----:B0-----:R-:W-:Y:S02]  /*10a70*/  PRMT R160, RZ, 0x7610, R160 ;  /* 0x00007610ffa07816 */ /* 0x001fe400000000a0 */
[----:B------:R-:W-:Y:S01]  /*10a80*/  PRMT R161, RZ, 0x7610, R161 ;  /* 0x00007610ffa17816 */ /* 0x000fe200000000a1 */
[----:B------:R-:W-:Y:S04]  /*10a90*/  STS.U16 [R6+UR4+0x2400], R165 ;  /* 0x002400a506007988 */ /* 0x000fe80008000404 */
[----:B------:R-:W-:Y:S04]  /*10aa0*/  STS.U16 [R6+UR4+0x2800], R164 ;  /* 0x002800a406007988 */ /* 0x000fe80008000404 */
[----:B------:R0:W-:Y:S04]  /*10ab0*/  STL [R1+0x850], R250 ;  /* 0x000850fa01007387 */ /* 0x0001e80000100800 */
[----:B0-----:R-:W4:Y:S04]  /*10ac0*/  LDL.LU R250, [R1+0x74] ;  /* 0x0000740001fa7983 */ /* 0x001f280000300800 */
[----:B------:R0:W-:Y:S04]  /*10ad0*/  STS.U16 [R6+UR4+0x2c00], R167 ;  /* 0x002c00a706007988 */ /* 0x0001e80008000404 */
[----:B0-----:R-:W4:Y:S01]  /*10ae0*/  LDL R167, [R1+0x2fc] ;  /* 0x0002fc0001a77983 */ /* 0x001f220000100800 */
[----:B--2---:R-:W-:-:S03]  /*10af0*/  @!P0 IMAD.MOV.U32 R164, RZ, RZ, R217 ;  /* 0x000000ffffa48224 */ /* 0x004fc600078e00d9 */
[----:B------:R-:W2:Y:S01]  /*10b00*/  LDL R217, [R1+0x280] ;  /* 0x0002800001d97983 */ /* 0x000ea20000100800 */
[----:B---3--:R-:W-:-:S03]  /*10b10*/  @!P0 IMAD.MOV.U32 R165, RZ, RZ, R234 ;  /* 0x000000ffffa58224 */ /* 0x008fc600078e00ea */
[----:B------:R-:W3:Y:S01]  /*10b20*/  LDL R234, [R1+0x27c] ;  /* 0x00027c0001ea7983 */ /* 0x000ee20000100800 */
[----:B------:R-:W-:-:S03]  /*10b30*/  @!P0 IMAD.MOV.U32 R163, RZ, RZ, R252 ;  /* 0x000000ffffa38224 */ /* 0x000fc600078e00fc */
[----:B------:R-:W4:Y:S04]  /*10b40*/  LDL R252, [R1+0x300] ;  /* 0x0003000001fc7983 */ /* 0x000f280000100800 */
[----:B------:R0:W4:Y:S02]  /*10b50*/  @!P0 LDG.E.U16 R160, desc[UR6][R162.64] ;  /* 0x00000006a2a08981 */ /* 0x000124000c1e1500 */
[----:B0-----:R-:W-:Y:S02]  /*10b60*/  @!P0 IMAD.MOV.U32 R162, RZ, RZ, R3 ;  /* 0x000000ffffa28224 */ /* 0x001fe400078e0003 */
[----:B------:R-:W-:Y:S01]  /*10b70*/  @!P0 IMAD.MOV.U32 R163, RZ, RZ, R224 ;  /* 0x000000ffffa38224 */ /* 0x000fe200078e00e0 */
[----:B------:R-:W4:Y:S04]  /*10b80*/  LDL R3, [R1+0x2c0] ;  /* 0x0002c00001037983 */ /* 0x000f280000100800 */
[----:B------:R0:W4:Y:S04]  /*10b90*/  @!P0 LDG.E.U16 R161, desc[UR6][R162.64] ;  /* 0x00000006a2a18981 */ /* 0x000128000c1e1500 */
[----:B------:R-:W4:Y:S01]  /*10ba0*/  LDL R224, [R1+0x2bc] ;  /* 0x0002bc0001e07983 */ /* 0x000f220000100800 */
[----:B0-----:R-:W-:-:S06]  /*10bb0*/  PRMT R162, RZ, 0x7610, R162 ;  /* 0x00007610ffa27816 */ /* 0x001fcc00000000a2 */
[----:B------:R0:W4:Y:S04]  /*10bc0*/  @!P0 LDG.E.U16 R162, desc[UR6][R164.64] ;  /* 0x00000006a4a28981 */ /* 0x000128000c1e1500 */
[----:B------:R-:W0:Y:S04]  /*10bd0*/  LDL R164, [R1+0x33c] ;  /* 0x00033c0001a47983 */ /* 0x000e280000100800 */
[----:B------:R-:W0:Y:S01]  /*10be0*/  LDL R165, [R1+0x340] ;  /* 0x0003400001a57983 */ /* 0x000e220000100800 */
[----:B------:R-:W-:-:S03]  /*10bf0*/  PRMT R163, RZ, 0x7610, R163 ;  /* 0x00007610ffa37816 */ /* 0x000fc600000000a3 */
[----:B------:R-:W-:Y:S04]  /*10c00*/  STS.U16 [R6+UR4+0x3000], R166 ;  /* 0x003000a606007988 */ /* 0x000fe80008000404 */
[----:B------:R-:W-:Y:S04]  /*10c10*/  STS.U16 [R6+UR4+0x3400], R169 ;  /* 0x003400a906007988 */ /* 0x000fe80008000404 */
[----:B------:R-:W-:Y:S04]  /*10c20*/  STS.U16 [R6+UR4+0x3800], R168 ;  /* 0x003800a806007988 */ /* 0x000fe80008000404 */
[----:B------:R1:W-:Y:S04]  /*10c30*/  STS.U16 [R6+UR4+0x3c00], R171 ;  /* 0x003c00ab06007988 */ /* 0x0003e80008000404 */
[----:B-1----:R-:W4:Y:S01]  /*10c40*/  LDL R171, [R1+0x200] ;  /* 0x0002000001ab7983 */ /* 0x002f220000100800 */
[----:B--2---:R-:W-:Y:S01]  /*10c50*/  @!P0 IMAD.MOV.U32 R168, RZ, RZ, R217 ;  /* 0x000000ffffa88224 */ /* 0x004fe200078e00d9 */
[----:B------:R-:W-:Y:S01]  /*10c60*/  LOP3.LUT R217, R6, 0x10, RZ, 0x3c, !PT ;  /* 0x0000001006d97812 */ /* 0x000fe200078e3cff */
[----:B---3--:R-:W-:-:S02]  /*10c70*/  @!P0 IMAD.MOV.U32 R169, RZ, RZ, R234 ;  /* 0x000000ffffa98224 */ /* 0x008fc400078e00ea */
[----:B----4-:R-:W-:Y:S02]  /*10c80*/  @!P0 IMAD.MOV.U32 R166, RZ, RZ, R252 ;  /* 0x000000ffffa68224 */ /* 0x010fe400078e00fc */
[----:B------:R1:W-:Y:S04]  /*10c90*/  STS.U16 [R217+UR4+0x80], R170 ;  /* 0x000080aad9007988 */ /* 0x0003e80008000404 */
[----:B------:R-:W2:Y:S04]  /*10ca0*/  LDL R252, [R1+0x17c] ;  /* 0x00017c0001fc7983 */ /* 0x000ea80000100800 */
[----:B------:R-:W3:Y:S04]  /*10cb0*/  LDL R234, [R1+0x180] ;  /* 0x0001800001ea7983 */ /* 0x000ee80000100800 */
[----:B-1----:R-:W4:Y:S01]  /*10cc0*/  LDL R170, [R1+0x1fc] ;  /* 0x0001fc0001aa7983 */ /* 0x002f220000100800 */
[----:B0-----:R-:W-:-:S04]  /*10cd0*/  @!P0 LOP3.LUT R165, R165, R164, RZ, 0x3c, !PT ;  /* 0x000000a4a5a58212 */ /* 0x001fc800078e3cff */
[----:B------:R-:W-:-:S04]  /*10ce0*/  @!P0 LOP3.LUT R164, R165, R164, RZ, 0x3c, !PT ;  /* 0x000000a4a5a48212 */ /* 0x000fc800078e3cff */
[----:B------:R-:W-:-:S05]  /*10cf0*/  @!P0 LOP3.LUT R165, R165, R164, RZ, 0x3c, !PT ;  /* 0x000000a4a5a58212 */ /* 0x000fca00078e3cff */
[----:B------:R0:W2:Y:S02]  /*10d00*/  @!P0 LDG.E.U16 R163, desc[UR6][R164.64] ;  /* 0x00000006a4a38981 */ /* 0x0000a4000c1e1500 */
        /* <DEDUP_REMOVED lines=8> */
[----:B0-----:R-:W-:-:S06]  /*10d90*/  PRMT R166, RZ, 0x7610, R166 ;  /* 0x00007610ffa67816 */ /* 0x001fcc00000000a6 */
[----:B------:R0:W2:Y:S04]  /*10da0*/  @!P0 LDG.E.U16 R166, desc[UR6][R168.64] ;  /* 0x00000006a8a68981 */ /* 0x0000a8000c1e1500 */
[----:B------:R-:W0:Y:S04]  /*10db0*/  LDL R168, [R1+0x23c] ;  /* 0x00023c0001a87983 */ /* 0x000e280000100800 */
[----:B------:R-:W0:Y:S01]  /*10dc0*/  LDL R169, [R1+0x240] ;  /* 0x0002400001a97983 */ /* 0x000e220000100800 */
[----:B------:R-:W-:-:S03]  /*10dd0*/  PRMT R167, RZ, 0x7610, R167 ;  /* 0x00007610ffa77816 */ /* 0x000fc600000000a7 */
[----:B------:R-:W-:Y:S04]  /*10de0*/  STS.U16 [R217+UR4+0x480], R173 ;  /* 0x000480add9007988 */ /* 0x000fe80008000404 */
[----:B------:R-:W-:Y:S04]  /*10df0*/  STS.U16 [R217+UR4+0x880], R172 ;  /* 0x000880acd9007988 */ /* 0x000fe80008000404 */
[----:B------:R1:W-:Y:S04]  /*10e00*/  STS.U16 [R217+UR4+0xc80], R175 ;  /* 0x000c80afd9007988 */ /* 0x0003e80008000404 */
[----:B------:R1:W-:Y:S04]  /*10e10*/  STS.U16 [R217+UR4+0x1080], R174 ;  /* 0x001080aed9007988 */ /* 0x0003e80008000404 */
[----:B-1----:R-:W2:Y:S04]  /*10e20*/  LDL R175, [R1+0x100] ;  /* 0x0001000001af7983 */ /* 0x002ea80000100800 */
[----:B------:R-:W2:Y:S01]  /*10e30*/  LDL R174, [R1+0xfc] ;  /* 0x0000fc0001ae7983 */ /* 0x000ea20000100800 */
[----:B----4-:R-:W-:-:S04]  /*10e40*/  @!P0 LOP3.LUT R171, R171, R170, RZ, 0x3c, !PT ;  /* 0x000000aaabab8212 */ /* 0x010fc800078e3cff */
[----:B------:R-:W-:-:S04]  /*10e50*/  @!P0 LOP3.LUT R170, R171, R170, RZ, 0x3c, !PT ;  /* 0x000000aaabaa8212 */ /* 0x000fc800078e3cff */
[----:B------:R-:W-:Y:S01]  /*10e60*/  @!P0 LOP3.LUT R171, R171, R170, RZ, 0x3c, !PT ;  /* 0x000000aaabab8212 */ /* 0x000fe200078e3cff */
[----:B---3--:R-:W-:Y:S02]  /*10e70*/  @!P0 IMAD.MOV.U32 R172, RZ, RZ, R234 ;  /* 0x000000ffffac8224 */ /* 0x008fe400078e00ea */
[----:B--2---:R-:W-:Y:S01]  /*10e80*/  @!P0 IMAD.MOV.U32 R173, RZ, RZ, R252 ;  /* 0x000000ffffad8224 */ /* 0x004fe200078e00fc */
[----:B------:R-:W2:Y:S04]  /*10e90*/  LDL R234, [R1+0x80] ;  /* 0x0000800001ea7983 */ /* 0x000ea80000100800 */
[----:B------:R-:W3:Y:S01]  /*10ea0*/  LDL R252, [R1+0x7c] ;  /* 0x00007c0001fc7983 */ /* 0x000ee20000100800 */
[----:B0-----:R-:W-:-:S04]  /*10eb0*/  @!P0 LOP3.LUT R169, R169, R168, RZ, 0x3c, !PT ;  /* 0x000000a8a9a98212 */ /* 0x001fc800078e3cff */
[----:B------:R-:W-:-:S04]  /*10ec0*/  @!P0 LOP3.LUT R168, R169, R168, RZ, 0x3c, !PT ;  /* 0x000000a8a9a88212 */ /* 0x000fc800078e3cff */
[----:B------:R-:W-:-:S05]  /*10ed0*/  @!P0 LOP3.LUT R169, R169, R168, RZ, 0x3c, !PT ;  /* 0x000000a8a9a98212 */ /* 0x000fca00078e3cff */
[----:B------:R0:W4:Y:S02]  /*10ee0*/  @!P0 LDG.E.U16 R167, desc[UR6][R168.64] ;  /* 0x00000006a8a78981 */ /* 0x000124000c1e1500 */
[----:B0-----:R-:W-:Y:S02]  /*10ef0*/  PRMT R168, RZ, 0x7610, R168 ;  /* 0x00007610ffa87816 */ /* 0x001fe400000000a8 */
[----:B------:R-:W-:-:S04]  /*10f00*/  PRMT R169, RZ, 0x7610, R169 ;  /* 0x00007610ffa97816 */ /* 0x000fc800000000a9 */
[----:B------:R0:W4:Y:S02]  /*10f10*/  @!P0 LDG.E.U16 R168, desc[UR6][R170.64] ;  /* 0x00000006aaa88981 */ /* 0x000124000c1e1500 */
[----:B0-----:R-:W-:Y:S02]  /*10f20*/  @!P0 IMAD.MOV.U32 R170, RZ, RZ, R3 ;  /* 0x000000ffffaa8224 */ /* 0x001fe400078e0003 */
[----:B------:R-:W-:Y:S01]  /*10f30*/  @!P0 IMAD.MOV.U32 R171, RZ, RZ, R224 ;  /* 0x000000ffffab8224 */ /* 0x000fe200078e00e0 */
[----:B------:R-:W2:Y:S04]  /*10f40*/  LDL R3, [R1+0xc0] ;  /* 0x0000c00001037983 */ /* 0x000ea80000100800 */
[----:B------:R0:W4:Y:S04]  /*10f50*/  @!P0 LDG.E.U16 R169, desc[UR6][R170.64] ;  /* 0x00000006aaa98981 */ /* 0x000128000c1e1500 */
[----:B------:R-:W3:Y:S01]  /*10f60*/  LDL R224, [R1+0xbc] ;  /* 0x0000bc0001e07983 */ /* 0x000ee20000100800 */
[----:B0-----:R-:W-:-:S06]  /*10f70*/  PRMT R170, RZ, 0x7610, R170 ;  /* 0x00007610ffaa7816 */ /* 0x001fcc00000000aa */
[----:B------:R0:W4:Y:S04]  /*10f80*/  @!P0 LDG.E.U16 R170, desc[UR6][R172.64] ;  /* 0x00000006acaa8981 */ /* 0x000128000c1e1500 */
[----:B------:R-:W0:Y:S04]  /*10f90*/  LDL R172, [R1+0x13c] ;  /* 0x00013c0001ac7983 */ /* 0x000e280000100800 */
[----:B------:R-:W0:Y:S01]  /*10fa0*/  LDL R173, [R1+0x140] ;  /* 0x0001400001ad7983 */ /* 0x000e220000100800 */
[----:B------:R-:W-:Y:S02]  /*10fb0*/  PRMT R171, RZ, 0x7610, R171 ;  /* 0x00007610ffab7816 */ /* 0x000fe400000000ab */
[----:B------:R-:W-:-:S04]  /*10fc0*/  @!P0 LOP3.LUT R175, R175, R174, RZ, 0x3c, !PT ;  /* 0x000000aeafaf8212 */ /* 0x000fc800078e3cff */
[----:B------:R-:W-:-:S04]  /*10fd0*/  @!P0 LOP3.LUT R174, R175, R174, RZ, 0x3c, !PT ;  /* 0x000000aeafae8212 */ /* 0x000fc800078e3cff */
[----:B------:R-:W-:Y:S02]  /*10fe0*/  @!P0 LOP3.LUT R175, R175, R174, RZ, 0x3c, !PT ;  /* 0x000000aeafaf8212 */ /* 0x000fe400078e3cff */
[----:B0-----:R-:W-:-:S04]  /*10ff0*/  @!P0 LOP3.LUT R173, R173, R172, RZ, 0x3c, !PT ;  /* 0x000000acadad8212 */ /* 0x001fc800078e3cff */
[----:B------:R-:W-:-:S04]  /*11000*/  @!P0 LOP3.LUT R172, R173, R172, RZ, 0x3c, !PT ;  /* 0x000000acadac8212 */ /* 0x000fc800078e3cff */
[----:B------:R-:W-:-:S05]  /*11010*/  @!P0 LOP3.LUT R173, R173, R172, RZ, 0x3c, !PT ;  /* 0x000000acadad8212 */ /* 0x000fca00078e3cff */
[----:B------:R0:W4:Y:S02]  /*11020*/  @!P0 LDG.E.U16 R171, desc[UR6][R172.64] ;  /* 0x00000006acab8981 */ /* 0x000124000c1e1500 */
[----:B0-----:R-:W-:-:S06]  /*11030*/  PRMT R172, RZ, 0x7610, R172 ;  /* 0x00007610ffac7816 */ /* 0x001fcc00000000ac */
[----:B------:R2:W4:Y:S02]  /*11040*/  @!P0 LDG.E.U16 R172, desc[UR6][R174.64] ;  /* 0x00000006aeac8981 */ /* 0x000524000c1e1500 */
[----:B--2---:R-:W-:Y:S02]  /*11050*/  @!P0 IMAD.MOV.U32 R174, RZ, RZ, R3 ;  /* 0x000000ffffae8224 */ /* 0x004fe400078e0003 */
[----:B---3--:R-:W-:Y:S01]  /*11060*/  @!P0 IMAD.MOV.U32 R175, RZ, RZ, R224 ;  /* 0x000000ffffaf8224 */ /* 0x008fe200078e00e0 */
[----:B------:R-:W2:Y:S04]  /*11070*/  LDL R3, [R1+0x800] ;  /* 0x0008000001037983 */ /* 0x000ea80000100800 */
[----:B------:R-:W3:Y:S01]  /*11080*/  LDL R224, [R1+0x7fc] ;  /* 0x0007fc0001e07983 */ /* 0x000ee20000100800 */
[----:B------:R-:W-:-:S03]  /*11090*/  PRMT R173, RZ, 0x7610, R173 ;  /* 0x00007610ffad7816 */ /* 0x000fc600000000ad */
[----:B------:R0:W-:Y:S04]  /*110a0*/  STS.U16 [R217+UR4+0x1480], R177 ;  /* 0x001480b1d9007988 */ /* 0x0001e80008000404 */
[----:B------:R1:W4:Y:S04]  /*110b0*/  @!P0 LDG.E.U16 R173, desc[UR6][R174.64] ;  /* 0x00000006aead8981 */ /* 0x000328000c1e1500 */
[----:B------:R1:W-:Y:S01]  /*110c0*/  STS.U16 [R217+UR4+0x1880], R176 ;  /* 0x001880b0d9007988 */ /* 0x0003e20008000404 */
[----:B0-----:R-:W-:Y:S01]  /*110d0*/  @!P0 IMAD.MOV.U32 R177, RZ, RZ, R252 ;  /* 0x000000ffffb18224 */ /* 0x001fe200078e00fc */
[----:B-1----:R-:W-:Y:S01]  /*110e0*/  PRMT R174, RZ, 0x7610, R174 ;  /* 0x00007610ffae7816 */ /* 0x002fe200000000ae */
[----:B------:R-:W-:Y:S01]  /*110f0*/  @!P0 IMAD.MOV.U32 R176, RZ, RZ, R234 ;  /* 0x000000ffffb08224 */ /* 0x000fe200078e00ea */
[----:B------:R-:W-:Y:S01]  /*11100*/  PRMT R175, RZ, 0x7610, R175 ;  /* 0x00007610ffaf7816 */ /* 0x000fe200000000af */
[----:B------:R-:W-:Y:S04]  /*11110*/  STS.U16 [R217+UR4+0x1c80], R179 ;  /* 0x001c80b3d9007988 */ /* 0x000fe80008000404 */
[----:B------:R0:W4:Y:S04]  /*11120*/  @!P0 LDG.E.U16 R174, desc[UR6][R176.64] ;  /* 0x00000006b0ae8981 */ /* 0x000128000c1e1500 */
[----:B------:R-:W-:Y:S04]  /*11130*/  STS.U16 [R217+UR4+0x2080], R178 ;  /* 0x002080b2d9007988 */ /* 0x000fe80008000404 */
[----:B------:R-:W4:Y:S01]  /*11140*/  LDL R234, [R1+0x338] ;  /* 0x0003380001ea7983 */ /* 0x000f220000100800 */
[----:B0-----:R-:W-:-:S02]  /*11150*/  @!P0 IMAD.MOV.U32 R176, RZ, RZ, R248 ;  /* 0x000000ffffb08224 */ /* 0x001fc400078e00f8 */
[----:B------:R-:W-:Y:S01]  /*11160*/  @!P0 IMAD.MOV.U32 R177, RZ, RZ, R247 ;  /* 0x000000ffffb18224 */ /* 0x000fe200078e00f7 */
[----:B------:R-:W4:Y:S04]  /*11170*/  LDL.LU R252, [R1+0x24] ;  /* 0x0000240001fc7983 */ /* 0x000f280000300800 */
[----:B------:R0:W4:Y:S04]  /*11180*/  @!P0 LDG.E.U16 R175, desc[UR6][R176.64] ;  /* 0x00000006b0af8981 */ /* 0x000128000c1e1500 */
[----:B------:R1:W-:Y:S01]  /*11190*/  STL [R1+0x85c], R248 ;  /* 0x00085cf801007387 */ /* 0x0003e20000100800 */
[----:B0-----:R-:W-:-:S03]  /*111a0*/  PRMT R176, RZ, 0x7610, R176 ;  /* 0x00007610ffb07816 */ /* 0x001fc600000000b0 */
[----:B-1----:R-:W4:Y:S04]  /*111b0*/  LDL.LU R248, [R1+0xac] ;  /* 0x0000ac0001f87983 */ /* 0x002f280000300800 */
[----:B------:R0:W-:Y:S04]  /*111c0*/  STL [R1+0x858], R247 ;  /* 0x000858f701007387 */ /* 0x0001e80000100800 */
[----:B------:R1:W-:Y:S04]  /*111d0*/  STS.U16 [R217+UR4+0x2480], R181 ;  /* 0x002480b5d9007988 */ /* 0x0003e80008000404 */
[----:B0-----:R-:W4:Y:S04]  /*111e0*/  LDL.LU R247, [R1+0x78] ;  /* 0x0000780001f77983 */ /* 0x001f280000300800 */
[----:B------:R0:W-:Y:S04]  /*111f0*/  STS.U16 [R217+UR4+0x2880], R180 ;  /* 0x002880b4d9007988 */ /* 0x0001e80008000404 */
[----:B-1----:R-:W4:Y:S04]  /*11200*/  LDL R181, [R1+0x378] ;  /* 0x0003780001b57983 */ /* 0x002f280000100800 */
[----:B0-----:R-:W4:Y:S01]  /*11210*/  LDL R180, [R1+0x374] ;  /* 0x0003740001b47983 */ /* 0x001f220000100800 */
[----:B--2---:R-:W-:-:S02]  /*11220*/  @!P0 IMAD.MOV.U32 R178, RZ, RZ, R3 ;  /* 0x000000ffffb28224 */ /* 0x004fc400078e0003 */
[----:B---3--:R-:W-:Y:S01]  /*11230*/  @!P0 IMAD.MOV.U32 R179, RZ, RZ, R224 ;  /* 0x000000ffffb38224 */ /* 0x008fe200078e00e0 */
[----:B------:R-:W-:Y:S01]  /*11240*/  PRMT R177, RZ, 0x7610, R177 ;  /* 0x00007610ffb17816 */ /* 0x000fe200000000b1 */
[----:B------:R-:W2:Y:S04]  /*11250*/  LDL R224, [R1+0x2f4] ;  /* 0x0002f40001e07983 */ /* 0x000ea80000100800 */
[----:B------:R0:W3:Y:S04]  /*11260*/  @!P0 LDG.E.U16 R176, desc[UR6][R178.64] ;  /* 0x00000006b2b08981 */ /* 0x0000e8000c1e1500 */
[----:B------:R-:W3:Y:S04]  /*11270*/  LDL R3, [R1+0x2f8] ;  /* 0x0002f80001037983 */ /* 0x000ee80000100800 */
[----:B------:R-:W0:Y:S04]  /*11280*/  LDL R178, [R1+0x3c0] ;  /* 0x0003c00001b27983 */ /* 0x000e280000100800 */
[----:B------:R-:W0:Y:S01]  /*11290*/  LDL R179, [R1+0x3c4] ;  /* 0x0003c40001b37983 */ /* 0x000e220000100800 */
[----:B----4-:R-:W-:-:S04]  /*112a0*/  @!P0 LOP3.LUT R181, R181, R180, RZ, 0x3c, !PT ;  /* 0x000000b4b5b58212 */ /* 0x010fc800078e3cff */
[----:B------:R-:W-:-:S04]  /*112b0*/  @!P0 LOP3.LUT R180, R181, R180, RZ, 0x3c, !PT ;  /* 0x000000b4b5b48212 */ /* 0x000fc800078e3cff */
[----:B------:R-:W-:Y:S02]  /*112c0*/  @!P0 LOP3.LUT R181, R181, R180, RZ, 0x3c, !PT ;  /* 0x000000b4b5b58212 */ /* 0x000fe400078e3cff */
[----:B0-----:R-:W-:-:S04]  /*112d0*/  @!P0 LOP3.LUT R179, R179, R178, RZ, 0x3c, !PT ;  /* 0x000000b2b3b38212 */ /* 0x001fc800078e3cff */
[----:B------:R-:W-:-:S04]  /*112e0*/  @!P0 LOP3.LUT R178, R179, R178, RZ, 0x3c, !PT ;  /* 0x000000b2b3b28212 */ /* 0x000fc800078e3cff */
[----:B------:R-:W-:-:S05]  /*112f0*/  @!P0 LOP3.LUT R179, R179, R178, RZ, 0x3c, !PT ;  /* 0x000000b2b3b38212 */ /* 0x000fca00078e3cff */
[----:B------:R0:W4:Y:S02]  /*11300*/  @!P0 LDG.E.U16 R177, desc[UR6][R178.64] ;  /* 0x00000006b2b18981 */ /* 0x000124000c1e1500 */
[----:B0-----:R-:W-:-:S06]  /*11310*/  PRMT R178, RZ, 0x7610, R178 ;  /* 0x00007610ffb27816 */ /* 0x001fcc00000000b2 */
[----:B------:R0:W4:Y:S04]  /*11320*/  @!P0 LDG.E.U16 R178, desc[UR6][R180.64] ;  /* 0x00000006b4b28981 */ /* 0x000128000c1e1500 */
[----:B------:R-:W4:Y:S01]  /*11330*/  LDL R181, [R1+0x334] ;  /* 0x0003340001b57983 */ /* 0x000f220000100800 */
[----:B------:R-:W-:Y:S01]  /*11340*/  PRMT R179, RZ, 0x7610, R179 ;  /* 0x00007610ffb37816 */ /* 0x000fe200000000b3 */
[----:B0-----:R-:W-:Y:S02]  /*11350*/  @!P0 IMAD.MOV.U32 R180, RZ, RZ, R234 ;  /* 0x000000ffffb48224 */ /* 0x001fe400078e00ea */
[----:B------:R2:W-:Y:S04]  /*11360*/  STS.U16 [R217+UR4+0x2c80], R183 ;  /* 0x002c80b7d9007988 */ /* 0x0005e80008000404 */
[----:B------:R3:W-:Y:S04]  /*11370*/  STS.U16 [R217+UR4+0x3080], R182 ;  /* 0x003080b6d9007988 */ /* 0x0007e80008000404 */
[----:B------:R-:W4:Y:S01]  /*11380*/  LDL R234, [R1+0x238] ;  /* 0x0002380001ea7983 */ /* 0x000f220000100800 */
[----:B--2---:R-:W-:-:S02]  /*11390*/  @!P0 IMAD.MOV.U32 R183, RZ, RZ, R224 ;  /* 0x000000ffffb78224 */ /* 0x004fc400078e00e0 */
[----:B---3--:R-:W-:Y:S01]  /*113a0*/  @!P0 IMAD.MOV.U32 R182, RZ, RZ, R3 ;  /* 0x000000ffffb68224 */ /* 0x008fe200078e0003 */
[----:B------:R0:W-:Y:S04]  /*113b0*/  STS.U16 [R217+UR4+0x3480], R185 ;  /* 0x003480b9d9007988 */ /* 0x0001e80008000404 */
[----:B------:R1:W-:Y:S04]  /*113c0*/  STS.U16 [R217+UR4+0x3880], R184 ;  /* 0x003880b8d9007988 */ /* 0x0003e80008000404 */
[----:B------:R-:W2:Y:S04]  /*113d0*/  LDL R224, [R1+0x1f4] ;  /* 0x0001f40001e07983 */ /* 0x000ea80000100800 */
[----:B0-----:R-:W3:Y:S04]  /*113e0*/  LDL R185, [R1+0x278] ;  /* 0x0002780001b97983 */ /* 0x001ee80000100800 */
[----:B-1----:R-:W3:Y:S04]  /*113f0*/  LDL R184, [R1+0x274] ;  /* 0x0002740001b87983 */ /* 0x002ee80000100800 */
[----:B------:R-:W2:Y:S04]  /*11400*/  LDL R3, [R1+0x1f8] ;  /* 0x0001f80001037983 */ /* 0x000ea80000100800 */
[----:B----4-:R0:W4:Y:S02]  /*11410*/  @!P0 LDG.E.U16 R179, desc[UR6][R180.64] ;  /* 0x00000006b4b38981 */ /* 0x010124000c1e1500 */
[----:B0-----:R-:W-:-:S06]  /*11420*/  PRMT R180, RZ, 0x7610, R180 ;  /* 0x00007610ffb47816 */ /* 0x001fcc00000000b4 */
[----:B------:R0:W4:Y:S04]  /*11430*/  @!P0 LDG.E.U16 R180, desc[UR6][R182.64] ;  /* 0x00000006b6b48981 */ /* 0x000128000c1e1500 */
[----:B------:R-:W0:Y:S04]  /*11440*/  LDL R182, [R1+0x2b4] ;  /* 0x0002b40001b67983 */ /* 0x000e280000100800 */
[----:B------:R-:W0:Y:S01]  /*11450*/  LDL R183, [R1+0x2b8] ;  /* 0x0002b80001b77983 */ /* 0x000e220000100800 */
[----:B------:R-:W-:Y:S02]  /*11460*/  PRMT R181, RZ, 0x7610, R181 ;  /* 0x00007610ffb57816 */ /* 0x000fe400000000b5 */
[----:B---3--:R-:W-:-:S04]  /*11470*/  @!P0 LOP3.LUT R185, R185, R184, RZ, 0x3c, !PT ;  /* 0x000000b8b9b98212 */ /* 0x008fc800078e3cff */
[----:B------:R-:W-:-:S04]  /*11480*/  @!P0 LOP3.LUT R184, R185, R184, RZ, 0x3c, !PT ;  /* 0x000000b8b9b88212 */ /* 0x000fc800078e3cff */
[----:B------:R-:W-:Y:S02]  /*11490*/  @!P0 LOP3.LUT R185, R185, R184, RZ, 0x3c, !PT ;  /* 0x000000b8b9b98212 */ /* 0x000fe400078e3cff */
[----:B0-----:R-:W-:-:S04]  /*114a0*/  @!P0 LOP3.LUT R183, R183, R182, RZ, 0x3c, !PT ;  /* 0x000000b6b7b78212 */ /* 0x001fc800078e3cff */
[----:B------:R-:W-:-:S04]  /*114b0*/  @!P0 LOP3.LUT R182, R183, R182, RZ, 0x3c, !PT ;  /* 0x000000b6b7b68212 */ /* 0x000fc800078e3cff */
[----:B------:R-:W-:-:S05]  /*114c0*/  @!P0 LOP3.LUT R183, R183, R182, RZ, 0x3c, !PT ;  /* 0x000000b6b7b78212 */ /* 0x000fca00078e3cff */
[----:B------:R0:W3:Y:S02]  /*114d0*/  @!P0 LDG.E.U16 R181, desc[UR6][R182.64] ;  /* 0x00000006b6b58981 */ /* 0x0000e4000c1e1500 */
[----:B0-----:R-:W-:-:S06]  /*114e0*/  PRMT R182, RZ, 0x7610, R182 ;  /* 0x00007610ffb67816 */ /* 0x001fcc00000000b6 */
[----:B------:R0:W3:Y:S04]  /*114f0*/  @!P0 LDG.E.U16 R182, desc[UR6][R184.64] ;  /* 0x00000006b8b68981 */ /* 0x0000e8000c1e1500 */
[----:B------:R-:W4:Y:S01]  /*11500*/  LDL R185, [R1+0x234] ;  /* 0x0002340001b97983 */ /* 0x000f220000100800 */
[----:B------:R-:W-:Y:S01]  /*11510*/  PRMT R183, RZ, 0x7610, R183 ;  /* 0x00007610ffb77816 */ /* 0x000fe200000000b7 */
[----:B0-----:R-:W-:Y:S02]  /*11520*/  @!P0 IMAD.MOV.U32 R184, RZ, RZ, R234 ;  /* 0x000000ffffb88224 */ /* 0x001fe400078e00ea */
[----:B------:R0:W-:Y:S04]  /*11530*/  STS.U16 [R217+UR4+0x3c80], R187 ;  /* 0x003c80bbd9007988 */ /* 0x0001e80008000404 */
[----:B------:R-:W3:Y:S01]  /*11540*/  LDL R234, [R1+0xf8] ;  /* 0x0000f80001ea7983 */ /* 0x000ee20000100800 */
[----:B0-----:R-:W-:Y:S01]  /*11550*/  LOP3.LUT R217, R6, 0x20, RZ, 0x3c, !PT ;  /* 0x0000002006d97812 */ /* 0x001fe200078e3cff */
[----:B--2---:R-:W-:-:S02]  /*11560*/  @!P0 IMAD.MOV.U32 R187, RZ, RZ, R224 ;  /* 0x000000ffffbb8224 */ /* 0x004fc400078e00e0 */
[----:B------:R-:W2:Y:S04]  /*11570*/  LDL R224, [R1+0xb4] ;  /* 0x0000b40001e07983 */ /* 0x000ea80000100800 */
[----:B------:R0:W-:Y:S02]  /*11580*/  STS.U16 [R217+UR4+0x100], R186 ;  /* 0x000100bad9007988 */ /* 0x0001e40008000404 */
[----:B0-----:R-:W-:Y:S02]  /*11590*/  @!P0 IMAD.MOV.U32 R186, RZ, RZ, R3 ;  /* 0x000000ffffba8224 */ /* 0x001fe400078e0003 */
[----:B------:R0:W-:Y:S04]  /*115a0*/  STS.U16 [R217+UR4+0x500], R189 ;  /* 0x000500bdd9007988 */ /* 0x0001e80008000404 */
[----:B------:R1:W-:Y:S04]  /*115b0*/  STS.U16 [R217+UR4+0x900], R188 ;  /* 0x000900bcd9007988 */ /* 0x0003e80008000404 */
[----:B------:R-:W2:Y:S04]  /*115c0*/  LDL R3, [R1+0xb8] ;  /* 0x0000b80001037983 */ /* 0x000ea80000100800 */
[----:B0-----:R-:W3:Y:S04]  /*115d0*/  LDL R189, [R1+0x178] ;  /* 0x0001780001bd7983 */ /* 0x001ee80000100800 */
[----:B-1----:R-:W3:Y:S04]  /*115e0*/  LDL R188, [R1+0x174] ;  /* 0x0001740001bc7983 */ /* 0x002ee80000100800 */
        /* <DEDUP_REMOVED lines=8> */
[----:B------:R-:W-:Y:S01]  /*11670*/  @!P0 LOP3.LUT R189, R189, R188, RZ, 0x3c, !PT ;  /* 0x000000bcbdbd8212 */ /* 0x000fe200078e3cff */
[----:B------:R1:W-:Y:S04]  /*11680*/  STS.U16 [R217+UR4+0xd00], R191 ;  /* 0x000d00bfd9007988 */ /* 0x0003e80008000404 */
[----:B-1----:R-:W3:Y:S01]  /*11690*/  LDL R191, [R1+0xf4] ;  /* 0x0000f40001bf7983 */ /* 0x002ee20000100800 */
[----:B0-----:R-:W-:-:S04]  /*116a0*/  @!P0 LOP3.LUT R187, R187, R186, RZ, 0x3c, !PT ;  /* 0x000000babbbb8212 */ /* 0x001fc800078e3cff */
[----:B------:R-:W-:-:S04]  /*116b0*/  @!P0 LOP3.LUT R186, R187, R186, RZ, 0x3c, !PT ;  /* 0x000000babbba8212 */ /* 0x000fc800078e3cff */
[----:B------:R-:W-:-:S05]  /*116c0*/  @!P0 LOP3.LUT R187, R187, R186, RZ, 0x3c, !PT ;  /* 0x000000babbbb8212 */ /* 0x000fca00078e3cff */
[----:B------:R0:W4:Y:S02]  /*116d0*/  @!P0 LDG.E.U16 R185, desc[UR6][R186.64] ;  /* 0x00000006bab98981 */ /* 0x000124000c1e1500 */
[----:B0-----:R-:W-:-:S06]  /*116e0*/  PRMT R186, RZ, 0x7610, R186 ;  /* 0x00007610ffba7816 */ /* 0x001fcc00000000ba */
[----:B------:R0:W4:Y:S04]  /*116f0*/  @!P0 LDG.E.U16 R186, desc[UR6][R188.64] ;  /* 0x00000006bcba8981 */ /* 0x000128000c1e1500 */
[----:B------:R-:W0:Y:S04]  /*11700*/  LDL R188, [R1+0x134] ;  /* 0x0001340001bc7983 */ /* 0x000e280000100800 */
[----:B------:R-:W0:Y:S01]  /*11710*/  LDL R189, [R1+0x138] ;  /* 0x0001380001bd7983 */ /* 0x000e220000100800 */
[----:B------:R-:W-:-:S03]  /*11720*/  PRMT R187, RZ, 0x7610, R187 ;  /* 0x00007610ffbb7816 */ /* 0x000fc600000000bb */
[----:B------:R1:W-:Y:S02]  /*11730*/  STS.U16 [R217+UR4+0x1100], R190 ;  /* 0x001100bed9007988 */ /* 0x0003e40008000404 */
[----:B-1----:R-:W-:Y:S02]  /*11740*/  @!P0 IMAD.MOV.U32 R190, RZ, RZ, R234 ;  /* 0x000000ffffbe8224 */ /* 0x002fe400078e00ea */
[----:B------:R-:W-:Y:S04]  /*11750*/  STS.U16 [R217+UR4+0x1500], R211 ;  /* 0x001500d3d9007988 */ /* 0x000fe80008000404 */
[----:B------:R1:W-:Y:S04]  /*11760*/  STS.U16 [R217+UR4+0x1900], R192 ;  /* 0x001900c0d9007988 */ /* 0x0003e80008000404 */
[----:B------:R-:W4:Y:S01]  /*11770*/  LDL R234, [R1+0x7f8] ;  /* 0x0007f80001ea7983 */ /* 0x000f220000100800 */
[----:B-1----:R-:W-:-:S03]  /*11780*/  PRMT R192, RZ, 0x7610, R192 ;  /* 0x00007610ffc07816 */ /* 0x002fc600000000c0 */
[----:B------:R1:W-:Y:S02]  /*11790*/  STS.U16 [R217+UR4+0x1d00], R193 ;  /* 0x001d00c1d9007988 */ /* 0x0003e40008000404 */
[----:B-1----:R-:W-:Y:S02]  /*117a0*/  PRMT R193, RZ, 0x7610, R193 ;  /* 0x00007610ffc17816 */ /* 0x002fe400000000c1 */
[----:B0-----:R-:W-:-:S04]  /*117b0*/  @!P0 LOP3.LUT R189, R189, R188, RZ, 0x3c, !PT ;  /* 0x000000bcbdbd8212 */ /* 0x001fc800078e3cff */
[----:B------:R-:W-:-:S04]  /*117c0*/  @!P0 LOP3.LUT R188, R189, R188, RZ, 0x3c, !PT ;  /* 0x000000bcbdbc8212 */ /* 0x000fc800078e3cff */
[----:B------:R-:W-:-:S05]  /*117d0*/  @!P0 LOP3.LUT R189, R189, R188, RZ, 0x3c, !PT ;  /* 0x000000bcbdbd8212 */ /* 0x000fca00078e3cff */
[----:B------:R0:W4:Y:S02]  /*117e0*/  @!P0 LDG.E.U16 R187, desc[UR6][R188.64] ;  /* 0x00000006bcbb8981 */ /* 0x000124000c1e1500 */
[----:B0-----:R-:W-:Y:S02]  /*117f0*/  PRMT R188, RZ, 0x7610, R188 ;  /* 0x00007610ffbc7816 */ /* 0x001fe400000000bc */
[----:B------:R-:W-:-:S04]  /*11800*/  PRMT R189, RZ, 0x7610, R189 ;  /* 0x00007610ffbd7816 */ /* 0x000fc800000000bd */
[----:B---3--:R2:W3:Y:S02]  /*11810*/  @!P0 LDG.E.U16 R188, desc[UR6][R190.64] ;  /* 0x00000006bebc8981 */ /* 0x0084e4000c1e1500 */
[----:B--2---:R-:W-:Y:S02]  /*11820*/  @!P0 IMAD.MOV.U32 R190, RZ, RZ, R3 ;  /* 0x000000ffffbe8224 */ /* 0x004fe400078e0003 */
[----:B------:R-:W-:Y:S01]  /*11830*/  @!P0 IMAD.MOV.U32 R191, RZ, RZ, R224 ;  /* 0x000000ffffbf8224 */ /* 0x000fe200078e00e0 */
[----:B------:R-:W2:Y:S04]  /*11840*/  LDL R3, [R1+0x3b0] ;  /* 0x0003b00001037983 */ /* 0x000ea80000100800 */
[----:B------:R0:W3:Y:S04]  /*11850*/  @!P0 LDG.E.U16 R189, desc[UR6][R190.64] ;  /* 0x00000006bebd8981 */ /* 0x0000e8000c1e1500 */
[----:B------:R-:W3:Y:S01]  /*11860*/  LDL R224, [R1+0x3ac] ;  /* 0x0003ac0001e07983 */ /* 0x000ee20000100800 */
[----:B0-----:R-:W-:-:S02]  /*11870*/  @!P0 IMAD.MOV.U32 R190, RZ, RZ, R247 ;  /* 0x000000ffffbe8224 */ /* 0x001fc400078e00f7 */
[----:B------:R-:W-:Y:S01]  /*11880*/  @!P0 IMAD.MOV.U32 R191, RZ, RZ, R250 ;  /* 0x000000ffffbf8224 */ /* 0x000fe200078e00fa */
[----:B------:R0:W-:Y:S04]  /*11890*/  STL [R1+0x864], R247 ;  /* 0x000864f701007387 */ /* 0x0001e80000100800 */
[----:B------:R1:W3:Y:S04]  /*118a0*/  @!P0 LDG.E.U16 R192, desc[UR6][R190.64] ;  /* 0x00000006bec08981 */ /* 0x0002e8000c1e1500 */
[----:B0-----:R-:W3:Y:S04]  /*118b0*/  LDL.LU R247, [R1+0xec] ;  /* 0x0000ec0001f77983 */ /* 0x001ee80000300800 */
[----:B------:R0:W-:Y:S01]  /*118c0*/  STL [R1+0x860], R250 ;  /* 0x000860fa01007387 */ /* 0x0001e20000100800 */
[----:B-1----:R-:W-:-:S02]  /*118d0*/  @!P0 IMAD.MOV.U32 R190, RZ, RZ, R244 ;  /* 0x000000ffffbe8224 */ /* 0x002fc400078e00f4 */
[----:B------:R-:W-:-:S05]  /*118e0*/  @!P0 IMAD.MOV.U32 R191, RZ, RZ, R242 ;  /* 0x000000ffffbf8224 */ /* 0x000fca00078e00f2 */
[----:B------:R4:W3:Y:S04]  /*118f0*/  @!P0 LDG.E.U16 R193, desc[UR6][R190.64] ;  /* 0x00000006bec18981 */ /* 0x0008e8000c1e1500 */
[----:B0-----:R-:W3:Y:S04]  /*11900*/  LDL.LU R250, [R1+0xb0] ;  /* 0x0000b00001fa7983 */ /* 0x001ee80000300800 */
[----:B------:R0:W-:Y:S04]  /*11910*/  STL [R1+0x86c], R244 ;  /* 0x00086cf401007387 */ /* 0x0001e80000100800 */
[----:B0-----:R-:W3:Y:S04]  /*11920*/  LDL.LU R244, [R1+0x12c] ;  /* 0x00012c0001f47983 */ /* 0x001ee80000300800 */
[----:B------:R0:W-:Y:S04]  /*11930*/  STL [R1+0x868], R242 ;  /* 0x000868f201007387 */ /* 0x0001e80000100800 */
[----:B0-----:R-:W3:Y:S04]  /*11940*/  LDL.LU R242, [R1+0xf0] ;  /* 0x0000f00001f27983 */ /* 0x001ee80000300800 */
[----:B------:R-:W2:Y:S01]  /*11950*/  LDL R191, [R1+0x3f8] ;  /* 0x0003f80001bf7983 */ /* 0x000ea20000100800 */
[----:B----4-:R-:W-:-:S03]  /*11960*/  @!P0 IMAD.MOV.U32 R190, RZ, RZ, R234 ;  /* 0x000000ffffbe8224 */ /* 0x010fc600078e00ea */
[----:B------:R0:W-:Y:S04]  /*11970*/  STS.U16 [R217+UR4+0x2100], R194 ;  /* 0x002100c2d9007988 */ /* 0x0001e80008000404 */
[----:B------:R1:W-:Y:S04]  /*11980*/  STS.U16 [R217+UR4+0x2500], R210 ;  /* 0x002500d2d9007988 */ /* 0x0003e80008000404 */
[----:B------:R-:W4:Y:S01]  /*11990*/  LDL R234, [R1+0x2b0] ;  /* 0x0002b00001ea7983 */ /* 0x000f220000100800 */
[----:B0-----:R-:W-:Y:S02]  /*119a0*/  PRMT R194, RZ, 0x7610, R194 ;  /* 0x00007610ffc27816 */ /* 0x001fe400000000c2 */
[----:B-1----:R-:W-:-:S04]  /*119b0*/  PRMT R210, RZ, 0x7610, R210 ;  /* 0x00007610ffd27816 */ /* 0x002fc800000000d2 */
[----:B--2---:R0:W2:Y:S02]  /*119c0*/  @!P0 LDG.E.U16 R194, desc[UR6][R190.64] ;  /* 0x00000006bec28981 */ /* 0x0040a4000c1e1500 */
[----:B0-----:R-:W-:Y:S02]  /*119d0*/  @!P0 IMAD.MOV.U32 R190, RZ, RZ, R3 ;  /* 0x000000ffffbe8224 */ /* 0x001fe400078e0003 */
[----:B---3--:R-:W-:Y:S01]  /*119e0*/  @!P0 IMAD.MOV.U32 R191, RZ, RZ, R224 ;  /* 0x000000ffffbf8224 */ /* 0x008fe200078e00e0 */
[----:B------:R0:W-:Y:S04]  /*119f0*/  STS.U16 [R217+UR4+0x2900], R209 ;  /* 0x002900d1d9007988 */ /* 0x0001e80008000404 */
[----:B------:R1:W3:Y:S04]  /*11a00*/  @!P0 LDG.E.U16 R210, desc[UR6][R190.64] ;  /* 0x00000006bed28981 */ /* 0x0002e8000c1e1500 */
[----:B------:R-:W2:Y:S04]  /*11a10*/  LDL R224, [R1+0x26c] ;  /* 0x00026c0001e07983 */ /* 0x000ea80000100800 */
[----:B------:R-:W3:Y:S04]  /*11a20*/  LDL R3, [R1+0x270] ;  /* 0x0002700001037983 */ /* 0x000ee80000100800 */
[----:B------:R-:W1:Y:S04]  /*11a30*/  LDL R190, [R1+0x36c] ;  /* 0x00036c0001be7983 */ /* 0x000e680000100800 */
[----:B------:R-:W1:Y:S01]  /*11a40*/  LDL R191, [R1+0x370] ;  /* 0x0003700001bf7983 */ /* 0x000e620000100800 */
[----:B0-----:R-:W-:-:S02]  /*11a50*/  PRMT R209, RZ, 0x7610, R209 ;  /* 0x00007610ffd17816 */ /* 0x001fc400000000d1 */
[----:B-1----:R-:W-:-:S04]  /*11a60*/  @!P0 LOP3.LUT R191, R191, R190, RZ, 0x3c, !PT ;  /* 0x000000bebfbf8212 */ /* 0x002fc800078e3cff */
[----:B------:R-:W-:-:S04]  /*11a70*/  @!P0 LOP3.LUT R190, R191, R190, RZ, 0x3c, !PT ;  /* 0x000000bebfbe8212 */ /* 0x000fc800078e3cff */
[----:B------:R-:W-:-:S05]  /*11a80*/  @!P0 LOP3.LUT R191, R191, R190, RZ, 0x3c, !PT ;  /* 0x000000bebfbf8212 */ /* 0x000fca00078e3cff */
[----:B------:R0:W2:Y:S04]  /*11a90*/  @!P0 LDG.E.U16 R209, desc[UR6][R190.64] ;  /* 0x00000006bed18981 */ /* 0x0000a8000c1e1500 */
[----:B------:R-:W0:Y:S04]  /*11aa0*/  LDL R190, [R1+0x32c] ;  /* 0x00032c0001be7983 */ /* 0x000e280000100800 */
[----:B------:R-:W0:Y:S04]  /*11ab0*/  LDL R191, [R1+0x330] ;  /* 0x0003300001bf7983 */ /* 0x000e280000100800 */
[----:B------:R1:W-:Y:S02]  /*11ac0*/  STS.U16 [R217+UR4+0x2d00], R208 ;  /* 0x002d00d0d9007988 */ /* 0x0003e40008000404 */
[----:B-1----:R-:W-:-:S02]  /*11ad0*/  PRMT R208, RZ, 0x7610, R208 ;  /* 0x00007610ffd07816 */ /* 0x002fc400000000d0 */
[----:B0-----:R-:W-:-:S04]  /*11ae0*/  @!P0 LOP3.LUT R191, R191, R190, RZ, 0x3c, !PT ;  /* 0x000000bebfbf8212 */ /* 0x001fc800078e3cff */
        /* <DEDUP_REMOVED lines=11> */
[----:B------:R-:W3:Y:S01]  /*11ba0*/  LDL R191, [R1+0x2ac] ;  /* 0x0002ac0001bf7983 */ /* 0x000ee20000100800 */
[----:B----4-:R-:W-:-:S03]  /*11bb0*/  @!P0 IMAD.MOV.U32 R190, RZ, RZ, R234 ;  /* 0x000000ffffbe8224 */ /* 0x010fc600078e00ea */
[----:B------:R0:W-:Y:S04]  /*11bc0*/  STS.U16 [R217+UR4+0x3500], R206 ;  /* 0x003500ced9007988 */ /* 0x0001e80008000404 */
[----:B------:R1:W-:Y:S04]  /*11bd0*/  STS.U16 [R217+UR4+0x3900], R205 ;  /* 0x003900cdd9007988 */ /* 0x0003e80008000404 */
[----:B------:R-:W4:Y:S01]  /*11be0*/  LDL R234, [R1+0x170] ;  /* 0x0001700001ea7983 */ /* 0x000f220000100800 */
[----:B0-----:R-:W-:Y:S02]  /*11bf0*/  PRMT R206, RZ, 0x7610, R206 ;  /* 0x00007610ffce7816 */ /* 0x001fe400000000ce */
[----:B-1----:R-:W-:-:S04]  /*11c00*/  PRMT R205, RZ, 0x7610, R205 ;  /* 0x00007610ffcd7816 */ /* 0x002fc800000000cd */
[----:B---3--:R0:W3:Y:S02]  /*11c10*/  @!P0 LDG.E.U16 R206, desc[UR6][R190.64] ;  /* 0x00000006bece8981 */ /* 0x0080e4000c1e1500 */
[----:B0-----:R-:W-:Y:S02]  /*11c20*/  @!P0 IMAD.MOV.U32 R190, RZ, RZ, R3 ;  /* 0x000000ffffbe8224 */ /* 0x001fe400078e0003 */
[----:B--2---:R-:W-:Y:S01]  /*11c30*/  @!P0 IMAD.MOV.U32 R191, RZ, RZ, R224 ;  /* 0x000000ffffbf8224 */ /* 0x004fe200078e00e0 */
[----:B------:R0:W-:Y:S04]  /*11c40*/  STS.U16 [R217+UR4+0x3d00], R204 ;  /* 0x003d00ccd9007988 */ /* 0x0001e80008000404 */
[----:B------:R1:W2:Y:S04]  /*11c50*/  @!P0 LDG.E.U16 R205, desc[UR6][R190.64] ;  /* 0x00000006becd8981 */ /* 0x0002a8000c1e1500 */
        /* <DEDUP_REMOVED lines=9> */
[----:B------:R-:W0:Y:S01]  /*11cf0*/  LDL R191, [R1+0x1f0] ;  /* 0x0001f00001bf7983 */ /* 0x000e220000100800 */
[----:B------:R-:W-:-:S05]  /*11d00*/  LOP3.LUT R224, R6, 0x30, RZ, 0x3c, !PT ;  /* 0x0000003006e07812 */ /* 0x000fca00078e3cff */
[----:B------:R1:W-:Y:S02]  /*11d10*/  STS.U16 [R224+UR4+0x180], R203 ;  /* 0x000180cbe0007988 */ /* 0x0003e40008000404 */
[----:B-1----:R-:W-:Y:S02]  /*11d20*/  PRMT R203, RZ, 0x7610, R203 ;  /* 0x00007610ffcb7816 */ /* 0x002fe400000000cb */
        /* <DEDUP_REMOVED lines=15> */
[----:B------:R-:W4:Y:S01]  /*11e20*/  LDL R234, [R1+0x3f4] ;  /* 0x0003f40001ea7983 */ /* 0x000f220000100800 */
[----:B0-----:R-:W-:-:S03]  /*11e30*/  PRMT R201, RZ, 0x7610, R201 ;  /* 0x00007610ffc97816 */ /* 0x001fc600000000c9 */
[----:B------:R0:W-:Y:S04]  /*11e40*/  STS.U16 [R224+UR4+0xd80], R200 ;  /* 0x000d80c8e0007988 */ /* 0x0001e80008000404 */
[----:B0-----:R-:W2:Y:S01]  /*11e50*/  LDL R224, [R1+0x3a4] ;  /* 0x0003a40001e07983 */ /* 0x001ea20000100800 */
[----:B------:R-:W-:-:S03]  /*11e60*/  PRMT R200, RZ, 0x7610, R200 ;  /* 0x00007610ffc87816 */ /* 0x000fc600000000c8 */
[----:B---3--:R0:W3:Y:S02]  /*11e70*/  @!P0 LDG.E.U16 R201, desc[UR6][R190.64] ;  /* 0x00000006bec98981 */ /* 0x0080e4000c1e1500 */
[----:B0-----:R-:W-:Y:S02]  /*11e80*/  @!P0 IMAD.MOV.U32 R190, RZ, RZ, R3 ;  /* 0x000000ffffbe8224 */ /* 0x001fe400078e0003 */
[----:B------:R-:W2:Y:S01]  /*11e90*/  LDL R3, [R1+0x3a8] ;  /* 0x0003a80001037983 */ /* 0x000ea20000100800 */
[----:B------:R-:W-:-:S03]  /*11ea0*/  @!P0 IMAD.MOV.U32 R191, RZ, RZ, R244 ;  /* 0x000000ffffbf8224 */ /* 0x000fc600078e00f4 */
[----:B------:R0:W-:Y:S04]  /*11eb0*/  STL [R1+0x870], R244 ;  /* 0x000870f401007387 */ /* 0x0001e80000100800 */
[----:B------:R1:W3:Y:S01]  /*11ec0*/  @!P0 LDG.E.U16 R200, desc[UR6][R190.64] ;  /* 0x00000006bec88981 */ /* 0x0002e2000c1e1500 */
[----:B0-----:R-:W-:-:S05]  /*11ed0*/  LOP3.LUT R244, R6, 0x30, RZ, 0x3c, !PT ;  /* 0x0000003006f47812 */ /* 0x001fca00078e3cff */
[----:B------:R0:W-:Y:S01]  /*11ee0*/  STS.U16 [R244+UR4+0x1180], R199 ;  /* 0x001180c7f4007988 */ /* 0x0001e20008000404 */
[----:B-1----:R-:W-:Y:S02]  /*11ef0*/  @!P0 IMAD.MOV.U32 R190, RZ, RZ, R242 ;  /* 0x000000ffffbe8224 */ /* 0x002fe400078e00f2 */
[----:B------:R-:W-:Y:S01]  /*11f00*/  @!P0 IMAD.MOV.U32 R191, RZ, RZ, R247 ;  /* 0x000000ffffbf8224 */ /* 0x000fe200078e00f7 */
[----:B------:R1:W-:Y:S01]  /*11f10*/  STS.U16 [R244+UR4+0x1580], R198 ;  /* 0x001580c6f4007988 */ /* 0x0003e20008000404 */
[----:B0-----:R-:W-:-:S03]  /*11f20*/  PRMT R199, RZ, 0x7610, R199 ;  /* 0x00007610ffc77816 */ /* 0x001fc600000000c7 */
[----:B------:R0:W-:Y:S01]  /*11f30*/  STL [R1+0x878], R242 ;  /* 0x000878f201007387 */ /* 0x0001e20000100800 */
[----:B-1----:R-:W-:-:S03]  /*11f40*/  PRMT R198, RZ, 0x7610, R198 ;  /* 0x00007610ffc67816 */ /* 0x002fc600000000c6 */
[----:B------:R1:W3:Y:S04]  /*11f50*/  @!P0 LDG.E.U16 R199, desc[UR6][R190.64] ;  /* 0x00000006bec78981 */ /* 0x0002e8000c1e1500 */
[----:B0-----:R-:W2:Y:S01]  /*11f60*/  LDL R242, [R1+0x3f0] ;  /* 0x0003f00001f27983 */ /* 0x001ea20000100800 */
[----:B-1----:R-:W-:Y:S02]  /*11f70*/  @!P0 IMAD.MOV.U32 R190, RZ, RZ, R250 ;  /* 0x000000ffffbe8224 */ /* 0x002fe400078e00fa */
[----:B------:R-:W-:Y:S01]  /*11f80*/  @!P0 IMAD.MOV.U32 R191, RZ, RZ, R248 ;  /* 0x000000ffffbf8224 */ /* 0x000fe200078e00f8 */
[----:B------:R0:W-:Y:S04]  /*11f90*/  STS.U16 [R244+UR4+0x1980], R197 ;  /* 0x001980c5f4007988 */ /* 0x0001e80008000404 */
[----:B------:R1:W3:Y:S04]  /*11fa0*/  @!P0 LDG.E.U16 R198, desc[UR6][R190.64] ;  /* 0x00000006bec68981 */ /* 0x0002e8000c1e1500 */
[----:B------:R-:W-:Y:S01]  /*11fb0*/  STL [R1+0x874], R247 ;  /* 0x000874f701007387 */ /* 0x000fe20000100800 */
[----:B0-----:R-:W-:-:S03]  /*11fc0*/  PRMT R197, RZ, 0x7610, R197 ;  /* 0x00007610ffc57816 */ /* 0x001fc600000000c5 */
[----:B------:R-:W-:Y:S01]  /*11fd0*/  STL [R1+0x880], R250 ;  /* 0x000880fa01007387 */ /* 0x000fe20000100800 */
[----:B-1----:R-:W-:Y:S02]  /*11fe0*/  @!P0 IMAD.MOV.U32 R190, RZ, RZ, R252 ;  /* 0x000000ffffbe8224 */ /* 0x002fe400078e00fc */
[----:B------:R-:W-:Y:S01]  /*11ff0*/  @!P0 IMAD.MOV.U32 R191, RZ, RZ, R0 ;  /* 0x000000ffffbf8224 */ /* 0x000fe200078e0000 */
[----:B------:R-:W-:Y:S04]  /*12000*/  STL [R1+0x87c], R248 ;  /* 0x00087cf801007387 */ /* 0x000fe80000100800 */
[----:B------:R-:W-:Y:S04]  /*12010*/  STL [R1+0x888], R252 ;  /* 0x000888fc01007387 */ /* 0x000fe80000100800 */
[----:B------:R-:W-:Y:S04]  /*12020*/  STL [R1+0x884], R0 ;  /* 0x0008840001007387 */ /* 0x000fe80000100800 */
[----:B------:R0:W3:Y:S04]  /*12030*/  @!P0 LDG.E.U16 R197, desc[UR6][R190.64] ;  /* 0x00000006bec58981 */ /* 0x0000e8000c1e1500 */
[----:B------:R1:W-:Y:S04]  /*12040*/  STL [R1+0x890], R239 ;  /* 0x000890ef01007387 */ /* 0x0003e80000100800 */
[----:B------:R4:W-:Y:S01]  /*12050*/  STL [R1+0x88c], R236 ;  /* 0x00088cec01007387 */ /* 0x0009e20000100800 */
[----:B0-----:R-:W-:-:S02]  /*12060*/  @!P0 IMAD.MOV.U32 R190, RZ, RZ, R239 ;  /* 0x000000ffffbe8224 */ /* 0x001fc400078e00ef */
[----:B------:R-:W-:Y:S01]  /*12070*/  @!P0 IMAD.MOV.U32 R191, RZ, RZ, R236 ;  /* 0x000000ffffbf8224 */ /* 0x000fe200078e00ec */
[----:B-1----:R-:W3:Y:S04]  /*12080*/  LDL R239, [R1+0x364] ;  /* 0x0003640001ef7983 */ /* 0x002ee80000100800 */
[----:B----4-:R-:W4:Y:S04]  /*12090*/  LDL R236, [R1+0x368] ;  /* 0x0003680001ec7983 */ /* 0x010f280000100800 */
[----:B------:R0:W-:Y:S04]  /*120a0*/  STS.U16 [R244+UR4+0x1d80], R196 ;  /* 0x001d80c4f4007988 */ /* 0x0001e80008000404 */
[----:B------:R1:W-:Y:S01]  /*120b0*/  STS.U16 [R244+UR4+0x2180], R195 ;  /* 0x002180c3f4007988 */ /* 0x0003e20008000404 */
[----:B0-----:R-:W-:-:S02]  /*120c0*/  PRMT R196, RZ, 0x7610, R196 ;  /* 0x00007610ffc47816 */ /* 0x001fc400000000c4 */
[----:B-1----:R-:W-:-:S04]  /*120d0*/  PRMT R195, RZ, 0x7610, R195 ;  /* 0x00007610ffc37816 */ /* 0x002fc800000000c3 */
[----:B------:R0:W4:Y:S01]  /*120e0*/  @!P0 LDG.E.U16 R196, desc[UR6][R190.64] ;  /* 0x00000006bec48981 */ /* 0x000122000c1e1500 */
[----:B------:R-:W-:Y:S01]  /*120f0*/  PRMT R211, RZ, 0x7610, R211 ;  /* 0x00007610ffd37816 */ /* 0x000fe200000000d3 */
[----:B0-----:R-:W-:Y:S02]  /*12100*/  @!P0 IMAD.MOV.U32 R190, RZ, RZ, R234 ;  /* 0x000000ffffbe8224 */ /* 0x001fe400078e00ea */
[----:B------:R0:W-:Y:S02]  /*12110*/  STS.U16 [R244+UR4+0x2580], R214 ;  /* 0x002580d6f4007988 */ /* 0x0001e40008000404 */
[----:B0-----:R-:W-:Y:S01]  /*12120*/  PRMT R214, RZ, 0x7610, R214 ;  /* 0x00007610ffd67816 */ /* 0x001fe200000000d6 */
[----:B--2---:R-:W-:Y:S02]  /*12130*/  @!P0 IMAD.MOV.U32 R191, RZ, RZ, R242 ;  /* 0x000000ffffbf8224 */ /* 0x004fe400078e00f2 */
[----:B------:R-:W2:Y:S04]  /*12140*/  LDL R242, [R1+0x2a4] ;  /* 0x0002a40001f27983 */ /* 0x000ea80000100800 */
[----:B------:R0:W2:Y:S02]  /*12150*/  @!P0 LDG.E.U16 R195, desc[UR6][R190.64] ;  /* 0x00000006bec38981 */ /* 0x0000a4000c1e1500 */
[----:B0-----:R-:W-:-:S02]  /*12160*/  @!P0 IMAD.MOV.U32 R190, RZ, RZ, R3 ;  /* 0x000000ffffbe8224 */ /* 0x001fc400078e0003 */
[----:B------:R-:W-:Y:S01]  /*12170*/  @!P0 IMAD.MOV.U32 R191, RZ, RZ, R224 ;  /* 0x000000ffffbf8224 */ /* 0x000fe200078e00e0 */
[----:B------:R-:W2:Y:S04]  /*12180*/  LDL R3, [R1+0x2a8] ;  /* 0x0002a80001037983 */ /* 0x000ea80000100800 */
[----:B------:R-:W2:Y:S04]  /*12190*/  LDL.LU R234, [R1+0x70] ;  /* 0x0000700001ea7983 */ /* 0x000ea80000300800 */
[----:B------:R3:W2:Y:S04]  /*121a0*/  @!P0 LDG.E.U16 R211, desc[UR6][R190.64] ;  /* 0x00000006bed38981 */ /* 0x0006a8000c1e1500 */
[----:B------:R-:W2:Y:S04]  /*121b0*/  LDL.LU R224, [R1+0x60] ;  /* 0x0000600001e07983 */ /* 0x000ea80000300800 */
[----:B------:R-:W2:Y:S04]  /*121c0*/  LDL.LU R0, [R1+0x54] ;  /* 0x0000540001007983 */ /* 0x000ea80000300800 */
[----:B------:R-:W2:Y:S04]  /*121d0*/  LDL.LU R252, [R1+0x48] ;  /* 0x0000480001fc7983 */ /* 0x000ea80000300800 */
[----:B------:R-:W2:Y:S04]  /*121e0*/  LDL.LU R248, [R1+0x3c] ;  /* 0x00003c0001f87983 */ /* 0x000ea80000300800 */
[----:B------:R-:W2:Y:S01]  /*121f0*/  LDL.LU R250, [R1+0x30] ;  /* 0x0000300001fa7983 */ /* 0x000ea20000300800 */
[----:B---3--:R-:W-:-:S03]  /*12200*/  @!P0 IMAD.MOV.U32 R191, RZ, RZ, R239 ;  /* 0x000000ffffbf8224 */ /* 0x008fc600078e00ef */
[----:B------:R-:W3:Y:S01]  /*12210*/  LDL.LU R247, [R1+0x28] ;  /* 0x0000280001f77983 */ /* 0x000ee20000300800 */
[----:B----4-:R-:W-:-:S03]  /*12220*/  @!P0 IMAD.MOV.U32 R190, RZ, RZ, R236 ;  /* 0x000000ffffbe8224 */ /* 0x010fc600078e00ec */
[----:B------:R0:W-:Y:S04]  /*12230*/  STS.U16 [R244+UR4+0x2980], R241 ;  /* 0x002980f1f4007988 */ /* 0x0001e80008000404 */
[----:B------:R1:W4:Y:S04]  /*12240*/  @!P0 LDG.E.U16 R214, desc[UR6][R190.64] ;  /* 0x00000006bed68981 */ /* 0x000328000c1e1500 */
[----:B------:R-:W3:Y:S04]  /*12250*/  LDL R236, [R1+0x268] ;  /* 0x0002680001ec7983 */ /* 0x000ee80000100800 */
[----:B0-----:R-:W2:Y:S04]  /*12260*/  LDL R241, [R1+0x2e8] ;  /* 0x0002e80001f17983 */ /* 0x001ea80000100800 */
[----:B------:R-:W1:Y:S04]  /*12270*/  LDL R190, [R1+0x324] ;  /* 0x0003240001be7983 */ /* 0x000e680000100800 */
[----:B------:R-:W1:Y:S04]  /*12280*/  LDL R191, [R1+0x328] ;  /* 0x0003280001bf7983 */ /* 0x000e680000100800 */
[----:B------:R0:W-:Y:S04]  /*12290*/  STS.U16 [R244+UR4+0x2d80], R233 ;  /* 0x002d80e9f4007988 */ /* 0x0001e80008000404 */
[----:B------:R-:W4:Y:S01]  /*122a0*/  LDL R239, [R1+0x264] ;  /* 0x0002640001ef7983 */ /* 0x000f220000100800 */
[----:B0-----:R-:W-:-:S02]  /*122b0*/  PRMT R233, RZ, 0x7610, R233 ;  /* 0x00007610ffe97816 */ /* 0x001fc400000000e9 */
[----:B-1----:R-:W-:-:S04]  /*122c0*/  @!P0 LOP3.LUT R191, R191, R190, RZ, 0x3c, !PT ;  /* 0x000000bebfbf8212 */ /* 0x002fc800078e3cff */
[----:B------:R-:W-:-:S04]  /*122d0*/  @!P0 LOP3.LUT R190, R191, R190, RZ, 0x3c, !PT ;  /* 0x000000bebfbe8212 */ /* 0x000fc800078e3cff */
[----:B------:R-:W-:-:S05]  /*122e0*/  @!P0 LOP3.LUT R191, R191, R190, RZ, 0x3c, !PT ;  /* 0x000000bebfbf8212 */ /* 0x000fca00078e3cff */
[----:B------:R2:W4:Y:S04]  /*122f0*/  @!P0 LDG.E.U16 R233, desc[UR6][R190.64] ;  /* 0x00000006bee98981 */ /* 0x000528000c1e1500 */
[----:B------:R-:W3:Y:S01]  /*12300*/  LDL R191, [R1+0x2e4] ;  /* 0x0002e40001bf7983 */ /* 0x000ee20000100800 */
[----:B--2---:R-:W-:-:S03]  /*12310*/  @!P0 IMAD.MOV.U32 R190, RZ, RZ, R241 ;  /* 0x000000ffffbe8224 */ /* 0x004fc600078e00f1 */
[----:B------:R0:W-:Y:S04]  /*12320*/  STS.U16 [R244+UR4+0x3180], R226 ;  /* 0x003180e2f4007988 */ /* 0x0001e80008000404 */
[----:B------:R1:W-:Y:S04]  /*12330*/  STS.U16 [R244+UR4+0x3580], R219 ;  /* 0x003580dbf4007988 */ /* 0x0003e80008000404 */
[----:B------:R-:W2:Y:S01]  /*12340*/  LDL.LU R241, [R1+0x50] ;  /* 0x0000500001f17983 */ /* 0x000ea20000300800 */
[----:B0-----:R-:W-:Y:S02]  /*12350*/  PRMT R226, RZ, 0x7610, R226 ;  /* 0x00007610ffe27816 */ /* 0x001fe400000000e2 */
[----:B-1----:R-:W-:Y:S01]  /*12360*/  PRMT R219, RZ, 0x7610, R219 ;  /* 0x00007610ffdb7816 */ /* 0x002fe200000000db */
[----:B------:R-:W-:Y:S04]  /*12370*/  STS.U16 [R244+UR4+0x3980], R213 ;  /* 0x003980d5f4007988 */ /* 0x000fe80008000404 */
[----:B------:R-:W-:Y:S04]  /*12380*/  STS.U16 [R244+UR4+0x3d80], R11 ;  /* 0x003d800bf4007988 */ /* 0x000fe80008000404 */
[----:B---3--:R0:W3:Y:S02]  /*12390*/  @!P0 LDG.E.U16 R226, desc[UR6][R190.64] ;  /* 0x00000006bee28981 */ /* 0x0080e4000c1e1500 */
[----:B0-----:R-:W-:-:S02]  /*123a0*/  @!P0 IMAD.MOV.U32 R190, RZ, RZ, R3 ;  /* 0x000000ffffbe8224 */ /* 0x001fc400078e0003 */
[----:B------:R-:W-:Y:S01]  /*123b0*/  @!P0 IMAD.MOV.U32 R191, RZ, RZ, R242 ;  /* 0x000000ffffbf8224 */ /* 0x000fe200078e00f2 */
[----:B------:R-:W-:Y:S01]  /*123c0*/  LOP3.LUT R3, R6, 0x40, RZ, 0x3c, !PT ;  /* 0x0000004006037812 */ /* 0x000fe200078e3cff */
[----:B------:R-:W3:Y:S04]  /*123d0*/  LDL.LU R242, [R1+0x44] ;  /* 0x0000440001f27983 */ /* 0x000ee80000300800 */
[----:B------:R0:W3:Y:S04]  /*123e0*/  @!P0 LDG.E.U16 R219, desc[UR6][R190.64] ;  /* 0x00000006bedb8981 */ /* 0x0000e8000c1e1500 */
[----:B------:R1:W-:Y:S01]  /*123f0*/  STS.U16 [R3+UR4+0x200], R234 ;  /* 0x000200ea03007988 */ /* 0x0003e20008000404 */
[----:B0-----:R-:W-:-:S02]  /*12400*/  @!P0 IMAD.MOV.U32 R190, RZ, RZ, R236 ;  /* 0x000000ffffbe8224 */ /* 0x001fc400078e00ec */
[----:B----4-:R-:W-:Y:S01]  /*12410*/  @!P0 IMAD.MOV.U32 R191, RZ, RZ, R239 ;  /* 0x000000ffffbf8224 */ /* 0x010fe200078e00ef */
[----:B------:R-:W4:Y:S04]  /*12420*/  LDL.LU R236, [R1+0x38] ;  /* 0x0000380001ec7983 */ /* 0x000f280000300800 */
[----:B------:R-:W4:Y:S04]  /*12430*/  LDL.LU R239, [R1+0x2c] ;  /* 0x00002c0001ef7983 */ /* 0x000f280000300800 */
[----:B-1----:R-:W2:Y:S04]  /*12440*/  LDL.LU R234, [R1+0x8fc] ;  /* 0x0008fc0001ea7983 */ /* 0x002ea80000300800 */
[----:B------:R0:W-:Y:S04]  /*12450*/  STS.U16 [R3+UR4+0x600], R224 ;  /* 0x000600e003007988 */ /* 0x0001e80008000404 */
[----:B------:R-:W-:Y:S04]  /*12460*/  STS.U16 [R3+UR4+0xa00], R0 ;  /* 0x000a000003007988 */ /* 0x000fe80008000404 */
[----:B------:R-:W-:Y:S04]  /*12470*/  STS.U16 [R3+UR4+0xe00], R252 ;  /* 0x000e00fc03007988 */ /* 0x000fe80008000404 */
[----:B------:R-:W-:Y:S04]  /*12480*/  STS.U16 [R3+UR4+0x1200], R248 ;  /* 0x001200f803007988 */ /* 0x000fe80008000404 */
[----:B------:R-:W-:Y:S04]  /*12490*/  STS.U16 [R3+UR4+0x1600], R250 ;  /* 0x001600fa03007988 */ /* 0x000fe80008000404 */
[----:B------:R-:W-:Y:S04]  /*124a0*/  STS.U16 [R3+UR4+0x1a00], R247 ;  /* 0x001a00f703007988 */ /* 0x000fe80008000404 */
[----:B0-----:R-:W4:Y:S04]  /*124b0*/  LDL.LU R224, [R1+0x8f8] ;  /* 0x0008f80001e07983 */ /* 0x001f280000300800 */
[----:B--2---:R0:W-:Y:S04]  /*124c0*/  STS.U16 [R3+UR4+0x1e00], R234 ;  /* 0x001e00ea03007988 */ /* 0x0041e80008000404 */
[----:B------:R1:W-:Y:S04]  /*124d0*/  STS.U16 [R3+UR4+0x2200], R227 ;  /* 0x002200e303007988 */ /* 0x0003e80008000404 */
[----:B0-----:R-:W2:Y:S04]  /*124e0*/  LDL.LU R234, [R1+0x8f4] ;  /* 0x0008f40001ea7983 */ /* 0x001ea80000300800 */
[----:B-1----:R-:W2:Y:S04]  /*124f0*/  LDL.LU R227, [R1+0x8f0] ;  /* 0x0008f00001e37983 */ /* 0x002ea80000300800 */
[----:B------:R-:W2:Y:S04]  /*12500*/  LDL.LU R0, [R1+0x68] ;  /* 0x0000680001007983 */ /* 0x000ea80000300800 */
[----:B------:R-:W2:Y:S04]  /*12510*/  LDL.LU R252, [R1+0x58] ;  /* 0x0000580001fc7983 */ /* 0x000ea80000300800 */
[----:B------:R-:W2:Y:S04]  /*12520*/  LDL.LU R248, [R1+0x4c] ;  /* 0x00004c0001f87983 */ /* 0x000ea80000300800 */
[----:B------:R-:W2:Y:S04]  /*12530*/  LDL.LU R250, [R1+0x40] ;  /* 0x0000400001fa7983 */ /* 0x000ea80000300800 */
[----:B------:R-:W-:Y:S04]  /*12540*/  STS.U16 [R3+UR4+0x2600], R7 ;  /* 0x0026000703007988 */ /* 0x000fe80008000404 */
[----:B------:R-:W2:Y:S04]  /*12550*/  LDL.LU R247, [R1+0x34] ;  /* 0x0000340001f77983 */ /* 0x000ea80000300800 */
[----:B------:R0:W-:Y:S04]  /*12560*/  STS.U16 [R3+UR4+0x2a00], R246 ;  /* 0x002a00f603007988 */ /* 0x0001e80008000404 */
[----:B------:R1:W-:Y:S04]  /*12570*/  STS.U16 [R3+UR4+0x2e00], R238 ;  /* 0x002e00ee03007988 */ /* 0x0003e80008000404 */
[----:B0-----:R-:W3:Y:S04]  /*12580*/  LDL.LU R246, [R1+0x5c] ;  /* 0x00005c0001f67983 */ /* 0x001ee80000300800 */
[----:B-1----:R-:W4:Y:S01]  /*12590*/  LDL.LU R238, [R1+0x6c] ;  /* 0x00006c0001ee7983 */ /* 0x002f220000300800 */
[----:B------:R-:W-:-:S03]  /*125a0*/  LOP3.LUT R7, R6, 0x50, RZ, 0x3c, !PT ;  /* 0x0000005006077812 */ /* 0x000fc600078e3cff */
[----:B------:R-:W-:Y:S04]  /*125b0*/  STS.U16 [R3+UR4+0x3200], R230 ;  /* 0x003200e603007988 */ /* 0x000fe80008000404 */
[----:B------:R-:W-:Y:S04]  /*125c0*/  STS.U16 [R3+UR4+0x3600], R221 ;  /* 0x003600dd03007988 */ /* 0x000fe80008000404 */
[----:B------:R-:W-:Y:S04]  /*125d0*/  STS.U16 [R3+UR4+0x3a00], R212 ;  /* 0x003a00d403007988 */ /* 0x000fe80008000404 */
[----:B------:R-:W-:Y:S04]  /*125e0*/  STS.U16 [R3+UR4+0x3e00], R12 ;  /* 0x003e000c03007988 */ /* 0x000fe80008000404 */
[----:B----4-:R-:W-:Y:S04]  /*125f0*/  STS.U16 [R7+UR4+0x280], R238 ;  /* 0x000280ee07007988 */ /* 0x010fe80008000404 */
[----:B---3--:R-:W-:Y:S04]  /*12600*/  STS.U16 [R7+UR4+0x680], R246 ;  /* 0x000680f607007988 */ /* 0x008fe80008000404 */
[----:B------:R-:W-:Y:S04]  /*12610*/  STS.U16 [R7+UR4+0xa80], R241 ;  /* 0x000a80f107007988 */ /* 0x000fe80008000404 */
[----:B------:R0:W-:Y:S04]  /*12620*/  STS.U16 [R7+UR4+0xe80], R242 ;  /* 0x000e80f207007988 */ /* 0x0001e80008000404 */
[----:B------:R-:W-:Y:S04]  /*12630*/  STS.U16 [R7+UR4+0x1280], R236 ;  /* 0x001280ec07007988 */ /* 0x000fe80008000404 */
[----:B------:R-:W-:Y:S04]  /*12640*/  STS.U16 [R7+UR4+0x1680], R239 ;  /* 0x001680ef07007988 */ /* 0x000fe80008000404 */
[----:B0-----:R-:W3:Y:S04]  /*12650*/  LDL.LU R242, [R1+0x64] ;  /* 0x0000640001f27983 */ /* 0x001ee80000300800 */
[----:B--2---:R0:W-:Y:S04]  /*12660*/  STS.U16 [R7+UR4+0x1a80], R227 ;  /* 0x001a80e307007988 */ /* 0x0041e80008000404 */
[----:B------:R1:W-:Y:S04]  /*12670*/  STS.U16 [R7+UR4+0x1e80], R231 ;  /* 0x001e80e707007988 */ /* 0x0003e80008000404 */
[----:B0-----:R-:W2:Y:S04]  /*12680*/  LDL.LU R227, [R1+0x8ec] ;  /* 0x0008ec0001e37983 */ /* 0x001ea80000300800 */
[----:B-1----:R-:W4:Y:S04]  /*12690*/  LDL.LU R231, [R1+0x8e8] ;  /* 0x0008e80001e77983 */ /* 0x002f280000300800 */
[----:B------:R-:W-:Y:S04]  /*126a0*/  STS.U16 [R7+UR4+0x2280], R229 ;  /* 0x002280e507007988 */ /* 0x000fe80008000404 */
[----:B------:R0:W-:Y:S04]  /*126b0*/  STS.U16 [R7+UR4+0x2680], R2 ;  /* 0x0026800207007988 */ /* 0x0001e80008000404 */
[----:B------:R-:W-:Y:S04]  /*126c0*/  STS.U16 [R7+UR4+0x2a80], R245 ;  /* 0x002a80f507007988 */ /* 0x000fe80008000404 */
[----:B------:R-:W-:Y:S01]  /*126d0*/  STS.U16 [R7+UR4+0x2e80], R237 ;  /* 0x002e80ed07007988 */ /* 0x000fe20008000404 */
[----:B0-----:R-:W-:-:S03]  /*126e0*/  LOP3.LUT R2, R6, 0x60, RZ, 0x3c, !PT ;  /* 0x0000006006027812 */ /* 0x001fc600078e3cff */
[----:B------:R-:W-:Y:S04]  /*126f0*/  STS.U16 [R7+UR4+0x3280], R228 ;  /* 0x003280e407007988 */ /* 0x000fe80008000404 */
        /* <DEDUP_REMOVED lines=8> */
[----:B------:R-:W2:Y:S04]  /*12780*/  LDL.LU R229, [R1+0x8e4] ;  /* 0x0008e40001e57983 */ /* 0x000ea80000300800 */
[----:B----4-:R0:W-:Y:S04]  /*12790*/  STS.U16 [R2+UR4+0x1700], R231 ;  /* 0x001700e702007988 */ /* 0x0101e80008000404 */
[----:B------:R1:W-:Y:S04]  /*127a0*/  STS.U16 [R2+UR4+0x1b00], R234 ;  /* 0x001b00ea02007988 */ /* 0x0003e80008000404 */
[----:B------:R4:W-:Y:S04]  /*127b0*/  STS.U16 [R2+UR4+0x1f00], R4 ;  /* 0x001f000402007988 */ /* 0x0009e80008000404 */
[----:B0-----:R-:W2:Y:S04]  /*127c0*/  LDL.LU R231, [R1+0x8e0] ;  /* 0x0008e00001e77983 */ /* 0x001ea80000300800 */
[----:B-1----:R-:W2:Y:S04]  /*127d0*/  LDL.LU R234, [R1+0x8dc] ;  /* 0x0008dc0001ea7983 */ /* 0x002ea80000300800 */
[----:B----4-:R-:W4:Y:S04]  /*127e0*/  LDL.LU R4, [R1+0x8d8] ;  /* 0x0008d80001047983 */ /* 0x010f280000300800 */
        /* <DEDUP_REMOVED lines=9> */
[----:B---3--:R0:W-:Y:S02]  /*12880*/  STS.U16 [R5+UR4+0x380], R242 ;  /* 0x000380f205007988 */ /* 0x0081e40008000404 */
[----:B0-----:R-:W-:-:S02]  /*12890*/  LOP3.LUT R242, R6, 0x10, RZ, 0x3c, !PT ;  /* 0x0000001006f27812 */ /* 0x001fc400078e3cff */
[----:B------:R-:W-:-:S06]  /*128a0*/  PRMT R213, RZ, 0x7610, R213 ;  /* 0x00007610ffd57816 */ /* 0x000fcc00000000d5 */
[----:B------:R-:W3:Y:S04]  /*128b0*/  @!P0 LDG.E.U16 R213, desc[UR6][R190.64] ;  /* 0x00000006bed58981 */ /* 0x000ee8000c1e1500 */
[----:B----4-:R0:W-:Y:S04]  /*128c0*/  STS.U16 [R5+UR4+0x780], R4 ;  /* 0x0007800405007988 */ /* 0x0101e80008000404 */
[----:B--2---:R1:W-:Y:S04]  /*128d0*/  STS.U16 [R5+UR4+0xb80], R234 ;  /* 0x000b80ea05007988 */ /* 0x0043e80008000404 */
[----:B------:R2:W-:Y:S04]  /*128e0*/  STS.U16 [R5+UR4+0xf80], R231 ;  /* 0x000f80e705007988 */ /* 0x0005e80008000404 */
[----:B------:R4:W-:Y:S04]  /*128f0*/  STS.U16 [R5+UR4+0x1380], R229 ;  /* 0x001380e505007988 */ /* 0x0009e80008000404 */
[----:B------:R4:W-:Y:S04]  /*12900*/  STS.U16 [R5+UR4+0x1780], R227 ;  /* 0x001780e305007988 */ /* 0x0009e80008000404 */
[----:B------:R4:W-:Y:S04]  /*12910*/  STS.U16 [R5+UR4+0x1b80], R224 ;  /* 0x001b80e005007988 */ /* 0x0009e80008000404 */
[----:B------:R3:W-:Y:S04]  /*12920*/  STS.U16 [R5+UR4+0x1f80], R222 ;  /* 0x001f80de05007988 */ /* 0x0007e80008000404 */
[----:B------:R3:W-:Y:S04]  /*12930*/  STS.U16 [R5+UR4+0x2380], R220 ;  /* 0x002380dc05007988 */ /* 0x0007e80008000404 */
        /* <DEDUP_REMOVED lines=46> */
[----:B0-----:R-:W3:Y:S04]  /*12c20*/  LDL.LU R4, [R1+0x8d4] ;  /* 0x0008d40001047983 */ /* 0x001ee80000300800 */
[----:B------:R-:W-:Y:S04]  /*12c30*/  STS.U16 [R217+UR4+0x9d00], R183 ;  /* 0x009d00b7d9007988 */ /* 0x000fe80008000404 */
[----:B-1----:R-:W3:Y:S04]  /*12c40*/  LDL.LU R234, [R1+0x8d0] ;  /* 0x0008d00001ea7983 */ /* 0x002ee80000300800 */
[----:B------:R-:W-:Y:S04]  /*12c50*/  STS.U16 [R217+UR4+0xa100], R184 ;  /* 0x00a100b8d9007988 */ /* 0x000fe80008000404 */
[----:B--2---:R-:W2:Y:S04]  /*12c60*/  LDL.LU R231, [R1+0x8cc] ;  /* 0x0008cc0001e77983 */ /* 0x004ea80000300800 */
[----:B------:R-:W-:Y:S04]  /*12c70*/  STS.U16 [R217+UR4+0xa500], R185 ;  /* 0x00a500b9d9007988 */ /* 0x000fe80008000404 */
[----:B----4-:R-:W4:Y:S04]  /*12c80*/  LDL.LU R229, [R1+0x8c8] ;  /* 0x0008c80001e57983 */ /* 0x010f280000300800 */
[----:B------:R-:W-:Y:S04]  /*12c90*/  STS.U16 [R217+UR4+0xa900], R186 ;  /* 0x00a900bad9007988 */ /* 0x000fe80008000404 */
[----:B------:R-:W4:Y:S04]  /*12ca0*/  LDL.LU R227, [R1+0x8c4] ;  /* 0x0008c40001e37983 */ /* 0x000f280000300800 */
[----:B------:R-:W-:Y:S04]  /*12cb0*/  STS.U16 [R217+UR4+0xad00], R187 ;  /* 0x00ad00bbd9007988 */ /* 0x000fe80008000404 */
[----:B------:R-:W4:Y:S04]  /*12cc0*/  LDL.LU R224, [R1+0x8c0] ;  /* 0x0008c00001e07983 */ /* 0x000f280000300800 */
[----:B------:R-:W-:Y:S04]  /*12cd0*/  STS.U16 [R217+UR4+0xb100], R188 ;  /* 0x00b100bcd9007988 */ /* 0x000fe80008000404 */
[----:B---3--:R-:W3:Y:S04]  /*12ce0*/  LDL.LU R222, [R1+0x8bc] ;  /* 0x0008bc0001de7983 */ /* 0x008ee80000300800 */
[----:B------:R-:W-:Y:S04]  /*12cf0*/  STS.U16 [R217+UR4+0xb500], R189 ;  /* 0x00b500bdd9007988 */ /* 0x000fe80008000404 */
[----:B------:R-:W3:Y:S04]  /*12d00*/  LDL.LU R220, [R1+0x8b8] ;  /* 0x0008b80001dc7983 */ /* 0x000ee80000300800 */
[----:B------:R-:W-:Y:S04]  /*12d10*/  STS.U16 [R217+UR4+0xb900], R192 ;  /* 0x00b900c0d9007988 */ /* 0x000fe80008000404 */
[----:B------:R-:W-:Y:S04]  /*12d20*/  STL [R1+0x894], R6 ;  /* 0x0008940601007387 */ /* 0x000fe80000100800 */
[----:B------:R0:W-:Y:S04]  /*12d30*/  STS.U16 [R217+UR4+0xbd00], R193 ;  /* 0x00bd00c1d9007988 */ /* 0x0001e80008000404 */
[----:B0-----:R-:W3:Y:S04]  /*12d40*/  LDL.LU R217, [R1+0x8b4] ;  /* 0x0008b40001d97983 */ /* 0x001ee80000300800 */
[----:B------:R-:W2:Y:S04]  /*12d50*/  LDL R13, [R1+0x3e8] ;  /* 0x0003e800010d7983 */ /* 0x000ea80000100800 */
[----:B------:R-:W2:Y:S04]  /*12d60*/  LDL R12, [R1+0x3ec] ;  /* 0x0003ec00010c7983 */ /* 0x000ea80000100800 */
[----:B------:R-:W4:Y:S04]  /*12d70*/  LDL R23, [R1+0x3e0] ;  /* 0x0003e00001177983 */ /* 0x000f280000100800 */
[----:B------:R-:W3:Y:S04]  /*12d80*/  LDL R22, [R1+0x3e4] ;  /* 0x0003e40001167983 */ /* 0x000ee80000100800 */
[----:B------:R-:W-:Y:S04]  /*12d90*/  STS.U16 [R244+UR4+0x8180], R194 ;  /* 0x008180c2f4007988 */ /* 0x000fe80008000404 */
[----:B------:R-:W-:Y:S04]  /*12da0*/  STS.U16 [R244+UR4+0x8580], R210 ;  /* 0x008580d2f4007988 */ /* 0x000fe80008000404 */
[----:B------:R-:W4:Y:S04]  /*12db0*/  LDL R21, [R1+0x3d8] ;  /* 0x0003d80001157983 */ /* 0x000f280000100800 */
[----:B------:R-:W4:Y:S04]  /*12dc0*/  LDL R20, [R1+0x3dc] ;  /* 0x0003dc0001147983 */ /* 0x000f280000100800 */
[----:B------:R-:W4:Y:S04]  /*12dd0*/  LDL R15, [R1+0x39c] ;  /* 0x00039c00010f7983 */ /* 0x000f280000100800 */
[----:B------:R-:W4:Y:S04]  /*12de0*/  LDL R14, [R1+0x3a0] ;  /* 0x0003a000010e7983 */ /* 0x000f280000100800 */
[----:B------:R-:W4:Y:S04]  /*12df0*/  LDL R19, [R1+0x394] ;  /* 0x0003940001137983 */ /* 0x000f280000100800 */
[----:B------:R-:W4:Y:S04]  /*12e00*/  LDL R18, [R1+0x398] ;  /* 0x0003980001127983 */ /* 0x000f280000100800 */
[----:B------:R-:W-:Y:S04]  /*12e10*/  STS.U16 [R244+UR4+0x8980], R209 ;  /* 0x008980d1f4007988 */ /* 0x000fe80008000404 */
[----:B------:R-:W4:Y:S04]  /*12e20*/  LDL.LU R246, [R1+0x1d8] ;  /* 0x0001d80001f67983 */ /* 0x000f280000300800 */
        /* <DEDUP_REMOVED lines=24> */
[----:B------:R0:W-:Y:S04]  /*12fb0*/  STS.U16 [R244+UR4+0xbd80], R196 ;  /* 0x00bd80c4f4007988 */ /* 0x0001e80008000404 */
[----:B------:R-:W4:Y:S04]  /*12fc0*/  LDL.LU R247, [R1+0x150] ;  /* 0x0001500001f77983 */ /* 0x000f280000300800 */
[----:B0-----:R-:W4:Y:S04]  /*12fd0*/  LDL.LU R244, [R1+0x164] ;  /* 0x0001640001f47983 */ /* 0x001f280000300800 */
[----:B------:R-:W4:Y:S04]  /*12fe0*/  LDL.LU R241, [R1+0x154] ;  /* 0x0001540001f17983 */ /* 0x000f280000300800 */
        /* <DEDUP_REMOVED lines=25> */
[----:B------:R-:W4:Y:S01]  /*13180*/  LDL.LU R200, [R1+0x18] ;  /* 0x0000180001c87983 */ /* 0x000f220000300800 */
[----:B------:R-:W-:-:S03]  /*13190*/  PRMT R8, RZ, 0x7610, R8 ;  /* 0x00007610ff087816 */ /* 0x000fc60000000008 */
[----:B------:R-:W4:Y:S04]  /*131a0*/  LDL.LU R199, [R1+0x10] ;  /* 0x0000100001c77983 */ /* 0x000f280000300800 */
[----:B------:R-:W4:Y:S04]  /*131b0*/  LDL.LU R198, [R1+0x8] ;  /* 0x0000080001c67983 */ /* 0x000f280000300800 */
[----:B------:R-:W4:Y:S04]  /*131c0*/  LDL.LU R197, [R1] ;  /* 0x0000000001c57983 */ /* 0x000f280000300800 */
[----:B------:R0:W-:Y:S04]  /*131d0*/  STS.U16 [R3+UR4+0x8200], R195 ;  /* 0x008200c303007988 */ /* 0x0001e80008000404 */
[----:B------:R1:W-:Y:S04]  /*131e0*/  STS.U16 [R3+UR4+0x8600], R211 ;  /* 0x008600d303007988 */ /* 0x0003e80008000404 */
[----:B------:R2:W-:Y:S04]  /*131f0*/  STS.U16 [R3+UR4+0x8a00], R214 ;  /* 0x008a00d603007988 */ /* 0x0005e80008000404 */
[----:B0-----:R-:W4:Y:S04]  /*13200*/  LDL.LU R195, [R1+0xe8] ;  /* 0x0000e80001c37983 */ /* 0x001f280000300800 */
[----:B-1----:R-:W4:Y:S04]  /*13210*/  LDL.LU R211, [R1+0x114] ;  /* 0x0001140001d37983 */ /* 0x002f280000300800 */
[----:B--2---:R-:W2:Y:S04]  /*13220*/  LDL.LU R214, [R1+0x168] ;  /* 0x0001680001d67983 */ /* 0x004ea80000300800 */
[----:B------:R0:W-:Y:S04]  /*13230*/  STS.U16 [R3+UR4+0x8e00], R233 ;  /* 0x008e00e903007988 */ /* 0x0001e80008000404 */
[----:B------:R1:W-:Y:S04]  /*13240*/  STS.U16 [R3+UR4+0x9200], R226 ;  /* 0x009200e203007988 */ /* 0x0003e80008000404 */
[----:B------:R3:W-:Y:S04]  /*13250*/  STS.U16 [R3+UR4+0x9600], R219 ;  /* 0x009600db03007988 */ /* 0x0007e80008000404 */
[----:B0-----:R-:W2:Y:S04]  /*13260*/  LDL.LU R233, [R1+0x110] ;  /* 0x0001100001e97983 */ /* 0x001ea80000300800 */
[----:B-1----:R-:W2:Y:S04]  /*13270*/  LDL.LU R226, [R1+0x194] ;  /* 0x0001940001e27983 */ /* 0x002ea80000300800 */
[----:B---3--:R-:W3:Y:S04]  /*13280*/  LDL.LU R219, [R1+0x128] ;  /* 0x0001280001db7983 */ /* 0x008ee80000300800 */
[----:B------:R0:W-:Y:S04]  /*13290*/  STS.U16 [R3+UR4+0x9a00], R213 ;  /* 0x009a00d503007988 */ /* 0x0001e80008000404 */
[----:B------:R1:W3:Y:S04]  /*132a0*/  @!P0 LDG.E.U16 R8, desc[UR6][R12.64] ;  /* 0x000000060c088981 */ /* 0x0002e8000c1e1500 */
[----:B0-----:R-:W3:Y:S04]  /*132b0*/  LDL.LU R213, [R1+0x15c] ;  /* 0x00015c0001d57983 */ /* 0x001ee80000300800 */
[----:B------:R-:W2:Y:S01]  /*132c0*/  LDL R17, [R1+0x38c] ;  /* 0x00038c0001117983 */ /* 0x000ea20000100800 */
[----:B-1----:R-:W-:-:S02]  /*132d0*/  @!P0 IMAD.MOV.U32 R12, RZ, RZ, R22 ;  /* 0x000000ffff0c8224 */ /* 0x002fc400078e0016 */
[----:B----4-:R-:W-:Y:S01]  /*132e0*/  @!P0 IMAD.MOV.U32 R13, RZ, RZ, R23 ;  /* 0x000000ffff0d8224 */ /* 0x010fe200078e0017 */
[----:B------:R-:W2:Y:S04]  /*132f0*/  LDL R16, [R1+0x390] ;  /* 0x0003900001107983 */ /* 0x000ea80000100800 */
[----:B------:R-:W4:Y:S04]  /*13300*/  LDL R23, [R1+0x35c] ;  /* 0x00035c0001177983 */ /* 0x000f280000100800 */
[----:B------:R-:W3:Y:S01]  /*13310*/  LDL R22, [R1+0x360] ;  /* 0x0003600001167983 */ /* 0x000ee20000100800 */
[----:B------:R-:W-:-:S02]  /*13320*/  PRMT R9, RZ, 0x7610, R9 ;  /* 0x00007610ff097816 */ /* 0x000fc40000000009 */
[----:B------:R-:W-:Y:S01]  /*13330*/  PRMT R11, RZ, 0x7610, R11 ;  /* 0x00007610ff0b7816 */ /* 0x000fe2000000000b */
[----:B------:R-:W4:Y:S01]  /*13340*/  LDL R153, [R1+0x34c] ;  /* 0x00034c0001997983 */ /* 0x000f220000100800 */
[----:B------:R-:W-:-:S03]  /*13350*/  PRMT R10, RZ, 0x7610, R10 ;  /* 0x00007610ff0a7816 */ /* 0x000fc6000000000a */
[----:B------:R0:W4:Y:S04]  /*13360*/  @!P0 LDG.E.U16 R9, desc[UR6][R12.64] ;  /* 0x000000060c098981 */ /* 0x000128000c1e1500 */
[----:B------:R1:W4:Y:S04]  /*13370*/  @!P0 LDG.E.U16 R11, desc[UR6][R14.64] ;  /* 0x000000060e0b8981 */ /* 0x000328000c1e1500 */
[----:B------:R-:W4:Y:S01]  /*13380*/  LDL R152, [R1+0x350] ;  /* 0x0003500001987983 */ /* 0x000f220000100800 */
[----:B0-----:R-:W-:Y:S02]  /*13390*/  @!P0 IMAD.MOV.U32 R12, RZ, RZ, R20 ;  /* 0x000000ffff0c8224 */ /* 0x001fe400078e0014 */
[----:B------:R-:W-:Y:S01]  /*133a0*/  @!P0 IMAD.MOV.U32 R13, RZ, RZ, R21 ;  /* 0x000000ffff0d8224 */ /* 0x000fe200078e0015 */
[----:B------:R-:W4:Y:S01]  /*133b0*/  LDL R155, [R1+0x2dc] ;  /* 0x0002dc00019b7983 */ /* 0x000f220000100800 */
[----:B-1----:R-:W-:-:S02]  /*133c0*/  @!P0 IMAD.MOV.U32 R14, RZ, RZ, R18 ;  /* 0x000000ffff0e8224 */ /* 0x002fc400078e0012 */
[----:B------:R-:W-:Y:S01]  /*133d0*/  @!P0 IMAD.MOV.U32 R15, RZ, RZ, R19 ;  /* 0x000000ffff0f8224 */ /* 0x000fe200078e0013 */
[----:B------:R-:W4:Y:S04]  /*133e0*/  LDL R18, [R1+0x358] ;  /* 0x0003580001127983 */ /* 0x000f280000100800 */
[----:B------:R-:W4:Y:S04]  /*133f0*/  LDL R19, [R1+0x354] ;  /* 0x0003540001137983 */ /* 0x000f280000100800 */
[----:B------:R0:W4:Y:S04]  /*13400*/  @!P0 LDG.E.U16 R10, desc[UR6][R12.64] ;  /* 0x000000060c0a8981 */ /* 0x000128000c1e1500 */
[----:B------:R-:W4:Y:S04]  /*13410*/  LDL R154, [R1+0x2e0] ;  /* 0x0002e000019a7983 */ /* 0x000f280000100800 */
[----:B------:R-:W4:Y:S01]  /*13420*/  LDL R21, [R1+0x31c] ;  /* 0x00031c0001157983 */ /* 0x000f220000100800 */
[----:B0-----:R-:W-:-:S03]  /*13430*/  PRMT R13, RZ, 0x7610, R13 ;  /* 0x00007610ff0d7816 */ /* 0x001fc6000000000d */
[----:B------:R-:W4:Y:S04]  /*13440*/  LDL R20, [R1+0x320] ;  /* 0x0003200001147983 */ /* 0x000f280000100800 */
        /* <DEDUP_REMOVED lines=10> */
[----:B--2---:R3:W2:Y:S02]  /*134f0*/  @!P0 LDG.E.U16 R13, desc[UR6][R16.64] ;  /* 0x00000006100d8981 */ /* 0x0046a4000c1e1500 */
[----:B---3--:R-:W-:-:S02]  /*13500*/  @!P0 IMAD.MOV.U32 R16, RZ, RZ, R22 ;  /* 0x000000ffff108224 */ /* 0x008fc400078e0016 */
[----:B----4-:R-:W-:Y:S01]  /*13510*/  @!P0 IMAD.MOV.U32 R17, RZ, RZ, R23 ;  /* 0x000000ffff118224 */ /* 0x010fe200078e0017 */
[----:B------:R-:W3:Y:S04]  /*13520*/  LDL R22, [R1+0x310] ;  /* 0x0003100001167983 */ /* 0x000ee80000100800 */
[----:B------:R-:W3:Y:S01]  /*13530*/  LDL R23, [R1+0x30c] ;  /* 0x00030c0001177983 */ /* 0x000ee20000100800 */
[----:B------:R-:W-:-:S06]  /*13540*/  PRMT R12, RZ, 0x7610, R12 ;  /* 0x00007610ff0c7816 */ /* 0x000fcc000000000c */
[----:B------:R0:W4:Y:S02]  /*13550*/  @!P0 LDG.E.U16 R12, desc[UR6][R14.64] ;  /* 0x000000060e0c8981 */ /* 0x000124000c1e1500 */
[----:B0-----:R-:W-:Y:S02]  /*13560*/  PRMT R14, RZ, 0x7610, R14 ;  /* 0x00007610ff0e7816 */ /* 0x001fe4000000000e */
[----:B------:R-:W-:-:S04]  /*13570*/  PRMT R15, RZ, 0x7610, R15 ;  /* 0x00007610ff0f7816 */ /* 0x000fc8000000000f */
[----:B------:R0:W2:Y:S04]  /*13580*/  @!P0 LDG.E.U16 R14, desc[UR6][R16.64] ;  /* 0x00000006100e8981 */ /* 0x0000a8000c1e1500 */
[----:B------:R1:W4:Y:S01]  /*13590*/  @!P0 LDG.E.U16 R15, desc[UR6][R18.64] ;  /* 0x00000006120f8981 */ /* 0x000322000c1e1500 */
[----:B0-----:R-:W-:Y:S01]  /*135a0*/  PRMT R16, RZ, 0x7610, R16 ;  /* 0x00007610ff107816 */ /* 0x001fe20000000010 */
[----:B-1----:R-:W-:Y:S02]  /*135b0*/  @!P0 IMAD.MOV.U32 R18, RZ, RZ, R152 ;  /* 0x000000ffff128224 */ /* 0x002fe400078e0098 */
[----:B------:R-:W-:Y:S01]  /*135c0*/  @!P0 IMAD.MOV.U32 R19, RZ, RZ, R153 ;  /* 0x000000ffff138224 */ /* 0x000fe200078e0099 */
[----:B------:R-:W2:Y:S04]  /*135d0*/  LDL R152, [R1+0x2d8] ;  /* 0x0002d80001987983 */ /* 0x000ea80000100800 */
[----:B------:R0:W4:Y:S04]  /*135e0*/  @!P0 LDG.E.U16 R16, desc[UR6][R18.64] ;  /* 0x0000000612108981 */ /* 0x000128000c1e1500 */
[----:B------:R-:W2:Y:S01]  /*135f0*/  LDL R153, [R1+0x2d4] ;  /* 0x0002d40001997983 */ /* 0x000ea20000100800 */
[----:B0-----:R-:W-:-:S06]  /*13600*/  PRMT R19, RZ, 0x7610, R19 ;  /* 0x00007610ff137816 */ /* 0x001fcc0000000013 */
[----:B---3--:R0:W3:Y:S02]  /*13610*/  @!P0 LDG.E.U16 R19, desc[UR6][R22.64] ;  /* 0x0000000616138981 */ /* 0x0080e4000c1e1500 */
[----:B0-----:R-:W-:Y:S02]  /*13620*/  @!P0 IMAD.MOV.U32 R22, RZ, RZ, R154 ;  /* 0x000000ffff168224 */ /* 0x001fe400078e009a */
[----:B------:R-:W-:Y:S01]  /*13630*/  @!P0 IMAD.MOV.U32 R23, RZ, RZ, R155 ;  /* 0x000000ffff178224 */ /* 0x000fe200078e009b */
[----:B------:R-:W4:Y:S04]  /*13640*/  LDL R154, [R1+0x2a0] ;  /* 0x0002a000019a7983 */ /* 0x000f280000100800 */
[----:B------:R-:W4:Y:S01]  /*13650*/  LDL R155, [R1+0x29c] ;  /* 0x00029c00019b7983 */ /* 0x000f220000100800 */
[----:B------:R-:W-:-:S02]  /*13660*/  PRMT R17, RZ, 0x7610, R17 ;  /* 0x00007610ff117816 */ /* 0x000fc40000000011 */
[----:B------:R-:W-:-:S04]  /*13670*/  PRMT R18, RZ, 0x7610, R18 ;  /* 0x00007610ff127816 */ /* 0x000fc80000000012 */
[----:B------:R0:W3:Y:S02]  /*13680*/  @!P0 LDG.E.U16 R17, desc[UR6][R20.64] ;  /* 0x0000000614118981 */ /* 0x0000e4000c1e1500 */
[----:B0-----:R-:W-:Y:S02]  /*13690*/  @!P0 IMAD.MOV.U32 R20, RZ, RZ, R156 ;  /* 0x000000ffff148224 */ /* 0x001fe400078e009c */
[----:B------:R-:W-:Y:S01]  /*136a0*/  @!P0 IMAD.MOV.U32 R21, RZ, RZ, R157 ;  /* 0x000000ffff158224 */ /* 0x000fe200078e009d */
[----:B------:R-:W3:Y:S04]  /*136b0*/  LDL R156, [R1+0x290] ;  /* 0x00029000019c7983 */ /* 0x000ee80000100800 */
[----:B------:R0:W3:Y:S04]  /*136c0*/  @!P0 LDG.E.U16 R18, desc[UR6][R20.64] ;  /* 0x0000000614128981 */ /* 0x0000e8000c1e1500 */
[----:B------:R-:W3:Y:S01]  /*136d0*/  LDL R157, [R1+0x28c] ;  /* 0x00028c00019d7983 */ /* 0x000ee20000100800 */
[----:B0-----:R-:W-:-:S02]  /*136e0*/  PRMT R20, RZ, 0x7610, R20 ;  /* 0x00007610ff147816 */ /* 0x001fc40000000014 */
[----:B------:R-:W-:-:S04]  /*136f0*/  PRMT R21, RZ, 0x7610, R21 ;  /* 0x00007610ff157816 */ /* 0x000fc80000000015 */
[----:B------:R0:W3:Y:S04]  /*13700*/  @!P0 LDG.E.U16 R20, desc[UR6][R22.64] ;  /* 0x0000000616148981 */ /* 0x0000e8000c1e1500 */
[----:B--2---:R1:W2:Y:S01]  /*13710*/  @!P0 LDG.E.U16 R21, desc[UR6][R152.64] ;  /* 0x0000000698158981 */ /* 0x0042a2000c1e1500 */
[----:B0-----:R-:W-:Y:S01]  /*13720*/  PRMT R23, RZ, 0x7610, R23 ;  /* 0x00007610ff177816 */ /* 0x001fe20000000017 */
[----:B-1----:R-:W-:Y:S02]  /*13730*/  @!P0 IMAD.MOV.U32 R152, RZ, RZ, R158 ;  /* 0x000000ffff988224 */ /* 0x002fe400078e009e */
[----:B------:R-:W-:Y:S01]  /*13740*/  @!P0 IMAD.MOV.U32 R153, RZ, RZ, R159 ;  /* 0x000000ffff998224 */ /* 0x000fe200078e009f */
[----:B------:R-:W2:Y:S04]  /*13750*/  LDL R158, [R1+0x258] ;  /* 0x00025800019e7983 */ /* 0x000ea80000100800 */
[----:B------:R-:W2:Y:S04]  /*13760*/  LDL R159, [R1+0x254] ;  /* 0x00025400019f7983 */ /* 0x000ea80000100800 */
[----:B----4-:R0:W4:Y:S02]  /*13770*/  @!P0 LDG.E.U16 R23, desc[UR6][R154.64] ;  /* 0x000000069a178981 */ /* 0x010124000c1e1500 */
[----:B0-----:R-:W-:-:S02]  /*13780*/  @!P0 IMAD.MOV.U32 R154, RZ, RZ, R160 ;  /* 0x000000ffff9a8224 */ /* 0x001fc400078e00a0 */
[----:B------:R-:W-:Y:S01]  /*13790*/  @!P0 IMAD.MOV.U32 R155, RZ, RZ, R161 ;  /* 0x000000ffff9b8224 */ /* 0x000fe200078e00a1 */
[----:B------:R-:W4:Y:S04]  /*137a0*/  LDL R160, [R1+0x228] ;  /* 0x0002280001a07983 */ /* 0x000f280000100800 */
[----:B------:R-:W4:Y:S01]  /*137b0*/  LDL R161, [R1+0x224] ;  /* 0x0002240001a17983 */ /* 0x000f220000100800 */
[----:B------:R-:W-:-:S06]  /*137c0*/  PRMT R22, RZ, 0x7610, R22 ;  /* 0x00007610ff167816 */ /* 0x000fcc0000000016 */
[----:B------:R0:W4:Y:S02]  /*137d0*/  @!P0 LDG.E.U16 R22, desc[UR6][R152.64] ;  /* 0x0000000698168981 */ /* 0x000124000c1e1500 */
[----:B0-----:R-:W-:Y:S02]  /*137e0*/  PRMT R152, RZ, 0x7610, R152 ;  /* 0x00007610ff987816 */ /* 0x001fe40000000098 */
[----:B------:R-:W-:-:S04]  /*137f0*/  PRMT R153, RZ, 0x7610, R153 ;  /* 0x00007610ff997816 */ /* 0x000fc80000000099 */
[----:B------:R0:W4:Y:S04]  /*13800*/  @!P0 LDG.E.U16 R152, desc[UR6][R154.64] ;  /* 0x000000069a988981 */ /* 0x000128000c1e1500 */
[----:B---3--:R1:W3:Y:S01]  /*13810*/  @!P0 LDG.E.U16 R153, desc[UR6][R156.64] ;  /* 0x000000069c998981 */ /* 0x0082e2000c1e1500 */
[----:B0-----:R-:W-:Y:S02]  /*13820*/  PRMT R154, RZ, 0x7610, R154 ;  /* 0x00007610ff9a7816 */ /* 0x001fe4000000009a */
[----:B------:R-:W-:Y:S01]  /*13830*/  PRMT R155, RZ, 0x7610, R155 ;  /* 0x00007610ff9b7816 */ /* 0x000fe2000000009b */
[----:B-1----:R-:W-:Y:S02]  /*13840*/  @!P0 IMAD.MOV.U32 R156, RZ, RZ, R162 ;  /* 0x000000ffff9c8224 */ /* 0x002fe400078e00a2 */
[----:B------:R-:W-:Y:S01]  /*13850*/  @!P0 IMAD.MOV.U32 R157, RZ, RZ, R163 ;  /* 0x000000ffff9d8224 */ /* 0x000fe200078e00a3 */
[----:B------:R-:W3:Y:S04]  /*13860*/  LDL R162, [R1+0x218] ;  /* 0x0002180001a27983 */ /* 0x000ee80000100800 */
[----:B------:R0:W3:Y:S04]  /*13870*/  @!P0 LDG.E.U16 R154, desc[UR6][R156.64] ;  /* 0x000000069c9a8981 */ /* 0x0000e8000c1e1500 */
[----:B--2---:R1:W2:Y:S04]  /*13880*/  @!P0 LDG.E.U16 R155, desc[UR6][R158.64] ;  /* 0x000000069e9b8981 */ /* 0x0042a8000c1e1500 */
[----:B------:R-:W3:Y:S01]  /*13890*/  LDL R163, [R1+0x214] ;  /* 0x0002140001a37983 */ /* 0x000ee20000100800 */
[----:B0-----:R-:W-:-:S03]  /*138a0*/  PRMT R157, RZ, 0x7610, R157 ;  /* 0x00007610ff9d7816 */ /* 0x001fc6000000009d */
[----:B------:R-:W1:Y:S04]  /*138b0*/  LDL R158, [R1+0x24c] ;  /* 0x00024c00019e7983 */ /* 0x000e680000100800 */
[----:B------:R-:W1:Y:S04]  /*138c0*/  LDL R159, [R1+0x250] ;  /* 0x00025000019f7983 */ /* 0x000e680000100800 */
[----:B----4-:R-:W4:Y:S04]  /*138d0*/  @!P0 LDG.E.U16 R157, desc[UR6][R160.64] ;  /* 0x00000006a09d8981 */ /* 0x010f28000c1e1500 */
[----:B------:R-:W2:Y:S04]  /*138e0*/  LDL R160, [R1+0x21c] ;  /* 0x00021c0001a07983 */ /* 0x000ea80000100800 */
[----:B------:R-:W2:Y:S01]  /*138f0*/  LDL R161, [R1+0x220] ;  /* 0x0002200001a17983 */ /* 0x000ea20000100800 */
[----:B------:R-:W-:-:S02]  /*13900*/  PRMT R156, RZ, 0x7610, R156 ;  /* 0x00007610ff9c7816 */ /* 0x000fc4000000009c */
[----:B-1----:R-:W-:-:S04]  /*13910*/  @!P0 LOP3.LUT R159, R159, R158, RZ, 0x3c, !PT ;  /* 0x0000009e9f9f8212 */ /* 0x002fc800078e3cff */
[----:B------:R-:W-:-:S04]  /*13920*/  @!P0 LOP3.LUT R158, R159, R158, RZ, 0x3c, !PT ;  /* 0x0000009e9f9e8212 */ /* 0x000fc800078e3cff */
[----:B------:R-:W-:-:S05]  /*13930*/  @!P0 LOP3.LUT R159, R159, R158, RZ, 0x3c, !PT ;  /* 0x0000009e9f9f8212 */ /* 0x000fca00078e3cff */
[----:B------:R0:W4:Y:S02]  /*13940*/  @!P0 LDG.E.U16 R156, desc[UR6][R158.64] ;  /* 0x000000069e9c8981 */ /* 0x000124000c1e1500 */
[----:B0-----:R-:W-:Y:S02]  /*13950*/  PRMT R158, RZ, 0x7610, R158 ;  /* 0x00007610ff9e7816 */ /* 0x001fe4000000009e */
[----:B--2---:R-:W-:-:S04]  /*13960*/  @!P0 LOP3.LUT R161, R161, R160, RZ, 0x3c, !PT ;  /* 0x000000a0a1a18212 */ /* 0x004fc800078e3cff */
[----:B------:R-:W-:-:S04]  /*13970*/  @!P0 LOP3.LUT R160, R161, R160, RZ, 0x3c, !PT ;  /* 0x000000a0a1a08212 */ /* 0x000fc800078e3cff */
[----:B------:R-:W-:-:S05]  /*13980*/  @!P0 LOP3.LUT R161, R161, R160, RZ, 0x3c, !PT ;  /* 0x000000a0a1a18212 */ /* 0x000fca00078e3cff */
[----:B------:R0:W2:Y:S02]  /*13990*/  @!P0 LDG.E.U16 R158, desc[UR6][R160.64] ;  /* 0x00000006a09e8981 */ /* 0x0000a4000c1e1500 */
[----:B0-----:R-:W-:-:S06]  /*139a0*/  PRMT R161, RZ, 0x7610, R161 ;  /* 0x00007610ffa17816 */ /* 0x001fcc00000000a1 */
[----:B------:R0:W2:Y:S04]  /*139b0*/  @!P0 LDG.E.U16 R161, desc[UR6][R164.64] ;  /* 0x00000006a4a18981 */ /* 0x0000a8000c1e1500 */
[----:B------:R-:W0:Y:S01]  /*139c0*/  LDL R165, [R1+0x1e0] ;  /* 0x0001e00001a57983 */ /* 0x000e220000100800 */
[----:B------:R-:W-:-:S06]  /*139d0*/  PRMT R159, RZ, 0x7610, R159 ;  /* 0x00007610ff9f7816 */ /* 0x000fcc000000009f */
[----:B---3--:R1:W3:Y:S04]  /*139e0*/  @!P0 LDG.E.U16 R159, desc[UR6][R162.64] ;  /* 0x00000006a29f8981 */ /* 0x0082e8000c1e1500 */
[----:B------:R-:W1:Y:S04]  /*139f0*/  LDL R162, [R1+0x20c] ;  /* 0x00020c0001a27983 */ /* 0x000e680000100800 */
[----:B------:R-:W1:Y:S04]  /*13a00*/  LDL R163, [R1+0x210] ;  /* 0x0002100001a37983 */ /* 0x000e680000100800 */
[----:B------:R4:W-:Y:S01]  /*13a10*/  STL [R1+0x898], R6 ;  /* 0x0008980601007387 */ /* 0x0009e20000100800 */
[----:B0-----:R-:W-:-:S02]  /*13a20*/  @!P0 IMAD.MOV.U32 R164, RZ, RZ, R165 ;  /* 0x000000ffffa48224 */ /* 0x001fc400078e00a5 */
[----:B------:R-:W-:Y:S02]  /*13a30*/  @!P0 IMAD.MOV.U32 R165, RZ, RZ, R6 ;  /* 0x000000ffffa58224 */ /* 0x000fe400078e0006 */
[----:B----4-:R-:W4:Y:S01]  /*13a40*/  LDL.LU R6, [R1+0x1d0] ;  /* 0x0001d00001067983 */ /* 0x010f220000300800 */
[----:B------:R-:W-:Y:S02]  /*13a50*/  PRMT R160, RZ, 0x7610, R160 ;  /* 0x00007610ffa07816 */ /* 0x000fe400000000a0 */
[----:B-1----:R-:W-:-:S04]  /*13a60*/  @!P0 LOP3.LUT R163, R163, R162, RZ, 0x3c, !PT ;  /* 0x000000a2a3a38212 */ /* 0x002fc800078e3cff */
[----:B------:R-:W-:-:S04]  /*13a70*/  @!P0 LOP3.LUT R162, R163, R162, RZ, 0x3c, !PT ;  /* 0x000000a2a3a28212 */ /* 0x000fc800078e3cff */
[----:B------:R-:W-:-:S05]  /*13a80*/  @!P0 LOP3.LUT R163, R163, R162, RZ, 0x3c, !PT ;  /* 0x000000a2a3a38212 */ /* 0x000fca00078e3cff */
[----:B------:R0:W3:Y:S02]  /*13a90*/  @!P0 LDG.E.U16 R160, desc[UR6][R162.64] ;  /* 0x00000006a2a08981 */ /* 0x0000e4000c1e1500 */
[----:B0-----:R-:W-:Y:S02]  /*13aa0*/  PRMT R162, RZ, 0x7610, R162 ;  /* 0x00007610ffa27816 */ /* 0x001fe400000000a2 */
[----:B------:R-:W-:-:S04]  /*13ab0*/  PRMT R163, RZ, 0x7610, R163 ;  /* 0x00007610ffa37816 */ /* 0x000fc800000000a3 */
[----:B------:R0:W3:Y:S01]  /*13ac0*/  @!P0 LDG.E.U16 R162, desc[UR6][R164.64] ;  /* 0x00000006a4a28981 */ /* 0x0000e2000c1e1500 */
[----:B------:R-:W-:Y:S01]  /*13ad0*/  PRMT R166, RZ, 0x7610, R166 ;  /* 0x00007610ffa67816 */ /* 0x000fe200000000a6 */
[----:B0-----:R-:W-:Y:S02]  /*13ae0*/  @!P0 IMAD.MOV.U32 R164, RZ, RZ, R246 ;  /* 0x000000ffffa48224 */ /* 0x001fe400078e00f6 */
[----:B------:R-:W-:-:S05]  /*13af0*/  @!P0 IMAD.MOV.U32 R165, RZ, RZ, R239 ;  /* 0x000000ffffa58224 */ /* 0x000fca00078e00ef */
[----:B------:R0:W3:Y:S01]  /*13b00*/  @!P0 LDG.E.U16 R163, desc[UR6][R164.64] ;  /* 0x00000006a4a38981 */ /* 0x0000e2000c1e1500 */
[----:B------:R-:W-:Y:S01]  /*13b10*/  PRMT R167, RZ, 0x7610, R167 ;  /* 0x00007610ffa77816 */ /* 0x000fe200000000a7 */
[----:B0-----:R-:W-:Y:S01]  /*13b20*/  @!P0 IMAD.MOV.U32 R165, RZ, RZ, R252 ;  /* 0x000000ffffa58224 */ /* 0x001fe200078e00fc */
[----:B------:R-:W-:Y:S02]  /*13b30*/  PRMT R168, RZ, 0x7610, R168 ;  /* 0x00007610ffa87816 */ /* 0x000fe400000000a8 */
[----:B------:R-:W-:Y:S02]  /*13b40*/  PRMT R169, RZ, 0x7610, R169 ;  /* 0x00007610ffa97816 */ /* 0x000fe400000000a9 */
[----:B------:R-:W-:Y:S02]  /*13b50*/  PRMT R170, RZ, 0x7610, R170 ;  /* 0x00007610ffaa7816 */ /* 0x000fe400000000aa */
[----:B------:R-:W-:Y:S02]  /*13b60*/  PRMT R171, RZ, 0x7610, R171 ;  /* 0x00007610ffab7816 */ /* 0x000fe400000000ab */
[----:B------:R-:W-:-:S02]  /*13b70*/  PRMT R172, RZ, 0x7610, R172 ;  /* 0x00007610ffac7816 */ /* 0x000fc400000000ac */
[----:B------:R-:W-:Y:S02]  /*13b80*/  PRMT R173, RZ, 0x7610, R173 ;  /* 0x00007610ffad7816 */ /* 0x000fe400000000ad */
        /* <DEDUP_REMOVED lines=20> */
[----:B------:R-:W-:Y:S01]  /*13cd0*/  PRMT R194, RZ, 0x7610, R194 ;  /* 0x00007610ffc27816 */ /* 0x000fe200000000c2 */
[----:B----4-:R-:W-:-:S05]  /*13ce0*/  @!P0 IMAD.MOV.U32 R164, RZ, RZ, R6 ;  /* 0x000000ffffa48224 */ /* 0x010fca00078e0006 */
[----:B------:R0:W4:Y:S02]  /*13cf0*/  @!P0 LDG.E.U16 R166, desc[UR6][R164.64] ;  /* 0x00000006a4a68981 */ /* 0x000124000c1e1500 */
[----:B0-----:R-:W-:Y:S02]  /*13d00*/  @!P0 IMAD.MOV.U32 R164, RZ, RZ, R236 ;  /* 0x000000ffffa48224 */ /* 0x001fe400078e00ec */
[----:B------:R-:W-:-:S05]  /*13d10*/  @!P0 IMAD.MOV.U32 R165, RZ, RZ, R248 ;  /* 0x000000ffffa58224 */ /* 0x000fca00078e00f8 */
[----:B------:R0:W3:Y:S02]  /*13d20*/  @!P0 LDG.E.U16 R167, desc[UR6][R164.64] ;  /* 0x00000006a4a78981 */ /* 0x0000e4000c1e1500 */
[----:B0-----:R-:W-:Y:S02]  /*13d30*/  @!P0 IMAD.MOV.U32 R164, RZ, RZ, R230 ;  /* 0x000000ffffa48224 */ /* 0x001fe400078e00e6 */
[----:B------:R-:W-:-:S05]  /*13d40*/  @!P0 IMAD.MOV.U32 R165, RZ, RZ, R251 ;  /* 0x000000ffffa58224 */ /* 0x000fca00078e00fb */
[----:B------:R0:W4:Y:S02]  /*13d50*/  @!P0 LDG.E.U16 R168, desc[UR6][R164.64] ;  /* 0x00000006a4a88981 */ /* 0x000124000c1e1500 */
        /* <DEDUP_REMOVED lines=77> */
[----:B------:R-:W4:Y:S04]  /*14230*/  @!P0 LDG.E.U16 R194, desc[UR6][R164.64] ;  /* 0x00000006a4c28981 */ /* 0x000f28000c1e1500 */
[----:B------:R-:W-:Y:S04]  /*14240*/  STS.U16 [R3+UR4+0x9e00], R157 ;  /* 0x009e009d03007988 */ /* 0x000fe80008000404 */
[----:B--2---:R-:W-:Y:S04]  /*14250*/  STS.U16 [R3+UR4+0xa200], R161 ;  /* 0x00a200a103007988 */ /* 0x004fe80008000404 */
[----:B---3--:R-:W-:Y:S04]  /*14260*/  STS.U16 [R3+UR4+0xa600], R167 ;  /* 0x00a600a703007988 */ /* 0x008fe80008000404 */
[----:B----4-:R-:W-:Y:S04]  /*14270*/  STS.U16 [R3+UR4+0xaa00], R171 ;  /* 0x00aa00ab03007988 */ /* 0x010fe80008000404 */
[----:B------:R-:W-:Y:S04]  /*14280*/  STS.U16 [R3+UR4+0xae00], R173 ;  /* 0x00ae00ad03007988 */ /* 0x000fe80008000404 */
[----:B------:R-:W-:Y:S04]  /*14290*/  STS.U16 [R3+UR4+0xb200], R174 ;  /* 0x00b200ae03007988 */ /* 0x000fe80008000404 */
[----:B------:R-:W-:Y:S04]  /*142a0*/  STS.U16 [R3+UR4+0xb600], R175 ;  /* 0x00b600af03007988 */ /* 0x000fe80008000404 */
[----:B------:R-:W-:Y:S04]  /*142b0*/  STS.U16 [R3+UR4+0xba00], R176 ;  /* 0x00ba00b003007988 */ /* 0x000fe80008000404 */
        /* <DEDUP_REMOVED lines=15> */
[----:B------:R-:W-:Y:S01]  /*143b0*/  STS.U16 [R7+UR4+0xba80], R182 ;  /* 0x00ba80b607007988 */ /* 0x000fe20008000404 */
[----:B------:R-:W-:-:S03]  /*143c0*/  UMOV UR37, 0x40000040 ;  /* 0x4000004000257882 */ /* 0x000fc60000000000 */
[----:B0-----:R-:W2:Y:S04]  /*143d0*/  LDL.LU R3, [R1+0x8b0] ;  /* 0x0008b00001037983 */ /* 0x001ea80000300800 */
        /* <DEDUP_REMOVED lines=31> */
[----:B0-----:R-:W4:Y:S04]  /*145d0*/  LDL.LU R2, [R1+0x8a8] ;  /* 0x0008a80001027983 */ /* 0x001f280000300800 */
[----:B------:R-:W2:Y:S04]  /*145e0*/  LDL.LU R167, [R1+0x824] ;  /* 0x0008240001a77983 */ /* 0x000ea80000300800 */
[----:B------:R-:W3:Y:S04]  /*145f0*/  LDL.LU R161, [R1+0x820] ;  /* 0x0008200001a17983 */ /* 0x000ee80000300800 */
[----:B------:R-:W-:Y:S04]  /*14600*/  STS.U16 [R5+UR4+0xb780], R192 ;  /* 0x00b780c005007988 */ /* 0x000fe80008000404 */
[----:B------:R-:W4:Y:S04]  /*14610*/  LDL.LU R157, [R1+0x81c] ;  /* 0x00081c00019d7983 */ /* 0x000f280000300800 */
[----:B------:R-:W2:Y:S04]  /*14620*/  LDL.LU R164, [R1+0x818] ;  /* 0x0008180001a47983 */ /* 0x000ea80000300800 */
[----:B------:R-:W3:Y:S04]  /*14630*/  LDL.LU R165, [R1+0x814] ;  /* 0x0008140001a57983 */ /* 0x000ee80000300800 */
[----:B------:R-:W-:Y:S04]  /*14640*/  STS.U16 [R5+UR4+0xbb80], R193 ;  /* 0x00bb80c105007988 */ /* 0x000fe80008000404 */
[----:B------:R0:W-:Y:S01]  /*14650*/  STS.U16 [R5+UR4+0xbf80], R194 ;  /* 0x00bf80c205007988 */ /* 0x0001e20008000404 */
[----:B------:R1:W-:Y:S06]  /*14660*/  MEMBAR.ALL.CTA ;  /* 0x0000000000007992 */ /* 0x0003ec0000008000 */
[----:B-1----:R-:W1:Y:S04]  /*14670*/  FENCE.VIEW.ASYNC.S ;  /* 0x00000000000073c6 */ /* 0x002e680000000000 */
[----:B0-----:R-:W3:Y:S04]  /*14680*/  LDL.LU R5, [R1+0x8a4] ;  /* 0x0008a40001057983 */ /* 0x001ee80000300800 */
[----:B------:R-:W3:Y:S04]  /*14690*/  LDL R9, [R1+0x844] ;  /* 0x0008440001097983 */ /* 0x000ee80000100800 */
[----:B------:R-:W3:Y:S01]  /*146a0*/  LDL.LU R171, [R1+0x7f4] ;  /* 0x0007f40001ab7983 */ /* 0x000ee20000300800 */
[----:B-1----:R-:W-:Y:S06]  /*146b0*/  BAR.SYNC.DEFER_BLOCKING 0x0 ;  /* 0x0000000000007b1d */ /* 0x002fec0000010000 */
[----:B------:R-:W-:-:S06]  /*146c0*/  WARPGROUP.ARRIVE ;  /* 0x00000000000079c5 */ /* 0x000fcc0000000000 */
[----:B------:R-:W-:-:S12]  /*146d0*/  HGMMA.64x128x16.F32 R88, gdesc[UR36].tnspA, R88 ;  /* 0x21e00000245879f0 */ /* 0x000fd80008700858 */
[----:B------:R-:W-:-:S12]  /*146e0*/  HGMMA.64x128x16.F32 R88, gdesc[UR8].tnspA, R88 ;  /* 0x21e00000085879f0 */ /* 0x000fd80008700858 */
[----:B------:R-:W-:-:S12]  /*146f0*/  HGMMA.64x128x16.F32 R88, gdesc[UR12].tnspA, R88 ;  /* 0x21e000000c5879f0 */ /* 0x000fd80008700858 */
[----:B------:R-:W-:-:S12]  /*14700*/  HGMMA.64x128x16.F32 R88, gdesc[UR16].tnspA, R88 ;  /* 0x21e00000105879f0 */ /* 0x000fd80008700858 */
[----:B------:R-:W-:-:S12]  /*14710*/  HGMMA.64x128x16.F32 R88, gdesc[UR20].tnspA, R88 ;  /* 0x21e00000145879f0 */ /* 0x000fd80008700858 */
[----:B------:R-:W-:Y:S01]  /*14720*/  HGMMA.64x128x16.F32 R88, gdesc[UR24].tnspA, R88 ;  /* 0x21e00000185879f0 */ /* 0x000fe20008700858 */
[----:B------:R-:W-:-:S11]  /*14730*/  UIADD3.64 UR48, UR8, 0x380, URZ ;  /* 0x0000038008307897 */ /* 0x000fd6000fffe03f */
[----:B------:R-:W-:Y:S01]  /*14740*/  HGMMA.64x128x16.F32 R88, gdesc[UR28].tnspA, R88 ;  /* 0x21e000001c5879f0 */ /* 0x000fe20008700858 */
[----:B------:R-:W-:Y:S01]  /*14750*/  UMOV UR50, UR38 ;  /* 0x0000002600327c82 */ /* 0x000fe20008000000 */
[----:B------:R-:W-:Y:S01]  /*14760*/  UMOV UR51, UR39 ;  /* 0x0000002700337c82 */ /* 0x000fe20008000000 */
[----:B------:R-:W-:-:S09]  /*14770*/  UIADD3.64 UR52, UR8, 0x400, URZ ;  /* 0x0000040008347897 */ /* 0x000fd2000fffe03f */
[----:B------:R-:W-:-:S12]  /*14780*/  HGMMA.64x128x16.F32 R88, gdesc[UR32].tnspA, R88 ;  /* 0x21e00000205879f0 */ /* 0x000fd80008700858 */
[----:B------:R-:W-:Y:S01]  /*14790*/  HGMMA.64x128x16.F32 R24, gdesc[UR48].tnspA, R24 ;  /* 0x21e00000301879f0 */ /* 0x000fe20008700818 */
[----:B------:R-:W-:Y:S01]  /*147a0*/  UMOV UR54, UR10 ;  /* 0x0000000a00367c82 */ /* 0x000fe20008000000 */
[----:B------:R-:W-:Y:S01]  /*147b0*/  UMOV UR55, UR11 ;  /* 0x0000000b00377c82 */ /* 0x000fe20008000000 */
[----:B------:R-:W-:-:S09]  /*147c0*/  UIADD3.64 UR56, UR8, 0x480, URZ ;  /* 0x0000048008387897 */ /* 0x000fd2000fffe03f */
[----:B------:R-:W-:Y:S01]  /*147d0*/  HGMMA.64x128x16.F32 R24, gdesc[UR52].tnspA, R24 ;  /* 0x21e00000341879f0 */ /* 0x000fe20008700818 */
[----:B------:R-:W-:Y:S01]  /*147e0*/  UMOV UR58, UR14 ;  /* 0x0000000e003a7c82 */ /* 0x000fe20008000000 */
[----:B------:R-:W-:Y:S01]  /*147f0*/  UMOV UR59, UR15 ;  /* 0x0000000f003b7c82 */ /* 0x000fe20008000000 */
[----:B----4-:R-:W-:Y:S02]  /*14800*/  R2UR UR53, R157 ;  /* 0x000000009d3572ca */ /* 0x010fe400000e0000 */
[----:B--2---:R-:W-:Y:S01]  /*14810*/  R2UR UR52, R164 ;  /* 0x00000000a43472ca */ /* 0x004fe200000e0000 */
[----:B------:R-:W2:Y:S04]  /*14820*/  LDL.LU R157, [R1+0x7dc] ;  /* 0x0007dc00019d7983 */ /* 0x000ea80000300800 */
[----:B------:R-:W4:Y:S01]  /*14830*/  LDL.LU R164, [R1+0x7d4] ;  /* 0x0007d40001a47983 */ /* 0x000f220000300800 */
[----:B------:R-:W-:-:S02]  /*14840*/  R2UR UR49, R167 ;  /* 0x00000000a73172ca */ /* 0x000fc400000e0000 */
[----:B---3--:R-:W-:Y:S01]  /*14850*/  R2UR UR48, R161 ;  /* 0x00000000a13072ca */ /* 0x008fe200000e0000 */
[----:B------:R-:W-:Y:S01]  /*14860*/  HGMMA.64x128x16.F32 R24, gdesc[UR56].tnspA, R24 ;  /* 0x21e00000381879f0 */ /* 0x000fe20008700818 */
[----:B------:R-:W-:Y:S02]  /*14870*/  R2UR UR56, R5 ;  /* 0x00000000053872ca */ /* 0x000fe400000e0000 */
[----:B------:R-:W0:Y:S01]  /*14880*/  LDC R5, c[0x0][0x238] ;  /* 0x00008e00ff057b82 */ /* 0x000e220000000800 */
[----:B------:R-:W-:Y:S02]  /*14890*/  R2UR UR57, R165 ;  /* 0x00000000a53972ca */ /* 0x000fe400000e0000 */
[----:B------:R-:W3:Y:S04]  /*148a0*/  LDL.LU R165, [R1+0x7cc] ;  /* 0x0007cc0001a57983 */ /* 0x000ee80000300800 */
[----:B------:R-:W3:Y:S04]  /*148b0*/  LDL.LU R162, [R1+0x7f0] ;  /* 0x0007f00001a27983 */ /* 0x000ee80000300800 */
[----:B------:R-:W3:Y:S04]  /*148c0*/  LDL.LU R158, [R1+0x7c4] ;  /* 0x0007c400019e7983 */ /* 0x000ee80000300800 */
[----:B------:R-:W3:Y:S04]  /*148d0*/  LDL.LU R154, [R1+0x7e8] ;  /* 0x0007e800019a7983 */ /* 0x000ee80000300800 */
[----:B------:R-:W3:Y:S04]  /*148e0*/  LDL.LU R23, [R1+0x7bc] ;  /* 0x0007bc0001177983 */ /* 0x000ee80000300800 */
[----:B------:R-:W3:Y:S01]  /*148f0*/  LDL.LU R20, [R1+0x7e0] ;  /* 0x0007e00001147983 */ /* 0x000ee20000300800 */
[----:B0-----:R-:W-:-:S03]  /*14900*/  IMAD.SHL.U32 R5, R5, 0x80, RZ ;  /* 0x0000008005057824 */ /* 0x001fc600078e00ff */
[----:B------:R-:W3:Y:S01]  /*14910*/  LDL.LU R14, [R1+0x7b4] ;  /* 0x0007b400010e7983 */ /* 0x000ee20000300800 */
[----:B------:R-:W-:-:S03]  /*14920*/  IMAD.SHL.U32 R5, R5, 0x2, RZ ;  /* 0x0000000205057824 */ /* 0x000fc600078e00ff */
[----:B------:R-:W3:Y:S02]  /*14930*/  LDL.LU R167, [R1+0x7d8] ;  /* 0x0007d80001a77983 */ /* 0x000ee40000300800 */
[-C--:B------:R-:W-:Y:S02]  /*14940*/  IADD3 R3, P4, R3, R5.reuse, RZ ;  /* 0x0000000503037210 */ /* 0x080fe40007f9e0ff */
[----:B------:R-:W3:Y:S01]  /*14950*/  LDL.LU R11, [R1+0x7ac] ;  /* 0x0007ac00010b7983 */ /* 0x000ee20000300800 */
[----:B------:R-:W-:-:S03]  /*14960*/  IADD3 R171, P3, R171, R5, RZ ;  /* 0x00000005abab7210 */ /* 0x000fc60007f7e0ff */
[----:B------:R-:W3:Y:S01]  /*14970*/  LDL.LU R8, [R1+0x7d0] ;  /* 0x0007d00001087983 */ /* 0x000ee20000300800 */
[----:B------:R-:W-:-:S03]  /*14980*/  IADD3 R4, P5, R4, R5, RZ ;  /* 0x0000000504047210 */ /* 0x000fc60007fbe0ff */
[----:B------:R-:W3:Y:S04]  /*14990*/  LDL.LU R177, [R1+0x7a4] ;  /* 0x0007a40001b17983 */ /* 0x000ee80000300800 */
[----:B------:R-:W3:Y:S04]  /*149a0*/  LDL.LU R176, [R1+0x7c8] ;  /* 0x0007c80001b07983 */ /* 0x000ee80000300800 */
[----:B------:R-:W3:Y:S04]  /*149b0*/  LDL.LU R161, [R1+0x79c] ;  /* 0x00079c0001a17983 */ /* 0x000ee80000300800 */
[----:B------:R0:W-:Y:S04]  /*149c0*/  STL [R1+0x7ec], R3 ;  /* 0x0007ec0301007387 */ /* 0x0001e80000100800 */
[----:B0-----:R-:W3:Y:S04]  /*149d0*/  LDL.LU R3, [R1+0x8a0] ;  /* 0x0008a00001037983 */ /* 0x001ee80000300800 */
[----:B------:R-:W-:Y:S04]  /*149e0*/  STL [R1+0x7f4], R171 ;  /* 0x0007f4ab01007387 */ /* 0x000fe80000100800 */
[----:B------:R0:W-:Y:S04]  /*149f0*/  STL [R1+0x7e4], R4 ;  /* 0x0007e40401007387 */ /* 0x0001e80000100800 */
[----:B0-----:R-:W3:Y:S04]  /*14a00*/  LDL.LU R4, [R1+0x89c] ;  /* 0x00089c0001047983 */ /* 0x001ee80000300800 */
[----:B------:R-:W3:Y:S04]  /*14a10*/  LDL.LU R17, [R1+0x7c0] ;  /* 0x0007c00001117983 */ /* 0x000ee80000300800 */
[----:B------:R-:W3:Y:S01]  /*14a20*/  LDL.LU R175, [R1+0x794] ;  /* 0x0007940001af7983 */ /* 0x000ee20000300800 */
[----:B------:R-:W-:-:S02]  /*14a30*/  IADD3 R7, P2, R7, R5, RZ ;  /* 0x0000000507077210 */ /* 0x000fc40007f5e0ff */
[-C--:B--2---:R-:W-:Y:S02]  /*14a40*/  IADD3 R157, P6, R157, R5.reuse, RZ ;  /* 0x000000059d9d7210 */ /* 0x084fe40007fde0ff */
[----:B----4-:R-:W-:-:S03]  /*14a50*/  IADD3 R164, P1, R164, R5, RZ ;  /* 0x00000005a4a47210 */ /* 0x010fc60007f3e0ff */
[----:B------:R0:W-:Y:S04]  /*14a60*/  STL [R1+0x7dc], R157 ;  /* 0x0007dc9d01007387 */ /* 0x0001e80000100800 */
[----:B------:R-:W2:Y:S04]  /*14a70*/  LDL.LU R174, [R1+0x7b8] ;  /* 0x0007b80001ae7983 */ /* 0x000ea80000300800 */
[----:B------:R1:W-:Y:S04]  /*14a80*/  STL [R1+0x7d4], R164 ;  /* 0x0007d4a401007387 */ /* 0x0003e80000100800 */
[----:B0-----:R-:W4:Y:S04]  /*14a90*/  LDL.LU R157, [R1+0x78c] ;  /* 0x00078c00019d7983 */ /* 0x001f280000300800 */
[----:B------:R-:W4:Y:S04]  /*14aa0*/  LDL.LU R173, [R1+0x7b0] ;  /* 0x0007b00001ad7983 */ /* 0x000f280000300800 */
[----:B------:R-:W4:Y:S04]  /*14ab0*/  LDL.LU R171, [R1+0x784] ;  /* 0x0007840001ab7983 */ /* 0x000f280000300800 */
[----:B-1----:R-:W4:Y:S01]  /*14ac0*/  LDL.LU R164, [R1+0x7a8] ;  /* 0x0007a80001a47983 */ /* 0x002f220000300800 */
[----:B---3--:R-:W-:Y:S01]  /*14ad0*/  IMAD.X R3, R3, 0x1, R4, P2 ;  /* 0x0000000103037824 */ /* 0x008fe200010e0604 */
[----:B------:R-:W-:-:S05]  /*14ae0*/  IADD3 R165, P2, R165, R5, RZ ;  /* 0x00000005a5a57210 */ /* 0x000fca0007f5e0ff */
[----:B------:R0:W-:Y:S04]  /*14af0*/  STL [R1+0x7cc], R165 ;  /* 0x0007cca501007387 */ /* 0x0001e80000100800 */
[----:B0-----:R-:W3:Y:S01]  /*14b00*/  LDL.LU R165, [R1+0x77c] ;  /* 0x00077c0001a57983 */ /* 0x001ee20000300800 */
[--C-:B------:R-:W-:Y:S01]  /*14b10*/  IMAD.X R162, R162, 0x1, R4.reuse, P3 ;  /* 0x00000001a2a27824 */ /* 0x100fe200018e0604 */
[-C--:B------:R-:W-:Y:S01]  /*14b20*/  IADD3 R158, P3, R158, R5.reuse, RZ ;  /* 0x000000059e9e7210 */ /* 0x080fe20007f7e0ff */
[--C-:B------:R-:W-:Y:S01]  /*14b30*/  IMAD.X R154, R154, 0x1, R4.reuse, P4 ;  /* 0x000000019a9a7824 */ /* 0x100fe200020e0604 */
[-C--:B------:R-:W-:Y:S01]  /*14b40*/  IADD3 R23, P4, R23, R5.reuse, RZ ;  /* 0x0000000517177210 */ /* 0x080fe20007f9e0ff */
[--C-:B------:R-:W-:Y:S01]  /*14b50*/  IMAD.X R167, R167, 0x1, R4.reuse, P6 ;  /* 0x00000001a7a77824 */ /* 0x100fe200030e0604 */
[----:B------:R-:W-:Y:S01]  /*14b60*/  STL [R1+0x7f0], R162 ;  /* 0x0007f0a201007387 */ /* 0x000fe20000100800 */
[----:B------:R-:W-:Y:S01]  /*14b70*/  IMAD.X R20, R20, 0x1, R4, P5 ;  /* 0x0000000114147824 */ /* 0x000fe200028e0604 */
[----:B------:R-:W-:-:S02]  /*14b80*/  IADD3 R14, P5, R14, R5, RZ ;  /* 0x000000050e0e7210 */ /* 0x000fc40007fbe0ff */
[----:B------:R-:W-:Y:S01]  /*14b90*/  STL [R1+0x7c4], R158 ;  /* 0x0007c49e01007387 */ /* 0x000fe20000100800 */
[-C--:B------:R-:W-:Y:S01]  /*14ba0*/  IADD3 R11, P6, R11, R5.reuse, RZ ;  /* 0x000000050b0b7210 */ /* 0x080fe20007fde0ff */
[----:B------:R-:W-:Y:S02]  /*14bb0*/  IMAD.X R8, R8, 0x1, R4, P1 ;  /* 0x0000000108087824 */ /* 0x000fe400008e0604 */
[----:B------:R-:W-:Y:S01]  /*14bc0*/  STL [R1+0x7e8], R154 ;  /* 0x0007e89a01007387 */ /* 0x000fe20000100800 */
[----:B------:R-:W-:-:S03]  /*14bd0*/  IADD3 R177, P1, R177, R5, RZ ;  /* 0x00000005b1b17210 */ /* 0x000fc60007f3e0ff */
[----:B------:R-:W-:Y:S04]  /*14be0*/  STL [R1+0x7bc], R23 ;  /* 0x0007bc1701007387 */ /* 0x000fe80000100800 */
[----:B------:R0:W-:Y:S01]  /*14bf0*/  STL [R1+0x7d8], R167 ;  /* 0x0007d8a701007387 */ /* 0x0001e20000100800 */
[----:B------:R-:W-:-:S03]  /*14c00*/  IMAD.X R176, R176, 0x1, R4, P2 ;  /* 0x00000001b0b07824 */ /* 0x000fc600010e0604 */
[----:B------:R-:W-:Y:S01]  /*14c10*/  STL [R1+0x7e0], R20 ;  /* 0x0007e01401007387 */ /* 0x000fe20000100800 */
[----:B------:R-:W-:-:S03]  /*14c20*/  IADD3 R161, P2, R161, R5, RZ ;  /* 0x00000005a1a17210 */ /* 0x000fc60007f5e0ff */
[----:B0-----:R-:W3:Y:S04]  /*14c30*/  LDL.LU R167, [R1+0x7a0] ;  /* 0x0007a00001a77983 */ /* 0x001ee80000300800 */
[----:B------:R0:W-:Y:S04]  /*14c40*/  STL [R1+0x7b4], R14 ;  /* 0x0007b40e01007387 */ /* 0x0001e80000100800 */
[----:B------:R1:W-:Y:S04]  /*14c50*/  STL [R1+0x7ac], R11 ;  /* 0x0007ac0b01007387 */ /* 0x0003e80000100800 */
[----:B------:R1:W-:Y:S04]  /*14c60*/  STL [R1+0x7d0], R8 ;  /* 0x0007d00801007387 */ /* 0x0003e80000100800 */
[----:B------:R-:W3:Y:S04]  /*14c70*/  LDL.LU R172, [R1+0x774] ;  /* 0x0007740001ac7983 */ /* 0x000ee80000300800 */
[----:B------:R1:W-:Y:S04]  /*14c80*/  STL [R1+0x7a4], R177 ;  /* 0x0007a4b101007387 */ /* 0x0003e80000100800 */
[----:B------:R-:W3:Y:S04]  /*14c90*/  LDL.LU R168, [R1+0x798] ;  /* 0x0007980001a87983 */ /* 0x000ee80000300800 */
[----:B------:R1:W-:Y:S04]  /*14ca0*/  STL [R1+0x7c8], R176 ;  /* 0x0007c8b001007387 */ /* 0x0003e80000100800 */
[----:B0-----:R-:W3:Y:S04]  /*14cb0*/  LDL.LU R14, [R1+0x76c] ;  /* 0x00076c00010e7983 */ /* 0x001ee80000300800 */
[----:B------:R0:W-:Y:S04]  /*14cc0*/  STL [R1+0x79c], R161 ;  /* 0x00079ca101007387 */ /* 0x0001e80000100800 */
[----:B-1----:R-:W3:Y:S04]  /*14cd0*/  LDL.LU R11, [R1+0x790] ;  /* 0x00079000010b7983 */ /* 0x002ee80000300800 */
[----:B------:R-:W3:Y:S01]  /*14ce0*/  LDL.LU R8, [R1+0x764] ;  /* 0x0007640001087983 */ /* 0x000ee20000300800 */
[----:B------:R-:W-:-:S03]  /*14cf0*/  IMAD.X R17, R17, 0x1, R4, P3 ;  /* 0x0000000111117824 */ /* 0x000fc600018e0604 */
[----:B------:R-:W3:Y:S01]  /*14d00*/  LDL.LU R177, [R1+0x788] ;  /* 0x0007880001b17983 */ /* 0x000ee20000300800 */
[----:B------:R-:W-:-:S03]  /*14d10*/  IADD3 R175, P3, R175, R5, RZ ;  /* 0x00000005afaf7210 */ /* 0x000fc60007f7e0ff */
[----:B------:R-:W3:Y:S04]  /*14d20*/  LDL.LU R176, [R1+0x75c] ;  /* 0x00075c0001b07983 */ /* 0x000ee80000300800 */
[----:B0-----:R-:W3:Y:S04]  /*14d30*/  LDL.LU R161, [R1+0x780] ;  /* 0x0007800001a17983 */ /* 0x001ee80000300800 */
[----:B------:R-:W-:Y:S01]  /*14d40*/  STL [R1+0x7c0], R17 ;  /* 0x0007c01101007387 */ /* 0x000fe20000100800 */
[----:B--2---:R-:W-:Y:S01]  /*14d50*/  IMAD.X R174, R174, 0x1, R4, P4 ;  /* 0x00000001aeae7824 */ /* 0x004fe200020e0604 */
[----:B----4-:R-:W-:-:S05]  /*14d60*/  IADD3 R157, P4, R157, R5, RZ ;  /* 0x000000059d9d7210 */ /* 0x010fca0007f9e0ff */
[----:B------:R0:W-:Y:S04]  /*14d70*/  STL [R1+0x78c], R157 ;  /* 0x00078c9d01007387 */ /* 0x0001e80000100800 */
[----:B------:R-:W-:Y:S01]  /*14d80*/  STL [R1+0x794], R175 ;  /* 0x000794af01007387 */ /* 0x000fe20000100800 */
[--C-:B------:R-:W-:Y:S02]  /*14d90*/  IMAD.X R173, R173, 0x1, R4.reuse, P5 ;  /* 0x00000001adad7824 */ /* 0x100fe400028e0604 */
[----:B------:R-:W-:Y:S01]  /*14da0*/  IMAD.X R164, R164, 0x1, R4, P6 ;  /* 0x00000001a4a47824 */ /* 0x000fe200030e0604 */
[----:B0-----:R-:W2:Y:S01]  /*14db0*/  LDL.LU R157, [R1+0x754] ;  /* 0x00075400019d7983 */ /* 0x001ea20000300800 */
[----:B------:R-:W-:-:S03]  /*14dc0*/  IADD3 R171, P5, R171, R5, RZ ;  /* 0x00000005abab7210 */ /* 0x000fc60007fbe0ff */
[----:B------:R-:W-:Y:S04]  /*14dd0*/  STL [R1+0x7b8], R174 ;  /* 0x0007b8ae01007387 */ /* 0x000fe80000100800 */
[----:B------:R0:W-:Y:S04]  /*14de0*/  STL [R1+0x7a8], R164 ;  /* 0x0007a8a401007387 */ /* 0x0001e80000100800 */
[----:B------:R-:W-:Y:S04]  /*14df0*/  STL [R1+0x7b0], R173 ;  /* 0x0007b0ad01007387 */ /* 0x000fe80000100800 */
[----:B0-----:R-:W4:Y:S04]  /*14e00*/  LDL.LU R164, [R1+0x778] ;  /* 0x0007780001a47983 */ /* 0x001f280000300800 */
[----:B------:R-:W-:Y:S04]  /*14e10*/  STL [R1+0x784], R171 ;  /* 0x000784ab01007387 */ /* 0x000fe80000100800 */
[----:B------:R-:W4:Y:S04]  /*14e20*/  LDL.LU R162, [R1+0x74c] ;  /* 0x00074c0001a27983 */ /* 0x000f280000300800 */
[----:B------:R-:W4:Y:S04]  /*14e30*/  LDL.LU R158, [R1+0x770] ;  /* 0x00077000019e7983 */ /* 0x000f280000300800 */
[----:B------:R-:W4:Y:S01]  /*14e40*/  LDL.LU R154, [R1+0x744] ;  /* 0x00074400019a7983 */ /* 0x000f220000300800 */
[----:B---3--:R-:W-:-:S05]  /*14e50*/  IADD3 R165, P6, R165, R5, RZ ;  /* 0x00000005a5a57210 */ /* 0x008fca0007fde0ff */
[----:B------:R0:W-:Y:S04]  /*14e60*/  STL [R1+0x77c], R165 ;  /* 0x00077ca501007387 */ /* 0x0001e80000100800 */
[----:B------:R-:W3:Y:S04]  /*14e70*/  LDL.LU R23, [R1+0x768] ;  /* 0x0007680001177983 */ /* 0x000ee80000300800 */
[----:B------:R-:W3:Y:S04]  /*14e80*/  LDL.LU R20, [R1+0x73c] ;  /* 0x00073c0001147983 */ /* 0x000ee80000300800 */
[----:B------:R-:W3:Y:S04]  /*14e90*/  LDL.LU R17, [R1+0x760] ;  /* 0x0007600001117983 */ /* 0x000ee80000300800 */
[----:B0-----:R-:W3:Y:S04]  /*14ea0*/  LDL.LU R165, [R1+0x734] ;  /* 0x0007340001a57983 */ /* 0x001ee80000300800 */
[----:B------:R-:W3:Y:S04]  /*14eb0*/  LDL.LU R175, [R1+0x758] ;  /* 0x0007580001af7983 */ /* 0x000ee80000300800 */
[----:B------:R-:W3:Y:S01]  /*14ec0*/  LDL.LU R174, [R1+0x72c] ;  /* 0x00072c0001ae7983 */ /* 0x000ee20000300800 */
[----:B------:R-:W-:-:S03]  /*14ed0*/  IMAD.X R167, R167, 0x1, R4, P1 ;  /* 0x00000001a7a77824 */ /* 0x000fc600008e0604 */
[----:B------:R-:W3:Y:S04]  /*14ee0*/  LDL.LU R173, [R1+0x750] ;  /* 0x0007500001ad7983 */ /* 0x000ee80000300800 */
[----:B------:R0:W-:Y:S04]  /*14ef0*/  STL [R1+0x7a0], R167 ;  /* 0x0007a0a701007387 */ /* 0x0001e80000100800 */
[----:B------:R-:W3:Y:S04]  /*14f00*/  LDL.LU R171, [R1+0x724] ;  /* 0x0007240001ab7983 */ /* 0x000ee80000300800 */
[----:B0-----:R-:W3:Y:S01]  /*14f10*/  LDL.LU R167, [R1+0x748] ;  /* 0x0007480001a77983 */ /* 0x001ee20000300800 */
[----:B------:R-:W-:Y:S01]  /*14f20*/  IADD3 R172, P1, R172, R5, RZ ;  /* 0x00000005acac7210 */ /* 0x000fe20007f3e0ff */
[----:B------:R-:W-:-:S04]  /*14f30*/  IMAD.X R168, R168, 0x1, R4, P2 ;  /* 0x00000001a8a87824 */ /* 0x000fc800010e0604 */
[----:B------:R-:W-:Y:S01]  /*14f40*/  STL [R1+0x774], R172 ;  /* 0x000774ac01007387 */ /* 0x000fe20000100800 */
[----:B------:R-:W-:-:S03]  /*14f50*/  IADD3 R14, P2, R14, R5, RZ ;  /* 0x000000050e0e7210 */ /* 0x000fc60007f5e0ff */
[----:B------:R-:W-:Y:S01]  /*14f60*/  STL [R1+0x798], R168 ;  /* 0x000798a801007387 */ /* 0x000fe20000100800 */
[----:B------:R-:W-:-:S03]  /*14f70*/  IMAD.X R11, R11, 0x1, R4, P3 ;  /* 0x000000010b0b7824 */ /* 0x000fc600018e0604 */
[----:B------:R0:W-:Y:S01]  /*14f80*/  STL [R1+0x76c], R14 ;  /* 0x00076c0e01007387 */ /* 0x0001e20000100800 */
[----:B------:R-:W-:-:S03]  /*14f90*/  IADD3 R8, P3, R8, R5, RZ ;  /* 0x0000000508087210 */ /* 0x000fc60007f7e0ff */
[----:B------:R1:W-:Y:S01]  /*14fa0*/  STL [R1+0x790], R11 ;  /* 0x0007900b01007387 */ /* 0x0003e20000100800 */
[----:B------:R-:W-:-:S03]  /*14fb0*/  IMAD.X R177, R177, 0x1, R4, P4 ;  /* 0x00000001b1b17824 */ /* 0x000fc600020e0604 */
[----:B------:R1:W-:Y:S01]  /*14fc0*/  STL [R1+0x764], R8 ;  /* 0x0007640801007387 */ /* 0x0003e20000100800 */
[----:B------:R-:W-:-:S03]  /*14fd0*/  IADD3 R176, P4, R176, R5, RZ ;  /* 0x00000005b0b07210 */ /* 0x000fc60007f9e0ff */
[----:B0-----:R-:W3:Y:S01]  /*14fe0*/  LDL.LU R14, [R1+0x71c] ;  /* 0x00071c00010e7983 */ /* 0x001ee20000300800 */
[----:B------:R-:W-:-:S03]  /*14ff0*/  IMAD.X R161, R161, 0x1, R4, P5 ;  /* 0x00000001a1a17824 */ /* 0x000fc600028e0604 */
[----:B------:R-:W-:Y:S04]  /*15000*/  STL [R1+0x788], R177 ;  /* 0x000788b101007387 */ /* 0x000fe80000100800 */
[----:B-1----:R-:W3:Y:S04]  /*15010*/  LDL.LU R11, [R1+0x740] ;  /* 0x00074000010b7983 */ /* 0x002ee80000300800 */
[----:B------:R-:W-:Y:S04]  /*15020*/  STL [R1+0x75c], R176 ;  /* 0x00075cb001007387 */ /* 0x000fe80000100800 */
[----:B------:R-:W3:Y:S04]  /*15030*/  LDL.LU R8, [R1+0x714] ;  /* 0x0007140001087983 */ /* 0x000ee80000300800 */
[----:B------:R0:W-:Y:S04]  /*15040*/  STL [R1+0x780], R161 ;  /* 0x000780a101007387 */ /* 0x0001e80000100800 */
[----:B0-----:R-:W3:Y:S04]  /*15050*/  LDL.LU R161, [R1+0x738] ;  /* 0x0007380001a17983 */ /* 0x001ee80000300800 */
[----:B------:R-:W3:Y:S04]  /*15060*/  LDL.LU R177, [R1+0x70c] ;  /* 0x00070c0001b17983 */ /* 0x000ee80000300800 */
[----:B------:R-:W3:Y:S01]  /*15070*/  LDL.LU R176, [R1+0x730] ;  /* 0x0007300001b07983 */ /* 0x000ee20000300800 */
[----:B--2---:R-:W-:-:S05]  /*15080*/  IADD3 R157, P5, R157, R5, RZ ;  /* 0x000000059d9d7210 */ /* 0x004fca0007fbe0ff */
[----:B------:R0:W-:Y:S04]  /*15090*/  STL [R1+0x754], R157 ;  /* 0x0007549d01007387 */ /* 0x0001e80000100800 */
[----:B0-----:R-:W2:Y:S01]  /*150a0*/  LDL.LU R157, [R1+0x704] ;  /* 0x00070400019d7983 */ /* 0x001ea20000300800 */
[----:B----4-:R-:W-:-:S05]  /*150b0*/  IMAD.X R164, R164, 0x1, R4, P6 ;  /* 0x00000001a4a47824 */ /* 0x010fca00030e0604 */
[----:B------:R0:W-:Y:S01]  /*150c0*/  STL [R1+0x778], R164 ;  /* 0x000778a401007387 */ /* 0x0001e20000100800 */
[-C--:B------:R-:W-:Y:S01]  /*150d0*/  IADD3 R162, P6, R162, R5.reuse, RZ ;  /* 0x00000005a2a27210 */ /* 0x080fe20007fde0ff */
[----:B------:R-:W-:Y:S02]  /*150e0*/  IMAD.X R158, R158, 0x1, R4, P1 ;  /* 0x000000019e9e7824 */ /* 0x000fe400008e0604 */
[----:B0-----:R-:W4:Y:S01]  /*150f0*/  LDL.LU R164, [R1+0x728] ;  /* 0x0007280001a47983 */ /* 0x001f220000300800 */
[----:B------:R-:W-:-:S03]  /*15100*/  IADD3 R154, P1, R154, R5, RZ ;  /* 0x000000059a9a7210 */ /* 0x000fc60007f3e0ff */
[----:B------:R-:W-:Y:S04]  /*15110*/  STL [R1+0x74c], R162 ;  /* 0x00074ca201007387 */ /* 0x000fe80000100800 */
[----:B------:R-:W-:Y:S04]  /*15120*/  STL [R1+0x770], R158 ;  /* 0x0007709e01007387 */ /* 0x000fe80000100800 */
[----:B------:R-:W-:Y:S01]  /*15130*/  STL [R1+0x744], R154 ;  /* 0x0007449a01007387 */ /* 0x000fe20000100800 */
[--C-:B---3--:R-:W-:Y:S01]  /*15140*/  IMAD.X R23, R23, 0x1, R4.reuse, P2 ;  /* 0x0000000117177824 */ /* 0x108fe200010e0604 */
[-C--:B------:R-:W-:Y:S01]  /*15150*/  IADD3 R20, P2, R20, R5.reuse, RZ ;  /* 0x0000000514147210 */ /* 0x080fe20007f5e0ff */
[----:B------:R-:W-:Y:S01]  /*15160*/  IMAD.X R17, R17, 0x1, R4, P3 ;  /* 0x0000000111117824 */ /* 0x000fe200018e0604 */
[----:B------:R-:W-:-:S02]  /*15170*/  IADD3 R165, P3, R165, R5, RZ ;  /* 0x00000005a5a57210 */ /* 0x000fc40007f7e0ff */
[----:B------:R-:W-:Y:S04]  /*15180*/  STL [R1+0x768], R23 ;  /* 0x0007681701007387 */ /* 0x000fe80000100800 */
[----:B------:R0:W-:Y:S04]  /*15190*/  STL [R1+0x734], R165 ;  /* 0x000734a501007387 */ /* 0x0001e80000100800 */
[----:B------:R-:W-:Y:S04]  /*151a0*/  STL [R1+0x73c], R20 ;  /* 0x00073c1401007387 */ /* 0x000fe80000100800 */
[----:B0-----:R-:W3:Y:S01]  /*151b0*/  LDL.LU R165, [R1+0x6fc] ;  /* 0x0006fc0001a57983 */ /* 0x001ee20000300800 */
[--C-:B------:R-:W-:Y:S01]  /*151c0*/  IMAD.X R175, R175, 0x1, R4.reuse, P4 ;  /* 0x00000001afaf7824 */ /* 0x100fe200020e0604 */
[-C--:B------:R-:W-:Y:S01]  /*151d0*/  IADD3 R174, P4, R174, R5.reuse, RZ ;  /* 0x00000005aeae7210 */ /* 0x080fe20007f9e0ff */
[----:B------:R-:W-:Y:S01]  /*151e0*/  IMAD.X R173, R173, 0x1, R4, P5 ;  /* 0x00000001adad7824 */ /* 0x000fe200028e0604 */
[----:B------:R0:W-:Y:S01]  /*151f0*/  STL [R1+0x760], R17 ;  /* 0x0007601101007387 */ /* 0x0001e20000100800 */
[----:B------:R-:W-:-:S03]  /*15200*/  IADD3 R171, P5, R171, R5, RZ ;  /* 0x00000005abab7210 */ /* 0x000fc60007fbe0ff */
[----:B------:R1:W-:Y:S01]  /*15210*/  STL [R1+0x758], R175 ;  /* 0x000758af01007387 */ /* 0x0003e20000100800 */
[----:B------:R-:W-:-:S03]  /*15220*/  IMAD.X R167, R167, 0x1, R4, P6 ;  /* 0x00000001a7a77824 */ /* 0x000fc600030e0604 */
        /* <DEDUP_REMOVED lines=8> */
[----:B------:R-:W3:Y:S04]  /*152b0*/  LDL.LU R174, [R1+0x710] ;  /* 0x0007100001ae7983 */ /* 0x000ee80000300800 */
[----:B------:R-:W3:Y:S01]  /*152c0*/  LDL.LU R173, [R1+0x6e4] ;  /* 0x0006e40001ad7983 */ /* 0x000ee20000300800 */
[----:B------:R-:W-:-:S03]  /*152d0*/  IADD3 R14, P6, R14, R5, RZ ;  /* 0x000000050e0e7210 */ /* 0x000fc60007fde0ff */
[----:B------:R-:W3:Y:S04]  /*152e0*/  LDL.LU R171, [R1+0x708] ;  /* 0x0007080001ab7983 */ /* 0x000ee80000300800 */
[----:B0-----:R-:W3:Y:S01]  /*152f0*/  LDL.LU R167, [R1+0x6dc] ;  /* 0x0006dc0001a77983 */ /* 0x001ee20000300800 */
[----:B------:R-:W-:-:S03]  /*15300*/  IMAD.X R11, R11, 0x1, R4, P1 ;  /* 0x000000010b0b7824 */ /* 0x000fc600008e0604 */
[----:B------:R-:W-:Y:S01]  /*15310*/  STL [R1+0x71c], R14 ;  /* 0x00071c0e01007387 */ /* 0x000fe20000100800 */
[----:B------:R-:W-:Y:S01]  /*15320*/  IADD3 R8, P1, R8, R5, RZ ;  /* 0x0000000508087210 */ /* 0x000fe20007f3e0ff */
[----:B------:R-:W-:-:S05]  /*15330*/  IMAD.X R161, R161, 0x1, R4, P2 ;  /* 0x00000001a1a17824 */ /* 0x000fca00010e0604 */
[----:B------:R0:W-:Y:S01]  /*15340*/  STL [R1+0x738], R161 ;  /* 0x000738a101007387 */ /* 0x0001e20000100800 */
[-C--:B------:R-:W-:Y:S01]  /*15350*/  IADD3 R177, P2, R177, R5.reuse, RZ ;  /* 0x00000005b1b17210 */ /* 0x080fe20007f5e0ff */
[----:B------:R-:W-:Y:S02]  /*15360*/  IMAD.X R176, R176, 0x1, R4, P3 ;  /* 0x00000001b0b07824 */ /* 0x000fe400018e0604 */
[----:B------:R-:W-:Y:S04]  /*15370*/  STL [R1+0x740], R11 ;  /* 0x0007400b01007387 */ /* 0x000fe80000100800 */
[----:B0-----:R-:W3:Y:S04]  /*15380*/  LDL.LU R161, [R1+0x700] ;  /* 0x0007000001a17983 */ /* 0x001ee80000300800 */
[----:B------:R-:W-:Y:S01]  /*15390*/  STL [R1+0x714], R8 ;  /* 0x0007140801007387 */ /* 0x000fe20000100800 */
[----:B--2---:R-:W-:-:S05]  /*153a0*/  IADD3 R157, P3, R157, R5, RZ ;  /* 0x000000059d9d7210 */ /* 0x004fca0007f7e0ff */
[----:B------:R0:W-:Y:S04]  /*153b0*/  STL [R1+0x704], R157 ;  /* 0x0007049d01007387 */ /* 0x0001e80000100800 */
[----:B------:R-:W-:Y:S04]  /*153c0*/  STL [R1+0x70c], R177 ;  /* 0x00070cb101007387 */ /* 0x000fe80000100800 */
[----:B0-----:R-:W2:Y:S01]  /*153d0*/  LDL.LU R157, [R1+0x6d4] ;  /* 0x0006d400019d7983 */ /* 0x001ea20000300800 */
[----:B----4-:R-:W-:-:S03]  /*153e0*/  IMAD.X R164, R164, 0x1, R4, P4 ;  /* 0x00000001a4a47824 */ /* 0x010fc600020e0604 */
[----:B------:R-:W-:Y:S04]  /*153f0*/  STL [R1+0x730], R176 ;  /* 0x000730b001007387 */ /* 0x000fe80000100800 */
[----:B------:R-:W4:Y:S04]  /*15400*/  LDL.LU R162, [R1+0x6f8] ;  /* 0x0006f80001a27983 */ /* 0x000f280000300800 */
[----:B------:R-:W4:Y:S04]  /*15410*/  LDL.LU R158, [R1+0x6cc] ;  /* 0x0006cc00019e7983 */ /* 0x000f280000300800 */
[----:B------:R-:W4:Y:S04]  /*15420*/  LDL.LU R154, [R1+0x6f0] ;  /* 0x0006f000019a7983 */ /* 0x000f280000300800 */
[----:B------:R0:W-:Y:S04]  /*15430*/  STL [R1+0x728], R164 ;  /* 0x000728a401007387 */ /* 0x0001e80000100800 */
[----:B------:R-:W4:Y:S04]  /*15440*/  LDL.LU R23, [R1+0x6c4] ;  /* 0x0006c40001177983 */ /* 0x000f280000300800 */
[----:B------:R-:W4:Y:S04]  /*15450*/  LDL.LU R20, [R1+0x6e8] ;  /* 0x0006e80001147983 */ /* 0x000f280000300800 */
[----:B------:R-:W4:Y:S04]  /*15460*/  LDL.LU R14, [R1+0x6bc] ;  /* 0x0006bc00010e7983 */ /* 0x000f280000300800 */
[----:B0-----:R-:W4:Y:S04]  /*15470*/  LDL.LU R164, [R1+0x6e0] ;  /* 0x0006e00001a47983 */ /* 0x001f280000300800 */
[----:B------:R-:W4:Y:S04]  /*15480*/  LDL.LU R11, [R1+0x6b4] ;  /* 0x0006b400010b7983 */ /* 0x000f280000300800 */
[----:B------:R-:W4:Y:S04]  /*15490*/  LDL.LU R8, [R1+0x6d8] ;  /* 0x0006d80001087983 */ /* 0x000f280000300800 */
[----:B------:R-:W4:Y:S01]  /*154a0*/  LDL.LU R177, [R1+0x6ac] ;  /* 0x0006ac0001b17983 */ /* 0x000f220000300800 */
[----:B---3--:R-:W-:-:S05]  /*154b0*/  IADD3 R165, P4, R165, R5, RZ ;  /* 0x00000005a5a57210 */ /* 0x008fca0007f9e0ff */
[----:B------:R0:W-:Y:S04]  /*154c0*/  STL [R1+0x6fc], R165 ;  /* 0x0006fca501007387 */ /* 0x0001e80000100800 */
[----:B------:R-:W3:Y:S04]  /*154d0*/  LDL.LU R176, [R1+0x6d0] ;  /* 0x0006d00001b07983 */ /* 0x000ee80000300800 */
[----:B0-----:R-:W3:Y:S01]  /*154e0*/  LDL.LU R165, [R1+0x6a4] ;  /* 0x0006a40001a57983 */ /* 0x001ee20000300800 */
[----:B------:R-:W-:Y:S01]  /*154f0*/  IMAD.X R172, R172, 0x1, R4, P5 ;  /* 0x00000001acac7824 */ /* 0x000fe200028e0604 */
[----:B------:R-:W-:-:S04]  /*15500*/  IADD3 R168, P5, R168, R5, RZ ;  /* 0x00000005a8a87210 */ /* 0x000fc80007fbe0ff */
[----:B------:R-:W-:Y:S01]  /*15510*/  STL [R1+0x720], R172 ;  /* 0x000720ac01007387 */ /* 0x000fe20000100800 */
[----:B------:R-:W-:-:S03]  /*15520*/  IMAD.X R17, R17, 0x1, R4, P6 ;  /* 0x0000000111117824 */ /* 0x000fc600030e0604 */
[----:B------:R-:W-:Y:S01]  /*15530*/  STL [R1+0x6f4], R168 ;  /* 0x0006f4a801007387 */ /* 0x000fe20000100800 */
[----:B------:R-:W-:-:S03]  /*15540*/  IADD3 R175, P6, R175, R5, RZ ;  /* 0x00000005afaf7210 */ /* 0x000fc60007fde0ff */
[----:B------:R0:W-:Y:S01]  /*15550*/  STL [R1+0x718], R17 ;  /* 0x0007181101007387 */ /* 0x0001e20000100800 */
[----:B------:R-:W-:-:S03]  /*15560*/  IMAD.X R174, R174, 0x1, R4, P1 ;  /* 0x00000001aeae7824 */ /* 0x000fc600008e0604 */
[----:B------:R1:W-:Y:S01]  /*15570*/  STL [R1+0x6ec], R175 ;  /* 0x0006ecaf01007387 */ /* 0x0003e20000100800 */
[----:B------:R-:W-:-:S03]  /*15580*/  IADD3 R173, P1, R173, R5, RZ ;  /* 0x00000005adad7210 */ /* 0x000fc60007f3e0ff */
[----:B------:R1:W-:Y:S01]  /*15590*/  STL [R1+0x710], R174 ;  /* 0x000710ae01007387 */ /* 0x0003e20000100800 */
[----:B------:R-:W-:-:S03]  /*155a0*/  IMAD.X R171, R171, 0x1, R4, P2 ;  /* 0x00000001abab7824 */ /* 0x000fc600010e0604 */
[----:B0-----:R-:W3:Y:S01]  /*155b0*/  LDL.LU R17, [R1+0x6c8] ;  /* 0x0006c80001117983 */ /* 0x001ee20000300800 */
[----:B------:R-:W-:-:S03]  /*155c0*/  IADD3 R167, P2, R167, R5, RZ ;  /* 0x00000005a7a77210 */ /* 0x000fc60007f5e0ff */
        /* <DEDUP_REMOVED lines=8> */
[----:B------:R-:W-:-:S05]  /*15650*/  IMAD.X R161, R161, 0x1, R4, P3 ;  /* 0x00000001a1a17824 */ /* 0x000fca00018e0604 */
[----:B------:R0:W-:Y:S04]  /*15660*/  STL [R1+0x700], R161 ;  /* 0x000700a101007387 */ /* 0x0001e80000100800 */
[----:B0-----:R-:W3:Y:S01]  /*15670*/  LDL.LU R161, [R1+0x6b0] ;  /* 0x0006b00001a17983 */ /* 0x001ee20000300800 */
[----:B--2---:R-:W-:-:S05]  /*15680*/  IADD3 R157, P3, R157, R5, RZ ;  /* 0x000000059d9d7210 */ /* 0x004fca0007f7e0ff */
[----:B------:R0:W-:Y:S01]  /*15690*/  STL [R1+0x6d4], R157 ;  /* 0x0006d49d01007387 */ /* 0x0001e20000100800 */
[--C-:B----4-:R-:W-:Y:S01]  /*156a0*/  IMAD.X R162, R162, 0x1, R4.reuse, P4 ;  /* 0x00000001a2a27824 */ /* 0x110fe200020e0604 */
[----:B------:R-:W-:Y:S02]  /*156b0*/  IADD3 R158, P4, R158, R5, RZ ;  /* 0x000000059e9e7210 */ /* 0x000fe40007f9e0ff */
[----:B0-----:R-:W2:Y:S01]  /*156c0*/  LDL.LU R157, [R1+0x684] ;  /* 0x00068400019d7983 */ /* 0x001ea20000300800 */
[----:B------:R-:W-:-:S03]  /*156d0*/  IMAD.X R154, R154, 0x1, R4, P5 ;  /* 0x000000019a9a7824 */ /* 0x000fc600028e0604 */
[----:B------:R-:W-:Y:S01]  /*156e0*/  STL [R1+0x6f8], R162 ;  /* 0x0006f8a201007387 */ /* 0x000fe20000100800 */
[----:B------:R-:W-:-:S03]  /*156f0*/  IADD3 R23, P5, R23, R5, RZ ;  /* 0x0000000517177210 */ /* 0x000fc60007fbe0ff */
[----:B------:R-:W-:Y:S01]  /*15700*/  STL [R1+0x6cc], R158 ;  /* 0x0006cc9e01007387 */ /* 0x000fe20000100800 */
[----:B------:R-:W-:-:S03]  /*15710*/  IMAD.X R20, R20, 0x1, R4, P6 ;  /* 0x0000000114147824 */ /* 0x000fc600030e0604 */
[----:B------:R-:W-:Y:S01]  /*15720*/  STL [R1+0x6f0], R154 ;  /* 0x0006f09a01007387 */ /* 0x000fe20000100800 */
[-C--:B------:R-:W-:Y:S01]  /*15730*/  IADD3 R14, P6, R14, R5.reuse, RZ ;  /* 0x000000050e0e7210 */ /* 0x080fe20007fde0ff */
[----:B------:R-:W-:Y:S02]  /*15740*/  IMAD.X R164, R164, 0x1, R4, P1 ;  /* 0x00000001a4a47824 */ /* 0x000fe400008e0604 */
[----:B------:R-:W-:Y:S01]  /*15750*/  STL [R1+0x6c4], R23 ;  /* 0x0006c41701007387 */ /* 0x000fe20000100800 */
[----:B------:R-:W-:-:S03]  /*15760*/  IADD3 R11, P1, R11, R5, RZ ;  /* 0x000000050b0b7210 */ /* 0x000fc60007f3e0ff */
[----:B------:R0:W-:Y:S01]  /*15770*/  STL [R1+0x6e0], R164 ;  /* 0x0006e0a401007387 */ /* 0x0001e20000100800 */
[----:B------:R-:W-:-:S03]  /*15780*/  IMAD.X R8, R8, 0x1, R4, P2 ;  /* 0x0000000108087824 */ /* 0x000fc600010e0604 */
[----:B------:R-:W-:Y:S01]  /*15790*/  STL [R1+0x6e8], R20 ;  /* 0x0006e81401007387 */ /* 0x000fe20000100800 */
[----:B------:R-:W-:-:S03]  /*157a0*/  IADD3 R177, P2, R177, R5, RZ ;  /* 0x00000005b1b17210 */ /* 0x000fc60007f5e0ff */
[----:B0-----:R-:W4:Y:S04]  /*157b0*/  LDL.LU R164, [R1+0x6a8] ;  /* 0x0006a80001a47983 */ /* 0x001f280000300800 */
[----:B------:R0:W-:Y:S04]  /*157c0*/  STL [R1+0x6bc], R14 ;  /* 0x0006bc0e01007387 */ /* 0x0001e80000100800 */
[----:B------:R1:W-:Y:S04]  /*157d0*/  STL [R1+0x6b4], R11 ;  /* 0x0006b40b01007387 */ /* 0x0003e80000100800 */
[----:B------:R1:W-:Y:S04]  /*157e0*/  STL [R1+0x6d8], R8 ;  /* 0x0006d80801007387 */ /* 0x0003e80000100800 */
[----:B------:R-:W4:Y:S04]  /*157f0*/  LDL.LU R172, [R1+0x67c] ;  /* 0x00067c0001ac7983 */ /* 0x000f280000300800 */
[----:B------:R1:W-:Y:S04]  /*15800*/  STL [R1+0x6ac], R177 ;  /* 0x0006acb101007387 */ /* 0x0003e80000100800 */
[----:B------:R-:W4:Y:S01]  /*15810*/  LDL.LU R168, [R1+0x6a0] ;  /* 0x0006a00001a87983 */ /* 0x000f220000300800 */
[----:B---3--:R-:W-:Y:S01]  /*15820*/  IMAD.X R176, R176, 0x1, R4, P3 ;  /* 0x00000001b0b07824 */ /* 0x008fe200018e0604 */
[----:B------:R-:W-:-:S04]  /*15830*/  IADD3 R165, P3, R165, R5, RZ ;  /* 0x00000005a5a57210 */ /* 0x000fc80007f7e0ff */
[----:B------:R3:W-:Y:S04]  /*15840*/  STL [R1+0x6d0], R176 ;  /* 0x0006d0b001007387 */ /* 0x0007e80000100800 */
[----:B0-----:R-:W4:Y:S04]  /*15850*/  LDL.LU R14, [R1+0x674] ;  /* 0x00067400010e7983 */ /* 0x001f280000300800 */
[----:B------:R0:W-:Y:S04]  /*15860*/  STL [R1+0x6a4], R165 ;  /* 0x0006a4a501007387 */ /* 0x0001e80000100800 */
[----:B-1----:R-:W4:Y:S04]  /*15870*/  LDL.LU R11, [R1+0x698] ;  /* 0x00069800010b7983 */ /* 0x002f280000300800 */
[----:B------:R-:W4:Y:S04]  /*15880*/  LDL.LU R8, [R1+0x66c] ;  /* 0x00066c0001087983 */ /* 0x000f280000300800 */
[----:B------:R-:W4:Y:S04]  /*15890*/  LDL.LU R177, [R1+0x690] ;  /* 0x0006900001b17983 */ /* 0x000f280000300800 */
[----:B---3--:R-:W3:Y:S04]  /*158a0*/  LDL.LU R176, [R1+0x664] ;  /* 0x0006640001b07983 */ /* 0x008ee80000300800 */
[----:B0-----:R-:W3:Y:S01]  /*158b0*/  LDL.LU R165, [R1+0x688] ;  /* 0x0006880001a57983 */ /* 0x001ee20000300800 */
[----:B------:R-:W-:-:S05]  /*158c0*/  IMAD.X R17, R17, 0x1, R4, P4 ;  /* 0x0000000111117824 */ /* 0x000fca00020e0604 */
[----:B------:R-:W-:Y:S01]  /*158d0*/  STL [R1+0x6c8], R17 ;  /* 0x0006c81101007387 */ /* 0x000fe20000100800 */
[-C--:B------:R-:W-:Y:S01]  /*158e0*/  IADD3 R175, P4, R175, R5.reuse, RZ ;  /* 0x00000005afaf7210 */ /* 0x080fe20007f9e0ff */
[----:B------:R-:W-:Y:S01]  /*158f0*/  IMAD.X R174, R174, 0x1, R4, P5 ;  /* 0x00000001aeae7824 */ /* 0x000fe200028e0604 */
[----:B------:R-:W-:-:S05]  /*15900*/  IADD3 R167, P5, R167, R5, RZ ;  /* 0x00000005a7a77210 */ /* 0x000fca0007fbe0ff */
[----:B------:R0:W-:Y:S01]  /*15910*/  STL [R1+0x694], R167 ;  /* 0x000694a701007387 */ /* 0x0001e20000100800 */
[----:B------:R-:W-:-:S03]  /*15920*/  IMAD.X R173, R173, 0x1, R4, P6 ;  /* 0x00000001adad7824 */ /* 0x000fc600030e0604 */
[----:B------:R-:W-:Y:S01]  /*15930*/  STL [R1+0x69c], R175 ;  /* 0x00069caf01007387 */ /* 0x000fe20000100800 */
[----:B------:R-:W-:-:S03]  /*15940*/  IADD3 R171, P6, R171, R5, RZ ;  /* 0x00000005abab7210 */ /* 0x000fc60007fde0ff */
[----:B0-----:R-:W3:Y:S04]  /*15950*/  LDL.LU R167, [R1+0x65c] ;  /* 0x00065c0001a77983 */ /* 0x001ee80000300800 */
[----:B------:R-:W-:Y:S01]  /*15960*/  STL [R1+0x6c0], R174 ;  /* 0x0006c0ae01007387 */ /* 0x000fe20000100800 */
[----:B------:R-:W-:-:S05]  /*15970*/  IMAD.X R161, R161, 0x1, R4, P1 ;  /* 0x00000001a1a17824 */ /* 0x000fca00008e0604 */
[----:B------:R0:W-:Y:S04]  /*15980*/  STL [R1+0x6b0], R161 ;  /* 0x0006b0a101007387 */ /* 0x0001e80000100800 */
[----:B------:R-:W-:Y:S04]  /*15990*/  STL [R1+0x6b8], R173 ;  /* 0x0006b8ad01007387 */ /* 0x000fe80000100800 */
[----:B0-----:R-:W3:Y:S04]  /*159a0*/  LDL.LU R161, [R1+0x680] ;  /* 0x0006800001a17983 */ /* 0x001ee80000300800 */
[----:B------:R-:W-:Y:S04]  /*159b0*/  STL [R1+0x68c], R171 ;  /* 0x00068cab01007387 */ /* 0x000fe80000100800 */
[----:B------:R-:W3:Y:S04]  /*159c0*/  LDL.LU R162, [R1+0x654] ;  /* 0x0006540001a27983 */ /* 0x000ee80000300800 */
[----:B------:R-:W3:Y:S01]  /*159d0*/  LDL.LU R158, [R1+0x678] ;  /* 0x00067800019e7983 */ /* 0x000ee20000300800 */
[----:B--2---:R-:W-:-:S03]  /*159e0*/  IADD3 R157, P1, R157, R5, RZ ;  /* 0x000000059d9d7210 */ /* 0x004fc60007f3e0ff */
[----:B------:R-:W2:Y:S04]  /*159f0*/  LDL.LU R154, [R1+0x64c] ;  /* 0x00064c00019a7983 */ /* 0x000ea80000300800 */
[----:B------:R0:W-:Y:S04]  /*15a00*/  STL [R1+0x684], R157 ;  /* 0x0006849d01007387 */ /* 0x0001e80000100800 */
[----:B------:R-:W2:Y:S04]  /*15a10*/  LDL.LU R23, [R1+0x670] ;  /* 0x0006700001177983 */ /* 0x000ea80000300800 */
[----:B------:R-:W2:Y:S04]  /*15a20*/  LDL.LU R20, [R1+0x644] ;  /* 0x0006440001147983 */ /* 0x000ea80000300800 */
[----:B------:R-:W2:Y:S04]  /*15a30*/  LDL.LU R17, [R1+0x668] ;  /* 0x0006680001117983 */ /* 0x000ea80000300800 */
[----:B0-----:R-:W2:Y:S04]  /*15a40*/  LDL.LU R157, [R1+0x63c] ;  /* 0x00063c00019d7983 */ /* 0x001ea80000300800 */
[----:B------:R-:W2:Y:S04]  /*15a50*/  LDL.LU R175, [R1+0x660] ;  /* 0x0006600001af7983 */ /* 0x000ea80000300800 */
[----:B------:R-:W2:Y:S04]  /*15a60*/  LDL.LU R174, [R1+0x634] ;  /* 0x0006340001ae7983 */ /* 0x000ea80000300800 */
[----:B------:R-:W2:Y:S01]  /*15a70*/  LDL.LU R173, [R1+0x658] ;  /* 0x0006580001ad7983 */ /* 0x000ea20000300800 */
[----:B----4-:R-:W-:-:S05]  /*15a80*/  IMAD.X R164, R164, 0x1, R4, P2 ;  /* 0x00000001a4a47824 */ /* 0x010fca00010e0604 */
[----:B------:R0:W-:Y:S04]  /*15a90*/  STL [R1+0x6a8], R164 ;  /* 0x0006a8a401007387 */ /* 0x0001e80000100800 */
[----:B------:R-:W4:Y:S04]  /*15aa0*/  LDL.LU R171, [R1+0x62c] ;  /* 0x00062c0001ab7983 */ /* 0x000f280000300800 */
[----:B0-----:R-:W4:Y:S01]  /*15ab0*/  LDL.LU R164, [R1+0x650] ;  /* 0x0006500001a47983 */ /* 0x001f220000300800 */
[----:B------:R-:W-:Y:S01]  /*15ac0*/  IADD3 R172, P2, R172, R5, RZ ;  /* 0x00000005acac7210 */ /* 0x000fe20007f5e0ff */
[----:B------:R-:W-:-:S04]  /*15ad0*/  IMAD.X R168, R168, 0x1, R4, P3 ;  /* 0x00000001a8a87824 */ /* 0x000fc800018e0604 */
[----:B------:R-:W-:Y:S04]  /*15ae0*/  STL [R1+0x67c], R172 ;  /* 0x00067cac01007387 */ /* 0x000fe80000100800 */
[----:B------:R-:W-:Y:S01]  /*15af0*/  STL [R1+0x6a0], R168 ;  /* 0x0006a0a801007387 */ /* 0x000fe20000100800 */
[----:B------:R-:W-:Y:S01]  /*15b00*/  IADD3 R14, P3, R14, R5, RZ ;  /* 0x000000050e0e7210 */ /* 0x000fe20007f7e0ff */
[----:B------:R-:W-:-:S04]  /*15b10*/  IMAD.X R11, R11, 0x1, R4, P4 ;  /* 0x000000010b0b7824 */ /* 0x000fc800020e0604 */
[----:B------:R0:W-:Y:S01]  /*15b20*/  STL [R1+0x674], R14 ;  /* 0x0006740e01007387 */ /* 0x0001e20000100800 */
[----:B------:R-:W-:-:S03]  /*15b30*/  IADD3 R8, P4, R8, R5, RZ ;  /* 0x0000000508087210 */ /* 0x000fc60007f9e0ff */
[----:B------:R1:W-:Y:S01]  /*15b40*/  STL [R1+0x698], R11 ;  /* 0x0006980b01007387 */ /* 0x0003e20000100800 */
[----:B------:R-:W-:-:S03]  /*15b50*/  IMAD.X R177, R177, 0x1, R4, P5 ;  /* 0x00000001b1b17824 */ /* 0x000fc600028e0604 */
[----:B------:R1:W-:Y:S01]  /*15b60*/  STL [R1+0x66c], R8 ;  /* 0x00066c0801007387 */ /* 0x0003e20000100800 */
[----:B---3--:R-:W-:-:S03]  /*15b70*/  IADD3 R176, P5, R176, R5, RZ ;  /* 0x00000005b0b07210 */ /* 0x008fc60007fbe0ff */
        /* <DEDUP_REMOVED lines=10> */
[----:B------:R-:W-:-:S05]  /*15c20*/  IADD3 R167, P6, R167, R5, RZ ;  /* 0x00000005a7a77210 */ /* 0x000fca0007fde0ff */
[----:B------:R0:W-:Y:S04]  /*15c30*/  STL [R1+0x65c], R167 ;  /* 0x00065ca701007387 */ /* 0x0001e80000100800 */
[----:B0-----:R-:W3:Y:S01]  /*15c40*/  LDL.LU R167, [R1+0x60c] ;  /* 0x00060c0001a77983 */ /* 0x001ee20000300800 */
[----:B------:R-:W-:-:S05]  /*15c50*/  IMAD.X R161, R161, 0x1, R4, P1 ;  /* 0x00000001a1a17824 */ /* 0x000fca00008e0604 */
[----:B------:R0:W-:Y:S01]  /*15c60*/  STL [R1+0x680], R161 ;  /* 0x000680a101007387 */ /* 0x0001e20000100800 */
[-C--:B------:R-:W-:Y:S01]  /*15c70*/  IADD3 R162, P1, R162, R5.reuse, RZ ;  /* 0x00000005a2a27210 */ /* 0x080fe20007f3e0ff */
[----:B------:R-:W-:Y:S02]  /*15c80*/  IMAD.X R158, R158, 0x1, R4, P2 ;  /* 0x000000019e9e7824 */ /* 0x000fe400010e0604 */
[----:B0-----:R-:W3:Y:S01]  /*15c90*/  LDL.LU R161, [R1+0x630] ;  /* 0x0006300001a17983 */ /* 0x001ee20000300800 */
[----:B--2---:R-:W-:-:S03]  /*15ca0*/  IADD3 R154, P2, R154, R5, RZ ;  /* 0x000000059a9a7210 */ /* 0x004fc60007f5e0ff */
[----:B------:R-:W-:Y:S01]  /*15cb0*/  STL [R1+0x654], R162 ;  /* 0x000654a201007387 */ /* 0x000fe20000100800 */
[----:B------:R-:W-:-:S03]  /*15cc0*/  IMAD.X R23, R23, 0x1, R4, P3 ;  /* 0x0000000117177824 */ /* 0x000fc600018e0604 */
[----:B------:R-:W-:Y:S01]  /*15cd0*/  STL [R1+0x678], R158 ;  /* 0x0006789e01007387 */ /* 0x000fe20000100800 */
[-C--:B------:R-:W-:Y:S01]  /*15ce0*/  IADD3 R20, P3, R20, R5.reuse, RZ ;  /* 0x0000000514147210 */ /* 0x080fe20007f7e0ff */
[----:B------:R-:W-:Y:S02]  /*15cf0*/  IMAD.X R17, R17, 0x1, R4, P4 ;  /* 0x0000000111117824 */ /* 0x000fe400020e0604 */
[----:B------:R-:W-:Y:S01]  /*15d00*/  STL [R1+0x64c], R154 ;  /* 0x00064c9a01007387 */ /* 0x000fe20000100800 */
[----:B------:R-:W-:-:S03]  /*15d10*/  IADD3 R157, P4, R157, R5, RZ ;  /* 0x000000059d9d7210 */ /* 0x000fc60007f9e0ff */
[----:B------:R-:W-:Y:S01]  /*15d20*/  STL [R1+0x670], R23 ;  /* 0x0006701701007387 */ /* 0x000fe20000100800 */
[----:B------:R-:W-:-:S03]  /*15d30*/  IMAD.X R175, R175, 0x1, R4, P5 ;  /* 0x00000001afaf7824 */ /* 0x000fc600028e0604 */
[----:B------:R0:W-:Y:S01]  /*15d40*/  STL [R1+0x63c], R157 ;  /* 0x00063c9d01007387 */ /* 0x0001e20000100800 */
[----:B------:R-:W-:-:S03]  /*15d50*/  IADD3 R174, P5, R174, R5, RZ ;  /* 0x00000005aeae7210 */ /* 0x000fc60007fbe0ff */
[----:B------:R-:W-:Y:S01]  /*15d60*/  STL [R1+0x644], R20 ;  /* 0x0006441401007387 */ /* 0x000fe20000100800 */
[----:B------:R-:W-:-:S03]  /*15d70*/  IMAD.X R173, R173, 0x1, R4, P6 ;  /* 0x00000001adad7824 */ /* 0x000fc600030e0604 */
[----:B0-----:R-:W2:Y:S04]  /*15d80*/  LDL.LU R157, [R1+0x604] ;  /* 0x00060400019d7983 */ /* 0x001ea80000300800 */
[----:B------:R0:W-:Y:S01]  /*15d90*/  STL [R1+0x668], R17 ;  /* 0x0006681101007387 */ /* 0x0001e20000100800 */
[----:B----4-:R-:W-:-:S03]  /*15da0*/  IADD3 R171, P6, R171, R5, RZ ;  /* 0x00000005abab7210 */ /* 0x010fc60007fde0ff */
[----:B------:R1:W-:Y:S04]  /*15db0*/  STL [R1+0x660], R175 ;  /* 0x000660af01007387 */ /* 0x0003e80000100800 */
[----:B------:R4:W-:Y:S01]  /*15dc0*/  STL [R1+0x634], R174 ;  /* 0x000634ae01007387 */ /* 0x0009e20000100800 */
[----:B------:R-:W-:-:S03]  /*15dd0*/  IMAD.X R164, R164, 0x1, R4, P1 ;  /* 0x00000001a4a47824 */ /* 0x000fc600008e0604 */
[----:B------:R-:W2:Y:S04]  /*15de0*/  LDL.LU R172, [R1+0x628] ;  /* 0x0006280001ac7983 */ /* 0x000ea80000300800 */
[----:B------:R4:W-:Y:S04]  /*15df0*/  STL [R1+0x658], R173 ;  /* 0x000658ad01007387 */ /* 0x0009e80000100800 */
[----:B------:R-:W2:Y:S04]  /*15e00*/  LDL.LU R168, [R1+0x5fc] ;  /* 0x0005fc0001a87983 */ /* 0x000ea80000300800 */
[----:B------:R4:W-:Y:S04]  /*15e10*/  STL [R1+0x62c], R171 ;  /* 0x00062cab01007387 */ /* 0x0009e80000100800 */
[----:B0-----:R-:W2:Y:S04]  /*15e20*/  LDL.LU R17, [R1+0x620] ;  /* 0x0006200001117983 */ /* 0x001ea80000300800 */
[----:B------:R0:W-:Y:S04]  /*15e30*/  STL [R1+0x650], R164 ;  /* 0x000650a401007387 */ /* 0x0001e80000100800 */
[----:B-1----:R-:W2:Y:S04]  /*15e40*/  LDL.LU R175, [R1+0x5f4] ;  /* 0x0005f40001af7983 */ /* 0x002ea80000300800 */
[----:B----4-:R-:W4:Y:S04]  /*15e50*/  LDL.LU R174, [R1+0x618] ;  /* 0x0006180001ae7983 */ /* 0x010f280000300800 */
[----:B------:R-:W4:Y:S04]  /*15e60*/  LDL.LU R173, [R1+0x5ec] ;  /* 0x0005ec0001ad7983 */ /* 0x000f280000300800 */
[----:B------:R-:W4:Y:S04]  /*15e70*/  LDL.LU R171, [R1+0x610] ;  /* 0x0006100001ab7983 */ /* 0x000f280000300800 */
[----:B0-----:R-:W4:Y:S01]  /*15e80*/  LDL.LU R164, [R1+0x5e4] ;  /* 0x0005e40001a47983 */ /* 0x001f220000300800 */
[----:B---3--:R-:W-:-:S05]  /*15e90*/  IADD3 R14, P1, R14, R5, RZ ;  /* 0x000000050e0e7210 */ /* 0x008fca0007f3e0ff */
[----:B------:R-:W-:Y:S01]  /*15ea0*/  STL [R1+0x624], R14 ;  /* 0x0006240e01007387 */ /* 0x000fe20000100800 */
[--C-:B------:R-:W-:Y:S02]  /*15eb0*/  IMAD.X R11, R11, 0x1, R4.reuse, P2 ;  /* 0x000000010b0b7824 */ /* 0x100fe400010e0604 */
[----:B------:R-:W-:-:S05]  /*15ec0*/  IMAD.X R165, R165, 0x1, R4, P3 ;  /* 0x00000001a5a57824 */ /* 0x000fca00018e0604 */
[----:B------:R0:W-:Y:S04]  /*15ed0*/  STL [R1+0x640], R165 ;  /* 0x000640a501007387 */ /* 0x0001e80000100800 */
[----:B------:R-:W-:Y:S04]  /*15ee0*/  STL [R1+0x648], R11 ;  /* 0x0006480b01007387 */ /* 0x000fe80000100800 */
[----:B0-----:R-:W3:Y:S01]  /*15ef0*/  LDL.LU R165, [R1+0x608] ;  /* 0x0006080001a57983 */ /* 0x001ee20000300800 */
[-C--:B------:R-:W-:Y:S01]  /*15f00*/  IADD3 R8, P2, R8, R5.reuse, RZ ;  /* 0x0000000508087210 */ /* 0x080fe20007f5e0ff */
[----:B------:R-:W-:Y:S01]  /*15f10*/  IMAD.X R176, R176, 0x1, R4, P4 ;  /* 0x00000001b0b07824 */ /* 0x000fe200020e0604 */
[----:B------:R-:W-:-:S03]  /*15f20*/  IADD3 R177, P3, R177, R5, RZ ;  /* 0x00000005b1b17210 */ /* 0x000fc60007f7e0ff */
[----:B------:R-:W-:Y:S01]  /*15f30*/  STL [R1+0x61c], R8 ;  /* 0x00061c0801007387 */ /* 0x000fe20000100800 */
[----:B------:R-:W-:-:S05]  /*15f40*/  IADD3 R167, P4, R167, R5, RZ ;  /* 0x00000005a7a77210 */ /* 0x000fca0007f9e0ff */
[----:B------:R0:W-:Y:S04]  /*15f50*/  STL [R1+0x60c], R167 ;  /* 0x00060ca701007387 */ /* 0x0001e80000100800 */
[----:B------:R-:W-:Y:S04]  /*15f60*/  STL [R1+0x614], R177 ;  /* 0x000614b101007387 */ /* 0x000fe80000100800 */
[----:B0-----:R-:W3:Y:S04]  /*15f70*/  LDL.LU R167, [R1+0x5dc] ;  /* 0x0005dc0001a77983 */ /* 0x001ee80000300800 */
[----:B------:R-:W-:Y:S04]  /*15f80*/  STL [R1+0x638], R176 ;  /* 0x000638b001007387 */ /* 0x000fe80000100800 */
[----:B------:R-:W3:Y:S01]  /*15f90*/  LDL.LU R162, [R1+0x600] ;  /* 0x0006000001a27983 */ /* 0x000ee20000300800 */
[----:B------:R-:W-:-:S03]  /*15fa0*/  IMAD.X R161, R161, 0x1, R4, P5 ;  /* 0x00000001a1a17824 */ /* 0x000fc600028e0604 */
[----:B------:R-:W3:Y:S04]  /*15fb0*/  LDL.LU R158, [R1+0x5d4] ;  /* 0x0005d400019e7983 */ /* 0x000ee80000300800 */
[----:B------:R-:W3:Y:S04]  /*15fc0*/  LDL.LU R154, [R1+0x5f8] ;  /* 0x0005f800019a7983 */ /* 0x000ee80000300800 */
[----:B------:R0:W-:Y:S04]  /*15fd0*/  STL [R1+0x630], R161 ;  /* 0x000630a101007387 */ /* 0x0001e80000100800 */
[----:B------:R-:W3:Y:S04]  /*15fe0*/  LDL.LU R23, [R1+0x5cc] ;  /* 0x0005cc0001177983 */ /* 0x000ee80000300800 */
[----:B------:R-:W3:Y:S04]  /*15ff0*/  LDL.LU R20, [R1+0x5f0] ;  /* 0x0005f00001147983 */ /* 0x000ee80000300800 */
[----:B------:R-:W3:Y:S04]  /*16000*/  LDL.LU R14, [R1+0x5c4] ;  /* 0x0005c400010e7983 */ /* 0x000ee80000300800 */
[----:B0-----:R-:W3:Y:S04]  /*16010*/  LDL.LU R161, [R1+0x5e8] ;  /* 0x0005e80001a17983 */ /* 0x001ee80000300800 */
[----:B------:R-:W3:Y:S04]  /*16020*/  LDL.LU R11, [R1+0x5bc] ;  /* 0x0005bc00010b7983 */ /* 0x000ee80000300800 */
[----:B------:R-:W3:Y:S01]  /*16030*/  LDL.LU R8, [R1+0x5e0] ;  /* 0x0005e00001087983 */ /* 0x000ee20000300800 */
[----:B--2---:R-:W-:-:S03]  /*16040*/  IADD3 R157, P5, R157, R5, RZ ;  /* 0x000000059d9d7210 */ /* 0x004fc60007fbe0ff */
[----:B------:R-:W2:Y:S04]  /*16050*/  LDL.LU R177, [R1+0x5b4] ;  /* 0x0005b40001b17983 */ /* 0x000ea80000300800 */
[----:B------:R0:W-:Y:S04]  /*16060*/  STL [R1+0x604], R157 ;  /* 0x0006049d01007387 */ /* 0x0001e80000100800 */
[----:B------:R-:W2:Y:S04]  /*16070*/  LDL.LU R176, [R1+0x5d8] ;  /* 0x0005d80001b07983 */ /* 0x000ea80000300800 */
[----:B0-----:R-:W2:Y:S01]  /*16080*/  LDL.LU R157, [R1+0x5ac] ;  /* 0x0005ac00019d7983 */ /* 0x001ea20000300800 */
[----:B------:R-:W-:Y:S01]  /*16090*/  IMAD.X R172, R172, 0x1, R4, P6 ;  /* 0x00000001acac7824 */ /* 0x000fe200030e0604 */
[----:B------:R-:W-:-:S04]  /*160a0*/  IADD3 R168, P6, R168, R5, RZ ;  /* 0x00000005a8a87210 */ /* 0x000fc80007fde0ff */
[----:B------:R-:W-:Y:S01]  /*160b0*/  STL [R1+0x628], R172 ;  /* 0x000628ac01007387 */ /* 0x000fe20000100800 */
[----:B------:R-:W-:-:S03]  /*160c0*/  IMAD.X R17, R17, 0x1, R4, P1 ;  /* 0x0000000111117824 */ /* 0x000fc600008e0604 */
[----:B------:R-:W-:Y:S01]  /*160d0*/  STL [R1+0x5fc], R168 ;  /* 0x0005fca801007387 */ /* 0x000fe20000100800 */
[----:B------:R-:W-:-:S03]  /*160e0*/  IADD3 R175, P1, R175, R5, RZ ;  /* 0x00000005afaf7210 */ /* 0x000fc60007f3e0ff */
[----:B------:R0:W-:Y:S01]  /*160f0*/  STL [R1+0x620], R17 ;  /* 0x0006201101007387 */ /* 0x0001e20000100800 */
[----:B----4-:R-:W-:-:S03]  /*16100*/  IMAD.X R174, R174, 0x1, R4, P2 ;  /* 0x00000001aeae7824 */ /* 0x010fc600010e0604 */
[----:B------:R1:W-:Y:S01]  /*16110*/  STL [R1+0x5f4], R175 ;  /* 0x0005f4af01007387 */ /* 0x0003e20000100800 */
[----:B------:R-:W-:-:S03]  /*16120*/  IADD3 R173, P2, R173, R5, RZ ;  /* 0x00000005adad7210 */ /* 0x000fc60007f5e0ff */
[----:B------:R4:W-:Y:S01]  /*16130*/  STL [R1+0x618], R174 ;  /* 0x000618ae01007387 */ /* 0x0009e20000100800 */
[----:B------:R-:W-:-:S03]  /*16140*/  IMAD.X R171, R171, 0x1, R4, P3 ;  /* 0x00000001abab7824 */ /* 0x000fc600018e0604 */
[----:B0-----:R-:W2:Y:S01]  /*16150*/  LDL.LU R17, [R1+0x5d0] ;  /* 0x0005d00001117983 */ /* 0x001ea20000300800 */
[----:B------:R-:W-:-:S03]  /*16160*/  IADD3 R164, P3, R164, R5, RZ ;  /* 0x00000005a4a47210 */ /* 0x000fc60007f7e0ff */
[----:B------:R-:W-:Y:S04]  /*16170*/  STL [R1+0x5ec], R173 ;  /* 0x0005ecad01007387 */ /* 0x000fe80000100800 */
[----:B-1----:R-:W2:Y:S04]  /*16180*/  LDL.LU R175, [R1+0x5a4] ;  /* 0x0005a40001af7983 */ /* 0x002ea80000300800 */
[----:B------:R-:W-:Y:S04]  /*16190*/  STL [R1+0x610], R171 ;  /* 0x000610ab01007387 */ /* 0x000fe80000100800 */
[----:B----4-:R-:W4:Y:S04]  /*161a0*/  LDL.LU R174, [R1+0x5c8] ;  /* 0x0005c80001ae7983 */ /* 0x010f280000300800 */
[----:B------:R0:W-:Y:S04]  /*161b0*/  STL [R1+0x5e4], R164 ;  /* 0x0005e4a401007387 */ /* 0x0001e80000100800 */
[----:B0-----:R-:W4:Y:S04]  /*161c0*/  LDL.LU R164, [R1+0x59c] ;  /* 0x00059c0001a47983 */ /* 0x001f280000300800 */
[----:B------:R-:W4:Y:S04]  /*161d0*/  LDL.LU R173, [R1+0x5c0] ;  /* 0x0005c00001ad7983 */ /* 0x000f280000300800 */
[----:B------:R-:W4:Y:S01]  /*161e0*/  LDL.LU R171, [R1+0x594] ;  /* 0x0005940001ab7983 */ /* 0x000f220000300800 */
[----:B---3--:R-:W-:-:S05]  /*161f0*/  IMAD.X R165, R165, 0x1, R4, P4 ;  /* 0x00000001a5a57824 */ /* 0x008fca00020e0604 */
[----:B------:R0:W-:Y:S04]  /*16200*/  STL [R1+0x608], R165 ;  /* 0x000608a501007387 */ /* 0x0001e80000100800 */
[----:B0-----:R-:W3:Y:S01]  /*16210*/  LDL.LU R165, [R1+0x5b8] ;  /* 0x0005b80001a57983 */ /* 0x001ee20000300800 */
[----:B------:R-:W-:-:S05]  /*16220*/  IADD3 R167, P4, R167, R5, RZ ;  /* 0x00000005a7a77210 */ /* 0x000fca0007f9e0ff */
[----:B------:R0:W-:Y:S01]  /*16230*/  STL [R1+0x5dc], R167 ;  /* 0x0005dca701007387 */ /* 0x0001e20000100800 */
[--C-:B------:R-:W-:Y:S01]  /*16240*/  IMAD.X R162, R162, 0x1, R4.reuse, P5 ;  /* 0x00000001a2a27824 */ /* 0x100fe200028e0604 */
[----:B------:R-:W-:Y:S02]  /*16250*/  IADD3 R158, P5, R158, R5, RZ ;  /* 0x000000059e9e7210 */ /* 0x000fe40007fbe0ff */
[----:B0-----:R-:W3:Y:S01]  /*16260*/  LDL.LU R167, [R1+0x58c] ;  /* 0x00058c0001a77983 */ /* 0x001ee20000300800 */
        /* <DEDUP_REMOVED lines=13> */
[----:B--2---:R-:W-:-:S03]  /*16340*/  IADD3 R177, P3, R177, R5, RZ ;  /* 0x00000005b1b17210 */ /* 0x004fc60007f7e0ff */
[----:B0-----:R-:W2:Y:S04]  /*16350*/  LDL.LU R161, [R1+0x5b0] ;  /* 0x0005b00001a17983 */ /* 0x001ea80000300800 */
[----:B------:R0:W-:Y:S01]  /*16360*/  STL [R1+0x5c4], R14 ;  /* 0x0005c40e01007387 */ /* 0x0001e20000100800 */
[----:B------:R-:W-:-:S03]  /*16370*/  IMAD.X R176, R176, 0x1, R4, P4 ;  /* 0x00000001b0b07824 */ /* 0x000fc600020e0604 */
[----:B------:R1:W-:Y:S01]  /*16380*/  STL [R1+0x5bc], R11 ;  /* 0x0005bc0b01007387 */ /* 0x0003e20000100800 */
[----:B------:R-:W-:-:S03]  /*16390*/  IADD3 R157, P4, R157, R5, RZ ;  /* 0x000000059d9d7210 */ /* 0x000fc60007f9e0ff */
[----:B------:R1:W-:Y:S04]  /*163a0*/  STL [R1+0x5e0], R8 ;  /* 0x0005e00801007387 */ /* 0x0003e80000100800 */
[----:B------:R-:W2:Y:S04]  /*163b0*/  LDL.LU R172, [R1+0x584] ;  /* 0x0005840001ac7983 */ /* 0x000ea80000300800 */
[----:B------:R1:W-:Y:S04]  /*163c0*/  STL [R1+0x5b4], R177 ;  /* 0x0005b4b101007387 */ /* 0x0003e80000100800 */
[----:B------:R-:W2:Y:S04]  /*163d0*/  LDL.LU R168, [R1+0x5a8] ;  /* 0x0005a80001a87983 */ /* 0x000ea80000300800 */
[----:B------:R1:W-:Y:S04]  /*163e0*/  STL [R1+0x5d8], R176 ;  /* 0x0005d8b001007387 */ /* 0x0003e80000100800 */
[----:B0-----:R-:W2:Y:S04]  /*163f0*/  LDL.LU R14, [R1+0x57c] ;  /* 0x00057c00010e7983 */ /* 0x001ea80000300800 */
[----:B------:R0:W-:Y:S04]  /*16400*/  STL [R1+0x5ac], R157 ;  /* 0x0005ac9d01007387 */ /* 0x0001e80000100800 */
[----:B-1----:R-:W2:Y:S04]  /*16410*/  LDL.LU R11, [R1+0x5a0] ;  /* 0x0005a000010b7983 */ /* 0x002ea80000300800 */
[----:B------:R-:W2:Y:S04]  /*16420*/  LDL.LU R8, [R1+0x574] ;  /* 0x0005740001087983 */ /* 0x000ea80000300800 */
[----:B------:R-:W2:Y:S01]  /*16430*/  LDL.LU R177, [R1+0x598] ;  /* 0x0005980001b17983 */ /* 0x000ea20000300800 */
[----:B------:R-:W-:-:S03]  /*16440*/  IMAD.X R17, R17, 0x1, R4, P5 ;  /* 0x0000000111117824 */ /* 0x000fc600028e0604 */
[----:B------:R-:W2:Y:S04]  /*16450*/  LDL.LU R176, [R1+0x56c] ;  /* 0x00056c0001b07983 */ /* 0x000ea80000300800 */
[----:B0-----:R-:W2:Y:S01]  /*16460*/  LDL.LU R157, [R1+0x590] ;  /* 0x00059000019d7983 */ /* 0x001ea20000300800 */
[----:B------:R-:W-:-:S03]  /*16470*/  IADD3 R175, P5, R175, R5, RZ ;  /* 0x00000005afaf7210 */ /* 0x000fc60007fbe0ff */
[----:B------:R-:W-:Y:S01]  /*16480*/  STL [R1+0x5d0], R17 ;  /* 0x0005d01101007387 */ /* 0x000fe20000100800 */
[----:B----4-:R-:W-:Y:S01]  /*16490*/  IMAD.X R174, R174, 0x1, R4, P6 ;  /* 0x00000001aeae7824 */ /* 0x010fe200030e0604 */
[----:B------:R-:W-:-:S05]  /*164a0*/  IADD3 R164, P6, R164, R5, RZ ;  /* 0x00000005a4a47210 */ /* 0x000fca0007fde0ff */
[----:B------:R0:W-:Y:S04]  /*164b0*/  STL [R1+0x59c], R164 ;  /* 0x00059ca401007387 */ /* 0x0001e80000100800 */
[----:B------:R-:W-:Y:S01]  /*164c0*/  STL [R1+0x5a4], R175 ;  /* 0x0005a4af01007387 */ /* 0x000fe20000100800 */
[----:B------:R-:W-:-:S03]  /*164d0*/  IMAD.X R173, R173, 0x1, R4, P1 ;  /* 0x00000001adad7824 */ /* 0x000fc600008e0604 */
[----:B0-----:R-:W4:Y:S04]  /*164e0*/  LDL.LU R164, [R1+0x564] ;  /* 0x0005640001a47983 */ /* 0x001f280000300800 */
[----:B------:R-:W-:Y:S01]  /*164f0*/  STL [R1+0x5c8], R174 ;  /* 0x0005c8ae01007387 */ /* 0x000fe20000100800 */
[----:B---3--:R-:W-:-:S05]  /*16500*/  IMAD.X R165, R165, 0x1, R4, P2 ;  /* 0x00000001a5a57824 */ /* 0x008fca00010e0604 */
[----:B------:R0:W-:Y:S04]  /*16510*/  STL [R1+0x5b8], R165 ;  /* 0x0005b8a501007387 */ /* 0x0001e80000100800 */
[----:B------:R-:W-:Y:S04]  /*16520*/  STL [R1+0x5c0], R173 ;  /* 0x0005c0ad01007387 */ /* 0x000fe80000100800 */
[----:B0-----:R-:W3:Y:S01]  /*16530*/  LDL.LU R165, [R1+0x588] ;  /* 0x0005880001a57983 */ /* 0x001ee20000300800 */
[----:B------:R-:W-:-:S05]  /*16540*/  IADD3 R171, P1, R171, R5, RZ ;  /* 0x00000005abab7210 */ /* 0x000fca0007f3e0ff */
[----:B------:R0:W-:Y:S04]  /*16550*/  STL [R1+0x594], R171 ;  /* 0x000594ab01007387 */ /* 0x0001e80000100800 */
[----:B------:R-:W3:Y:S04]  /*16560*/  LDL.LU R162, [R1+0x55c] ;  /* 0x00055c0001a27983 */ /* 0x000ee80000300800 */
[----:B------:R-:W3:Y:S04]  /*16570*/  LDL.LU R158, [R1+0x580] ;  /* 0x00058000019e7983 */ /* 0x000ee80000300800 */
[----:B------:R-:W3:Y:S01]  /*16580*/  LDL.LU R154, [R1+0x554] ;  /* 0x00055400019a7983 */ /* 0x000ee20000300800 */
[----:B------:R-:W-:-:S05]  /*16590*/  IADD3 R167, P2, R167, R5, RZ ;  /* 0x00000005a7a77210 */ /* 0x000fca0007f5e0ff */
[----:B------:R1:W-:Y:S04]  /*165a0*/  STL [R1+0x58c], R167 ;  /* 0x00058ca701007387 */ /* 0x0003e80000100800 */
[----:B------:R-:W3:Y:S04]  /*165b0*/  LDL.LU R23, [R1+0x578] ;  /* 0x0005780001177983 */ /* 0x000ee80000300800 */
[----:B------:R-:W3:Y:S04]  /*165c0*/  LDL.LU R20, [R1+0x54c] ;  /* 0x00054c0001147983 */ /* 0x000ee80000300800 */
[----:B------:R-:W3:Y:S04]  /*165d0*/  LDL.LU R17, [R1+0x570] ;  /* 0x0005700001117983 */ /* 0x000ee80000300800 */
[----:B0-----:R-:W3:Y:S04]  /*165e0*/  LDL.LU R171, [R1+0x544] ;  /* 0x0005440001ab7983 */ /* 0x001ee80000300800 */
[----:B------:R-:W3:Y:S04]  /*165f0*/  LDL.LU R175, [R1+0x568] ;  /* 0x0005680001af7983 */ /* 0x000ee80000300800 */
[----:B------:R-:W3:Y:S04]  /*16600*/  LDL.LU R174, [R1+0x53c] ;  /* 0x00053c0001ae7983 */ /* 0x000ee80000300800 */
[----:B------:R-:W3:Y:S01]  /*16610*/  LDL.LU R173, [R1+0x560] ;  /* 0x0005600001ad7983 */ /* 0x000ee20000300800 */
[----:B--2---:R-:W-:-:S05]  /*16620*/  IMAD.X R161, R161, 0x1, R4, P3 ;  /* 0x00000001a1a17824 */ /* 0x004fca00018e0604 */
[----:B------:R0:W-:Y:S04]  /*16630*/  STL [R1+0x5b0], R161 ;  /* 0x0005b0a101007387 */ /* 0x0001e80000100800 */
[----:B-1----:R-:W2:Y:S04]  /*16640*/  LDL.LU R167, [R1+0x534] ;  /* 0x0005340001a77983 */ /* 0x002ea80000300800 */
[----:B0-----:R-:W2:Y:S01]  /*16650*/  LDL.LU R161, [R1+0x558] ;  /* 0x0005580001a17983 */ /* 0x001ea20000300800 */
        /* <DEDUP_REMOVED lines=12> */
[----:B0-----:R-:W2:Y:S01]  /*16720*/  LDL.LU R14, [R1+0x52c] ;  /* 0x00052c00010e7983 */ /* 0x001ea20000300800 */
[----:B------:R-:W-:-:S03]  /*16730*/  IMAD.X R157, R157, 0x1, R4, P1 ;  /* 0x000000019d9d7824 */ /* 0x000fc600008e0604 */
[----:B------:R-:W-:Y:S04]  /*16740*/  STL [R1+0x598], R177 ;  /* 0x000598b101007387 */ /* 0x000fe80000100800 */
[----:B-1----:R-:W2:Y:S04]  /*16750*/  LDL.LU R11, [R1+0x550] ;  /* 0x00055000010b7983 */ /* 0x002ea80000300800 */
[----:B------:R-:W-:Y:S04]  /*16760*/  STL [R1+0x56c], R176 ;  /* 0x00056cb001007387 */ /* 0x000fe80000100800 */
[----:B------:R-:W2:Y:S04]  /*16770*/  LDL.LU R8, [R1+0x524] ;  /* 0x0005240001087983 */ /* 0x000ea80000300800 */
[----:B------:R0:W-:Y:S04]  /*16780*/  STL [R1+0x590], R157 ;  /* 0x0005909d01007387 */ /* 0x0001e80000100800 */
[----:B0-----:R-:W2:Y:S04]  /*16790*/  LDL.LU R157, [R1+0x548] ;  /* 0x00054800019d7983 */ /* 0x001ea80000300800 */
[----:B------:R-:W2:Y:S04]  /*167a0*/  LDL.LU R177, [R1+0x51c] ;  /* 0x00051c0001b17983 */ /* 0x000ea80000300800 */
[----:B------:R-:W2:Y:S01]  /*167b0*/  LDL.LU R176, [R1+0x540] ;  /* 0x0005400001b07983 */ /* 0x000ea20000300800 */
[----:B----4-:R-:W-:-:S05]  /*167c0*/  IADD3 R164, P1, R164, R5, RZ ;  /* 0x00000005a4a47210 */ /* 0x010fca0007f3e0ff */
[----:B------:R0:W-:Y:S04]  /*167d0*/  STL [R1+0x564], R164 ;  /* 0x000564a401007387 */ /* 0x0001e80000100800 */
[----:B0-----:R-:W4:Y:S01]  /*167e0*/  LDL.LU R164, [R1+0x514] ;  /* 0x0005140001a47983 */ /* 0x001f220000300800 */
[----:B---3--:R-:W-:-:S05]  /*167f0*/  IMAD.X R165, R165, 0x1, R4, P2 ;  /* 0x00000001a5a57824 */ /* 0x008fca00010e0604 */
[----:B------:R0:W-:Y:S04]  /*16800*/  STL [R1+0x588], R165 ;  /* 0x000588a501007387 */ /* 0x0001e80000100800 */
[----:B0-----:R-:W3:Y:S01]  /*16810*/  LDL.LU R165, [R1+0x538] ;  /* 0x0005380001a57983 */ /* 0x001ee20000300800 */
[-C--:B------:R-:W-:Y:S01]  /*16820*/  IADD3 R162, P2, R162, R5.reuse, RZ ;  /* 0x00000005a2a27210 */ /* 0x080fe20007f5e0ff */
[----:B------:R-:W-:Y:S01]  /*16830*/  IMAD.X R158, R158, 0x1, R4, P3 ;  /* 0x000000019e9e7824 */ /* 0x000fe200018e0604 */
[----:B------:R-:W-:-:S03]  /*16840*/  IADD3 R154, P3, R154, R5, RZ ;  /* 0x000000059a9a7210 */ /* 0x000fc60007f7e0ff */
[----:B------:R-:W-:Y:S04]  /*16850*/  STL [R1+0x55c], R162 ;  /* 0x00055ca201007387 */ /* 0x000fe80000100800 */
[----:B------:R-:W-:Y:S04]  /*16860*/  STL [R1+0x580], R158 ;  /* 0x0005809e01007387 */ /* 0x000fe80000100800 */
[----:B------:R-:W-:Y:S01]  /*16870*/  STL [R1+0x554], R154 ;  /* 0x0005549a01007387 */ /* 0x000fe20000100800 */
[--C-:B------:R-:W-:Y:S01]  /*16880*/  IMAD.X R23, R23, 0x1, R4.reuse, P4 ;  /* 0x0000000117177824 */ /* 0x100fe200020e0604 */
[-C--:B------:R-:W-:Y:S01]  /*16890*/  IADD3 R20, P4, R20, R5.reuse, RZ ;  /* 0x0000000514147210 */ /* 0x080fe20007f9e0ff */
[----:B------:R-:W-:Y:S01]  /*168a0*/  IMAD.X R17, R17, 0x1, R4, P5 ;  /* 0x0000000111117824 */ /* 0x000fe200028e0604 */
[----:B------:R-:W-:-:S02]  /*168b0*/  IADD3 R171, P5, R171, R5, RZ ;  /* 0x00000005abab7210 */ /* 0x000fc40007fbe0ff */
[----:B------:R-:W-:Y:S01]  /*168c0*/  STL [R1+0x578], R23 ;  /* 0x0005781701007387 */ /* 0x000fe20000100800 */
[----:B------:R-:W-:-:S03]  /*168d0*/  IMAD.X R175, R175, 0x1, R4, P6 ;  /* 0x00000001afaf7824 */ /* 0x000fc600030e0604 */
[----:B------:R0:W-:Y:S01]  /*168e0*/  STL [R1+0x544], R171 ;  /* 0x000544ab01007387 */ /* 0x0001e20000100800 */
[----:B------:R-:W-:-:S03]  /*168f0*/  IADD3 R174, P6, R174, R5, RZ ;  /* 0x00000005aeae7210 */ /* 0x000fc60007fde0ff */
[----:B------:R-:W-:Y:S01]  /*16900*/  STL [R1+0x54c], R20 ;  /* 0x00054c1401007387 */ /* 0x000fe20000100800 */
[----:B------:R-:W-:-:S03]  /*16910*/  IMAD.X R173, R173, 0x1, R4, P1 ;  /* 0x00000001adad7824 */ /* 0x000fc600008e0604 */
[----:B0-----:R-:W3:Y:S04]  /*16920*/  LDL.LU R171, [R1+0x50c] ;  /* 0x00050c0001ab7983 */ /* 0x001ee80000300800 */
[----:B------:R-:W-:Y:S04]  /*16930*/  STL [R1+0x570], R17 ;  /* 0x0005701101007387 */ /* 0x000fe80000100800 */
[----:B------:R0:W-:Y:S01]  /*16940*/  STL [R1+0x568], R175 ;  /* 0x000568af01007387 */ /* 0x0001e20000100800 */
[----:B--2---:R-:W-:-:S03]  /*16950*/  IADD3 R167, P1, R167, R5, RZ ;  /* 0x00000005a7a77210 */ /* 0x004fc60007f3e0ff */
[----:B------:R1:W-:Y:S01]  /*16960*/  STL [R1+0x53c], R174 ;  /* 0x00053cae01007387 */ /* 0x0003e20000100800 */
[----:B------:R-:W-:-:S03]  /*16970*/  IMAD.X R161, R161, 0x1, R4, P2 ;  /* 0x00000001a1a17824 */ /* 0x000fc600010e0604 */
[----:B------:R-:W2:Y:S04]  /*16980*/  LDL.LU R172, [R1+0x530] ;  /* 0x0005300001ac7983 */ /* 0x000ea80000300800 */
[----:B------:R1:W-:Y:S04]  /*16990*/  STL [R1+0x560], R173 ;  /* 0x000560ad01007387 */ /* 0x0003e80000100800 */
[----:B------:R-:W2:Y:S04]  /*169a0*/  LDL.LU R168, [R1+0x504] ;  /* 0x0005040001a87983 */ /* 0x000ea80000300800 */
[----:B------:R1:W-:Y:S04]  /*169b0*/  STL [R1+0x534], R167 ;  /* 0x000534a701007387 */ /* 0x0003e80000100800 */
[----:B------:R-:W2:Y:S04]  /*169c0*/  LDL.LU R162, [R1+0x528] ;  /* 0x0005280001a27983 */ /* 0x000ea80000300800 */
[----:B------:R1:W-:Y:S04]  /*169d0*/  STL [R1+0x558], R161 ;  /* 0x000558a101007387 */ /* 0x0003e80000100800 */
[----:B0-----:R-:W2:Y:S04]  /*169e0*/  LDL.LU R175, [R1+0x4fc] ;  /* 0x0004fc0001af7983 */ /* 0x001ea80000300800 */
[----:B-1----:R-:W2:Y:S04]  /*169f0*/  LDL.LU R174, [R1+0x520] ;  /* 0x0005200001ae7983 */ /* 0x002ea80000300800 */
[----:B------:R-:W2:Y:S04]  /*16a00*/  LDL.LU R173, [R1+0x4f4] ;  /* 0x0004f40001ad7983 */ /* 0x000ea80000300800 */
[----:B------:R-:W2:Y:S01]  /*16a10*/  LDL.LU R167, [R1+0x518] ;  /* 0x0005180001a77983 */ /* 0x000ea20000300800 */
[----:B------:R-:W-:-:S03]  /*16a20*/  IADD3 R14, P2, R14, R5, RZ ;  /* 0x000000050e0e7210 */ /* 0x000fc60007f5e0ff */
[----:B------:R-:W2:Y:S01]  /*16a30*/  LDL.LU R161, [R1+0x4ec] ;  /* 0x0004ec0001a17983 */ /* 0x000ea20000300800 */
        /* <DEDUP_REMOVED lines=8> */
[----:B0-----:R-:W2:Y:S04]  /*16ac0*/  LDL.LU R157, [R1+0x510] ;  /* 0x00051000019d7983 */ /* 0x001ea80000300800 */
[----:B------:R-:W-:Y:S01]  /*16ad0*/  STL [R1+0x524], R8 ;  /* 0x0005240801007387 */ /* 0x000fe20000100800 */
[----:B----4-:R-:W-:-:S05]  /*16ae0*/  IADD3 R164, P5, R164, R5, RZ ;  /* 0x00000005a4a47210 */ /* 0x010fca0007fbe0ff */
[----:B------:R0:W-:Y:S04]  /*16af0*/  STL [R1+0x514], R164 ;  /* 0x000514a401007387 */ /* 0x0001e80000100800 */
[----:B------:R-:W-:Y:S04]  /*16b00*/  STL [R1+0x51c], R177 ;  /* 0x00051cb101007387 */ /* 0x000fe80000100800 */
[----:B0-----:R-:W4:Y:S04]  /*16b10*/  LDL.LU R164, [R1+0x4e4] ;  /* 0x0004e40001a47983 */ /* 0x001f280000300800 */
[----:B------:R-:W-:Y:S04]  /*16b20*/  STL [R1+0x540], R176 ;  /* 0x000540b001007387 */ /* 0x000fe80000100800 */
[----:B------:R-:W4:Y:S04]  /*16b30*/  LDL.LU R158, [R1+0x508] ;  /* 0x00050800019e7983 */ /* 0x000f280000300800 */
[----:B------:R-:W4:Y:S04]  /*16b40*/  LDL.LU R154, [R1+0x4dc] ;  /* 0x0004dc00019a7983 */ /* 0x000f280000300800 */
[----:B------:R-:W4:Y:S01]  /*16b50*/  LDL.LU R23, [R1+0x500] ;  /* 0x0005000001177983 */ /* 0x000f220000300800 */
[----:B---3--:R-:W-:-:S05]  /*16b60*/  IMAD.X R165, R165, 0x1, R4, P6 ;  /* 0x00000001a5a57824 */ /* 0x008fca00030e0604 */
        /* <DEDUP_REMOVED lines=8> */
[----:B------:R-:W-:-:S05]  /*16bf0*/  IADD3 R171, P6, R171, R5, RZ ;  /* 0x00000005abab7210 */ /* 0x000fca0007fde0ff */
[----:B------:R0:W-:Y:S04]  /*16c00*/  STL [R1+0x50c], R171 ;  /* 0x00050cab01007387 */ /* 0x0001e80000100800 */
[----:B------:R-:W3:Y:S04]  /*16c10*/  LDL.LU R176, [R1+0x4e0] ;  /* 0x0004e00001b07983 */ /* 0x000ee80000300800 */
[----:B0-----:R-:W3:Y:S01]  /*16c20*/  LDL.LU R171, [R1+0x4b4] ;  /* 0x0004b40001ab7983 */ /* 0x001ee20000300800 */
[----:B--2---:R-:W-:Y:S01]  /*16c30*/  IMAD.X R172, R172, 0x1, R4, P1 ;  /* 0x00000001acac7824 */ /* 0x004fe200008e0604 */
[----:B------:R-:W-:-:S04]  /*16c40*/  IADD3 R168, P1, R168, R5, RZ ;  /* 0x00000005a8a87210 */ /* 0x000fc80007f3e0ff */
[----:B------:R-:W-:Y:S01]  /*16c50*/  STL [R1+0x530], R172 ;  /* 0x000530ac01007387 */ /* 0x000fe20000100800 */
        /* <DEDUP_REMOVED lines=10> */
[----:B------:R0:W-:Y:S04]  /*16d00*/  STL [R1+0x518], R167 ;  /* 0x000518a701007387 */ /* 0x0001e80000100800 */
[----:B------:R-:W-:Y:S04]  /*16d10*/  STL [R1+0x4f4], R173 ;  /* 0x0004f4ad01007387 */ /* 0x000fe80000100800 */
[----:B0-----:R-:W2:Y:S04]  /*16d20*/  LDL.LU R167, [R1+0x4d8] ;  /* 0x0004d80001a77983 */ /* 0x001ea80000300800 */
[----:B------:R-:W2:Y:S04]  /*16d30*/  LDL.LU R175, [R1+0x4ac] ;  /* 0x0004ac0001af7983 */ /* 0x000ea80000300800 */
[----:B------:R0:W-:Y:S04]  /*16d40*/  STL [R1+0x4ec], R161 ;  /* 0x0004eca101007387 */ /* 0x0001e80000100800 */
[----:B0-----:R-:W2:Y:S04]  /*16d50*/  LDL.LU R161, [R1+0x4d0] ;  /* 0x0004d00001a17983 */ /* 0x001ea80000300800 */
[----:B------:R-:W2:Y:S04]  /*16d60*/  LDL.LU R174, [R1+0x4a4] ;  /* 0x0004a40001ae7983 */ /* 0x000ea80000300800 */
[----:B------:R-:W2:Y:S01]  /*16d70*/  LDL.LU R173, [R1+0x4c8] ;  /* 0x0004c80001ad7983 */ /* 0x000ea20000300800 */
[----:B------:R-:W-:-:S05]  /*16d80*/  IMAD.X R157, R157, 0x1, R4, P5 ;  /* 0x000000019d9d7824 */ /* 0x000fca00028e0604 */
[----:B------:R0:W-:Y:S04]  /*16d90*/  STL [R1+0x510], R157 ;  /* 0x0005109d01007387 */ /* 0x0001e80000100800 */
[----:B0-----:R-:W2:Y:S01]  /*16da0*/  LDL.LU R157, [R1+0x49c] ;  /* 0x00049c00019d7983 */ /* 0x001ea20000300800 */
[----:B----4-:R-:W-:-:S05]  /*16db0*/  IADD3 R164, P5, R164, R5, RZ ;  /* 0x00000005a4a47210 */ /* 0x010fca0007fbe0ff */
[----:B------:R0:W-:Y:S01]  /*16dc0*/  STL [R1+0x4e4], R164 ;  /* 0x0004e4a401007387 */ /* 0x0001e20000100800 */
[--C-:B------:R-:W-:Y:S01]  /*16dd0*/  IMAD.X R158, R158, 0x1, R4.reuse, P6 ;  /* 0x000000019e9e7824 */ /* 0x100fe200030e0604 */
[----:B------:R-:W-:Y:S02]  /*16de0*/  IADD3 R154, P6, R154, R5, RZ ;  /* 0x000000059a9a7210 */ /* 0x000fe40007fde0ff */
[----:B0-----:R-:W4:Y:S01]  /*16df0*/  LDL.LU R164, [R1+0x4c0] ;  /* 0x0004c00001a47983 */ /* 0x001f220000300800 */
[----:B------:R-:W-:-:S03]  /*16e00*/  IMAD.X R23, R23, 0x1, R4, P1 ;  /* 0x0000000117177824 */ /* 0x000fc600008e0604 */
[----:B------:R-:W-:Y:S04]  /*16e10*/  STL [R1+0x508], R158 ;  /* 0x0005089e01007387 */ /* 0x000fe80000100800 */
[----:B------:R-:W-:Y:S04]  /*16e20*/  STL [R1+0x4dc], R154 ;  /* 0x0004dc9a01007387 */ /* 0x000fe80000100800 */
[----:B------:R-:W-:Y:S01]  /*16e30*/  STL [R1+0x500], R23 ;  /* 0x0005001701007387 */ /* 0x000fe20000100800 */
[----:B---3--:R-:W-:Y:S01]  /*16e40*/  IADD3 R20, P1, R20, R5, RZ ;  /* 0x0000000514147210 */ /* 0x008fe20007f3e0ff */
[----:B------:R-:W-:-:S04]  /*16e50*/  IMAD.X R17, R17, 0x1, R4, P2 ;  /* 0x0000000111117824 */ /* 0x000fc800010e0604 */
[----:B------:R-:W-:Y:S01]  /*16e60*/  STL [R1+0x4d4], R20 ;  /* 0x0004d41401007387 */ /* 0x000fe20000100800 */
[----:B------:R-:W-:-:S05]  /*16e70*/  IMAD.X R165, R165, 0x1, R4, P3 ;  /* 0x00000001a5a57824 */ /* 0x000fca00018e0604 */
[----:B------:R0:W-:Y:S04]  /*16e80*/  STL [R1+0x4f0], R165 ;  /* 0x0004f0a501007387 */ /* 0x0001e80000100800 */
[----:B------:R-:W-:Y:S04]  /*16e90*/  STL [R1+0x4f8], R17 ;  /* 0x0004f81101007387 */ /* 0x000fe80000100800 */
[----:B0-----:R-:W3:Y:S01]  /*16ea0*/  LDL.LU R165, [R1+0x494] ;  /* 0x0004940001a57983 */ /* 0x001ee20000300800 */
[-C--:B------:R-:W-:Y:S01]  /*16eb0*/  IADD3 R14, P2, R14, R5.reuse, RZ ;  /* 0x000000050e0e7210 */ /* 0x080fe20007f5e0ff */
[----:B------:R-:W-:Y:S01]  /*16ec0*/  IMAD.X R8, R8, 0x1, R4, P4 ;  /* 0x0000000108087824 */ /* 0x000fe200020e0604 */
[----:B------:R-:W-:-:S02]  /*16ed0*/  IADD3 R11, P3, R11, R5, RZ ;  /* 0x000000050b0b7210 */ /* 0x000fc40007f7e0ff */
[----:B------:R-:W-:Y:S01]  /*16ee0*/  IADD3 R177, P4, R177, R5, RZ ;  /* 0x00000005b1b17210 */ /* 0x000fe20007f9e0ff */
[----:B------:R-:W-:Y:S04]  /*16ef0*/  STL [R1+0x4cc], R14 ;  /* 0x0004cc0e01007387 */ /* 0x000fe80000100800 */
[----:B------:R-:W-:Y:S04]  /*16f00*/  STL [R1+0x4c4], R11 ;  /* 0x0004c40b01007387 */ /* 0x000fe80000100800 */
[----:B------:R0:W-:Y:S04]  /*16f10*/  STL [R1+0x4e8], R8 ;  /* 0x0004e80801007387 */ /* 0x0001e80000100800 */
[----:B------:R-:W3:Y:S01]  /*16f20*/  LDL.LU R179, [R1+0x4b8] ;  /* 0x0004b80001b37983 */ /* 0x000ee20000300800 */
[----:B------:R-:W-:-:S03]  /*16f30*/  IMAD.X R176, R176, 0x1, R4, P5 ;  /* 0x00000001b0b07824 */ /* 0x000fc600028e0604 */
[----:B------:R1:W-:Y:S04]  /*16f40*/  STL [R1+0x4bc], R177 ;  /* 0x0004bcb101007387 */ /* 0x0003e80000100800 */
[----:B------:R-:W3:Y:S01]  /*16f50*/  LDL.LU R172, [R1+0x48c] ;  /* 0x00048c0001ac7983 */ /* 0x000ee20000300800 */
[----:B------:R-:W-:-:S03]  /*16f60*/  IADD3 R171, P5, R171, R5, RZ ;  /* 0x00000005abab7210 */ /* 0x000fc60007fbe0ff */
[----:B------:R1:W-:Y:S04]  /*16f70*/  STL [R1+0x4e0], R176 ;  /* 0x0004e0b001007387 */ /* 0x0003e80000100800 */
[----:B------:R-:W3:Y:S04]  /*16f80*/  LDL.LU R168, [R1+0x4b0] ;  /* 0x0004b00001a87983 */ /* 0x000ee80000300800 */
[----:B------:R1:W-:Y:S04]  /*16f90*/  STL [R1+0x4b4], R171 ;  /* 0x0004b4ab01007387 */ /* 0x0003e80000100800 */
[----:B------:R-:W3:Y:S04]  /*16fa0*/  LDL.LU R162, [R1+0x484] ;  /* 0x0004840001a27983 */ /* 0x000ee80000300800 */
[----:B0-----:R-:W3:Y:S04]  /*16fb0*/  LDL.LU R8, [R1+0x4a8] ;  /* 0x0004a80001087983 */ /* 0x001ee80000300800 */
[----:B-1----:R-:W3:Y:S04]  /*16fc0*/  LDL.LU R177, [R1+0x47c] ;  /* 0x00047c0001b17983 */ /* 0x002ee80000300800 */
[----:B------:R-:W3:Y:S04]  /*16fd0*/  LDL.LU R176, [R1+0x4a0] ;  /* 0x0004a00001b07983 */ /* 0x000ee80000300800 */
[----:B------:R-:W3:Y:S01]  /*16fe0*/  LDL.LU R171, [R1+0x474] ;  /* 0x0004740001ab7983 */ /* 0x000ee20000300800 */
[----:B--2---:R-:W-:-:S05]  /*16ff0*/  IMAD.X R167, R167, 0x1, R4, P6 ;  /* 0x00000001a7a77824 */ /* 0x004fca00030e0604 */
[----:B------:R0:W-:Y:S01]  /*17000*/  STL [R1+0x4d8], R167 ;  /* 0x0004d8a701007387 */ /* 0x0001e20000100800 */
[----:B------:R-:W-:-:S03]  /*17010*/  IADD3 R175, P6, R175, R5, RZ ;  /* 0x00000005afaf7210 */ /* 0x000fc60007fde0ff */
[----:B0-----:R-:W2:Y:S01]  /*17020*/  LDL.LU R167, [R1+0x498] ;  /* 0x0004980001a77983 */ /* 0x001ea20000300800 */
[----:B------:R-:W-:Y:S01]  /*17030*/  IMAD.X R161, R161, 0x1, R4, P1 ;  /* 0x00000001a1a17824 */ /* 0x000fe200008e0604 */
[----:B------:R-:W-:-:S04]  /*17040*/  IADD3 R174, P1, R174, R5, RZ ;  /* 0x00000005aeae7210 */ /* 0x000fc80007f3e0ff */
[----:B------:R0:W-:Y:S01]  /*17050*/  STL [R1+0x4d0], R161 ;  /* 0x0004d0a101007387 */ /* 0x0001e20000100800 */
[----:B------:R-:W-:-:S03]  /*17060*/  IMAD.X R173, R173, 0x1, R4, P2 ;  /* 0x00000001adad7824 */ /* 0x000fc600010e0604 */
[----:B0-----:R-:W2:Y:S04]  /*17070*/  LDL.LU R161, [R1+0x46c] ;  /* 0x00046c0001a17983 */ /* 0x001ea80000300800 */
[----:B------:R-:W-:Y:S01]  /*17080*/  STL [R1+0x4ac], R175 ;  /* 0x0004acaf01007387 */ /* 0x000fe20000100800 */
[----:B------:R-:W-:-:S05]  /*17090*/  IADD3 R157, P2, R157, R5, RZ ;  /* 0x000000059d9d7210 */ /* 0x000fca0007f5e0ff */
[----:B------:R0:W-:Y:S04]  /*170a0*/  STL [R1+0x49c], R157 ;  /* 0x00049c9d01007387 */ /* 0x0001e80000100800 */
[----:B------:R-:W-:Y:S04]  /*170b0*/  STL [R1+0x4a4], R174 ;  /* 0x0004a4ae01007387 */ /* 0x000fe80000100800 */
[----:B0-----:R-:W2:Y:S04]  /*170c0*/  LDL.LU R157, [R1+0x490] ;  /* 0x00049000019d7983 */ /* 0x001ea80000300800 */
[----:B------:R-:W-:Y:S04]  /*170d0*/  STL [R1+0x4c8], R173 ;  /* 0x0004c8ad01007387 */ /* 0x000fe80000100800 */
[----:B------:R-:W2:Y:S01]  /*170e0*/  LDL.LU R158, [R1+0x464] ;  /* 0x00046400019e7983 */ /* 0x000ea20000300800 */
[----:B----4-:R-:W-:-:S03]  /*170f0*/  IMAD.X R164, R164, 0x1, R4, P3 ;  /* 0x00000001a4a47824 */ /* 0x010fc600018e0604 */
        /* <DEDUP_REMOVED lines=24> */
[--C-:B------:R-:W-:Y:S01]  /*17280*/  IMAD.X R176, R176, 0x1, R4.reuse, P1 ;  /* 0x00000001b0b07824 */ /* 0x100fe200008e0604 */
[----:B------:R-:W-:Y:S01]  /*17290*/  IADD3 R171, P1, R171, R5, RZ ;  /* 0x00000005abab7210 */ /* 0x000fe20007f3e0ff */
[----:B------:R-:W-:Y:S04]  /*172a0*/  STL [R1+0x4a8], R8 ;  /* 0x0004a80801007387 */ /* 0x000fe80000100800 */
[----:B------:R0:W-:Y:S04]  /*172b0*/  STL [R1+0x474], R171 ;  /* 0x000474ab01007387 */ /* 0x0001e80000100800 */
[----:B------:R-:W-:Y:S04]  /*172c0*/  STL [R1+0x47c], R177 ;  /* 0x00047cb101007387 */ /* 0x000fe80000100800 */
[----:B0-----:R-:W3:Y:S04]  /*172d0*/  LDL.LU R171, [R1+0x434] ;  /* 0x0004340001ab7983 */ /* 0x001ee80000300800 */
[----:B------:R-:W-:Y:S04]  /*172e0*/  STL [R1+0x4a0], R176 ;  /* 0x0004a0b001007387 */ /* 0x000fe80000100800 */
[----:B------:R-:W3:Y:S01]  /*172f0*/  LDL.LU R8, [R1+0x458] ;  /* 0x0004580001087983 */ /* 0x000ee20000300800 */
[----:B--2---:R-:W-:-:S05]  /*17300*/  IMAD.X R167, R167, 0x1, R4, P2 ;  /* 0x00000001a7a77824 */ /* 0x004fca00010e0604 */
[----:B------:R0:W-:Y:S04]  /*17310*/  STL [R1+0x498], R167 ;  /* 0x000498a701007387 */ /* 0x0001e80000100800 */
[----:B0-----:R-:W2:Y:S01]  /*17320*/  LDL.LU R167, [R1+0x42c] ;  /* 0x00042c0001a77983 */ /* 0x001ea20000300800 */
[----:B------:R-:W-:-:S03]  /*17330*/  IADD3 R161, P2, R161, R5, RZ ;  /* 0x00000005a1a17210 */ /* 0x000fc60007f5e0ff */
[----:B------:R-:W2:Y:S04]  /*17340*/  LDL.LU R177, [R1+0x450] ;  /* 0x0004500001b17983 */ /* 0x000ea80000300800 */
[----:B------:R-:W2:Y:S04]  /*17350*/  LDL.LU R176, [R1+0x424] ;  /* 0x0004240001b07983 */ /* 0x000ea80000300800 */
[----:B------:R0:W-:Y:S04]  /*17360*/  STL [R1+0x46c], R161 ;  /* 0x00046ca101007387 */ /* 0x0001e80000100800 */
[----:B0-----:R-:W2:Y:S01]  /*17370*/  LDL.LU R161, [R1+0x448] ;  /* 0x0004480001a17983 */ /* 0x001ea20000300800 */
[----:B------:R-:W-:-:S05]  /*17380*/  IMAD.X R157, R157, 0x1, R4, P3 ;  /* 0x000000019d9d7824 */ /* 0x000fca00018e0604 */
[----:B------:R0:W-:Y:S01]  /*17390*/  STL [R1+0x490], R157 ;  /* 0x0004909d01007387 */ /* 0x0001e20000100800 */
[-C--:B------:R-:W-:Y:S01]  /*173a0*/  IADD3 R158, P3, R158, R5.reuse, RZ ;  /* 0x000000059e9e7210 */ /* 0x080fe20007f7e0ff */
[----:B----4-:R-:W-:Y:S02]  /*173b0*/  IMAD.X R154, R154, 0x1, R4, P4 ;  /* 0x000000019a9a7824 */ /* 0x010fe400020e0604 */
[----:B0-----:R-:W4:Y:S01]  /*173c0*/  LDL.LU R157, [R1+0x41c] ;  /* 0x00041c00019d7983 */ /* 0x001f220000300800 */
        /* <DEDUP_REMOVED lines=14> */
[----:B0-----:R-:W4:Y:S04]  /*174b0*/  LDL.LU R164, [R1+0x440] ;  /* 0x0004400001a47983 */ /* 0x001f280000300800 */
[----:B------:R-:W-:Y:S04]  /*174c0*/  STL [R1+0x478], R14 ;  /* 0x0004780e01007387 */ /* 0x000fe80000100800 */
[----:B------:R-:W-:Y:S04]  /*174d0*/  STL [R1+0x470], R11 ;  /* 0x0004700b01007387 */ /* 0x000fe80000100800 */
[----:B------:R0:W-:Y:S04]  /*174e0*/  STL [R1+0x444], R175 ;  /* 0x000444af01007387 */ /* 0x0001e80000100800 */
[----:B------:R-:W4:Y:S04]  /*174f0*/  LDL.LU R179, [R1+0x414] ;  /* 0x0004140001b37983 */ /* 0x000f280000300800 */
[----:B------:R1:W-:Y:S04]  /*17500*/  STL [R1+0x468], R174 ;  /* 0x000468ae01007387 */ /* 0x0003e80000100800 */
[----:B------:R-:W4:Y:S01]  /*17510*/  LDL.LU R172, [R1+0x438] ;  /* 0x0004380001ac7983 */ /* 0x000f220000300800 */
[----:B---3--:R-:W-:Y:S01]  /*17520*/  IADD3 R173, P2, R173, R5, RZ ;  /* 0x00000005adad7210 */ /* 0x008fe20007f5e0ff */
[----:B------:R-:W-:-:S04]  /*17530*/  IMAD.X R165, R165, 0x1, R4, P3 ;  /* 0x00000001a5a57824 */ /* 0x000fc800018e0604 */
[----:B------:R3:W-:Y:S04]  /*17540*/  STL [R1+0x43c], R173 ;  /* 0x00043cad01007387 */ /* 0x0007e80000100800 */
[----:B------:R-:W4:Y:S04]  /*17550*/  LDL.LU R168, [R1+0x40c] ;  /* 0x00040c0001a87983 */ /* 0x000f280000300800 */
[----:B------:R3:W-:Y:S04]  /*17560*/  STL [R1+0x460], R165 ;  /* 0x000460a501007387 */ /* 0x0007e80000100800 */
[----:B------:R-:W4:Y:S04]  /*17570*/  LDL.LU R162, [R1+0x430] ;  /* 0x0004300001a27983 */ /* 0x000f280000300800 */
[----:B0-----:R-:W4:Y:S04]  /*17580*/  LDL.LU R175, [R1+0x404] ;  /* 0x0004040001af7983 */ /* 0x001f280000300800 */
[----:B-1----:R-:W4:Y:S04]  /*17590*/  LDL.LU R174, [R1+0x428] ;  /* 0x0004280001ae7983 */ /* 0x002f280000300800 */
[----:B---3--:R-:W3:Y:S04]  /*175a0*/  LDL.LU R173, [R1+0x80c] ;  /* 0x00080c0001ad7983 */ /* 0x008ee80000300800 */
[----:B------:R-:W3:Y:S01]  /*175b0*/  LDL.LU R165, [R1+0x420] ;  /* 0x0004200001a57983 */ /* 0x000ee20000300800 */
[----:B------:R-:W-:Y:S01]  /*175c0*/  IADD3 R171, P3, R171, R5, RZ ;  /* 0x00000005abab7210 */ /* 0x000fe20007f7e0ff */
[----:B------:R-:W-:-:S04]  /*175d0*/  IMAD.X R8, R8, 0x1, R4, P4 ;  /* 0x0000000108087824 */ /* 0x000fc800020e0604 */
[----:B------:R0:W-:Y:S04]  /*175e0*/  STL [R1+0x434], R171 ;  /* 0x000434ab01007387 */ /* 0x0001e80000100800 */
[----:B0-----:R-:W3:Y:S01]  /*175f0*/  LDL.LU R171, [R1+0x804] ;  /* 0x0008040001ab7983 */ /* 0x001ee20000300800 */
[----:B--2---:R-:W-:Y:S01]  /*17600*/  IADD3 R167, P4, R167, R5, RZ ;  /* 0x00000005a7a77210 */ /* 0x004fe20007f9e0ff */
[----:B------:R-:W-:-:S04]  /*17610*/  IMAD.X R177, R177, 0x1, R4, P5 ;  /* 0x00000001b1b17824 */ /* 0x000fc800028e0604 */
[----:B------:R0:W-:Y:S01]  /*17620*/  STL [R1+0x42c], R167 ;  /* 0x00042ca701007387 */ /* 0x0001e20000100800 */
[----:B------:R-:W-:-:S03]  /*17630*/  IADD3 R176, P5, R176, R5, RZ ;  /* 0x00000005b0b07210 */ /* 0x000fc60007fbe0ff */
[----:B0-----:R-:W2:Y:S01]  /*17640*/  LDL.LU R167, [R1+0x418] ;  /* 0x0004180001a77983 */ /* 0x001ea20000300800 */
[----:B------:R-:W-:-:S03]  /*17650*/  IMAD.X R161, R161, 0x1, R4, P6 ;  /* 0x00000001a1a17824 */ /* 0x000fc600030e0604 */
[----:B------:R-:W-:Y:S04]  /*17660*/  STL [R1+0x458], R8 ;  /* 0x0004580801007387 */ /* 0x000fe80000100800 */
[----:B------:R0:W-:Y:S04]  /*17670*/  STL [R1+0x448], R161 ;  /* 0x000448a101007387 */ /* 0x0001e80000100800 */
[----:B------:R-:W-:Y:S04]  /*17680*/  STL [R1+0x450], R177 ;  /* 0x000450b101007387 */ /* 0x000fe80000100800 */
[----:B0-----:R-:W2:Y:S04]  /*17690*/  LDL.LU R161, [R1+0x800] ;  /* 0x0008000001a17983 */ /* 0x001ea80000300800 */
[----:B------:R-:W-:Y:S04]  /*176a0*/  STL [R1+0x424], R176 ;  /* 0x000424b001007387 */ /* 0x000fe80000100800 */
[----:B------:R-:W2:Y:S01]  /*176b0*/  LDL.LU R158, [R1+0x410] ;  /* 0x00041000019e7983 */ /* 0x000ea20000300800 */
[----:B----4-:R-:W-:-:S03]  /*176c0*/  IADD3 R157, P6, R157, R5, RZ ;  /* 0x000000059d9d7210 */ /* 0x010fc60007fde0ff */
        /* <DEDUP_REMOVED lines=8> */
[----:B------:R-:W4:Y:S01]  /*17750*/  LDL.LU R8, [R1+0x3fc] ;  /* 0x0003fc0001087983 */ /* 0x000f220000300800 */
[----:B------:R-:W-:-:S03]  /*17760*/  IMAD.X R164, R164, 0x1, R4, P1 ;  /* 0x00000001a4a47824 */ /* 0x000fc600008e0604 */
[----:B------:R-:W4:Y:S04]  /*17770*/  LDL.LU R177, [R1+0x3dc] ;  /* 0x0003dc0001b17983 */ /* 0x000f280000300800 */
[----:B------:R0:W-:Y:S04]  /*17780*/  STL [R1+0x440], R164 ;  /* 0x000440a401007387 */ /* 0x0001e80000100800 */
[----:B------:R-:W4:Y:S01]  /*17790*/  LDL.LU R176, [R1+0x7fc] ;  /* 0x0007fc0001b07983 */ /* 0x000f220000300800 */
[----:B------:R-:W-:-:S03]  /*177a0*/  IADD3 R179, P1, R179, R5, RZ ;  /* 0x00000005b3b37210 */ /* 0x000fc60007f3e0ff */
[----:B0-----:R-:W4:Y:S01]  /*177b0*/  LDL.LU R164, [R1+0x3d4] ;  /* 0x0003d40001a47983 */ /* 0x001f220000300800 */
[----:B------:R-:W-:-:S03]  /*177c0*/  IMAD.X R172, R172, 0x1, R4, P2 ;  /* 0x00000001acac7824 */ /* 0x000fc600010e0604 */
[----:B------:R-:W-:Y:S04]  /*177d0*/  STL [R1+0x414], R179 ;  /* 0x000414b301007387 */ /* 0x000fe80000100800 */
[----:B------:R-:W-:Y:S01]  /*177e0*/  STL [R1+0x438], R172 ;  /* 0x000438ac01007387 */ /* 0x000fe20000100800 */
[----:B------:R-:W-:Y:S01]  /*177f0*/  IADD3 R168, P2, R168, R5, RZ ;  /* 0x00000005a8a87210 */ /* 0x000fe20007f5e0ff */
[----:B------:R-:W-:-:S04]  /*17800*/  IMAD.X R162, R162, 0x1, R4, P3 ;  /* 0x00000001a2a27824 */ /* 0x000fc800018e0604 */
[----:B------:R-:W-:Y:S01]  /*17810*/  STL [R1+0x40c], R168 ;  /* 0x00040ca801007387 */ /* 0x000fe20000100800 */
[----:B------:R-:W-:-:S03]  /*17820*/  IADD3 R175, P3, R175, R5, RZ ;  /* 0x00000005afaf7210 */ /* 0x000fc60007f7e0ff */
[----:B------:R-:W-:Y:S01]  /*17830*/  STL [R1+0x430], R162 ;  /* 0x000430a201007387 */ /* 0x000fe20000100800 */
[----:B------:R-:W-:-:S03]  /*17840*/  IMAD.X R174, R174, 0x1, R4, P4 ;  /* 0x00000001aeae7824 */ /* 0x000fc600020e0604 */
[----:B------:R-:W-:Y:S01]  /*17850*/  STL [R1+0x404], R175 ;  /* 0x000404af01007387 */ /* 0x000fe20000100800 */
[----:B---3--:R-:W-:Y:S01]  /*17860*/  IMAD.X R165, R165, 0x1, R4, P5 ;  /* 0x00000001a5a57824 */ /* 0x008fe200028e0604 */
[----:B------:R-:W-:-:S04]  /*17870*/  IADD3 R173, P4, R173, UR5, RZ ;  /* 0x00000005adad7c10 */ /* 0x000fc8000ff9e0ff */
[----:B------:R0:W-:Y:S04]  /*17880*/  STL [R1+0x420], R165 ;  /* 0x000420a501007387 */ /* 0x0001e80000100800 */
[----:B------:R-:W-:Y:S04]  /*17890*/  STL [R1+0x428], R174 ;  /* 0x000428ae01007387 */ /* 0x000fe80000100800 */
[----:B0-----:R-:W3:Y:S04]  /*178a0*/  LDL.LU R165, [R1+0x3f8] ;  /* 0x0003f80001a57983 */ /* 0x001ee80000300800 */
[----:B------:R0:W-:Y:S04]  /*178b0*/  STL [R1+0x80c], R173 ;  /* 0x00080cad01007387 */ /* 0x0001e80000100800 */
[----:B------:R-:W3:Y:S04]  /*178c0*/  LDL.LU R175, [R1+0x3cc] ;  /* 0x0003cc0001af7983 */ /* 0x000ee80000300800 */
[----:B0-----:R-:W3:Y:S01]  /*178d0*/  LDL.LU R173, [R1+0x3f0] ;  /* 0x0003f00001ad7983 */ /* 0x001ee20000300800 */
[----:B------:R-:W-:-:S05]  /*178e0*/  IADD3 R171, P5, R171, UR5, RZ ;  /* 0x00000005abab7c10 */ /* 0x000fca000ffbe0ff */
[----:B------:R0:W-:Y:S04]  /*178f0*/  STL [R1+0x804], R171 ;  /* 0x000804ab01007387 */ /* 0x0001e80000100800 */
[----:B------:R-:W3:Y:S04]  /*17900*/  LDL.LU R174, [R1+0x3c4] ;  /* 0x0003c40001ae7983 */ /* 0x000ee80000300800 */
[----:B0-----:R-:W3:Y:S01]  /*17910*/  LDL.LU R171, [R1+0x3e8] ;  /* 0x0003e80001ab7983 */ /* 0x001ee20000300800 */
[----:B--2---:R-:W-:-:S05]  /*17920*/  IMAD.X R167, R167, 0x1, R4, P6 ;  /* 0x00000001a7a77824 */ /* 0x004fca00030e0604 */
[----:B------:R0:W-:Y:S04]  /*17930*/  STL [R1+0x418], R167 ;  /* 0x000418a701007387 */ /* 0x0001e80000100800 */
[----:B0-----:R-:W2:Y:S01]  /*17940*/  LDL.LU R167, [R1+0x3b0] ;  /* 0x0003b00001a77983 */ /* 0x001ea20000300800 */
[----:B------:R-:W-:-:S05]  /*17950*/  IADD3 R161, P6, R161, UR5, RZ ;  /* 0x00000005a1a17c10 */ /* 0x000fca000ffde0ff */
[----:B------:R0:W-:Y:S01]  /*17960*/  STL [R1+0x800], R161 ;  /* 0x000800a101007387 */ /* 0x0001e20000100800 */
[--C-:B------:R-:W-:Y:S01]  /*17970*/  IMAD.X R158, R158, 0x1, R4.reuse, P1 ;  /* 0x000000019e9e7824 */ /* 0x100fe200008e0604 */
[----:B----4-:R-:W-:Y:S02]  /*17980*/  IADD3 R154, P1, R154, UR5, RZ ;  /* 0x000000059a9a7c10 */ /* 0x010fe4000ff3e0ff */
[----:B0-----:R-:W4:Y:S01]  /*17990*/  LDL.LU R161, [R1+0x3e0] ;  /* 0x0003e00001a17983 */ /* 0x001f220000300800 */
[----:B------:R-:W-:-:S03]  /*179a0*/  IMAD.X R23, R23, 0x1, R4, P2 ;  /* 0x0000000117177824 */ /* 0x000fc600010e0604 */
[----:B------:R-:W-:Y:S01]  /*179b0*/  STL [R1+0x410], R158 ;  /* 0x0004109e01007387 */ /* 0x000fe20000100800 */
[----:B------:R-:W-:-:S03]  /*179c0*/  IADD3 R20, P2, R20, UR5, RZ ;  /* 0x0000000514147c10 */ /* 0x000fc6000ff5e0ff */
[----:B------:R-:W-:Y:S01]  /*179d0*/  STL [R1+0x7f8], R154 ;  /* 0x0007f89a01007387 */ /* 0x000fe20000100800 */
[----:B------:R-:W-:-:S03]  /*179e0*/  IMAD.X R17, R17, 0x1, R4, P3 ;  /* 0x0000000111117824 */ /* 0x000fc600018e0604 */
[----:B------:R-:W-:Y:S01]  /*179f0*/  STL [R1+0x408], R23 ;  /* 0x0004081701007387 */ /* 0x000fe20000100800 */
[----:B------:R-:W-:Y:S02]  /*17a00*/  IADD3 R14, P3, R14, UR5, RZ ;  /* 0x000000050e0e7c10 */ /* 0x000fe4000ff7e0ff */
[----:B------:R-:W-:Y:S01]  /*17a10*/  IADD3.X R157, R157, UR60, RZ, P4, !PT ;  /* 0x0000003c9d9d7c10 */ /* 0x000fe2000a7fe4ff */
[----:B------:R-:W-:Y:S01]  /*17a20*/  STL [R1+0x3f4], R20 ;  /* 0x0003f41401007387 */ /* 0x000fe20000100800 */
[----:B------:R-:W-:-:S03]  /*17a30*/  IADD3 R11, P4, R11, UR5, RZ ;  /* 0x000000050b0b7c10 */ /* 0x000fc6000ff9e0ff */
[----:B------:R0:W-:Y:S01]  /*17a40*/  STL [R1+0x808], R157 ;  /* 0x0008089d01007387 */ /* 0x0001e20000100800 */
[----:B------:R-:W-:-:S03]  /*17a50*/  IADD3.X R8, R8, UR60, RZ, P5, !PT ;  /* 0x0000003c08087c10 */ /* 0x000fc6000affe4ff */
[----:B------:R-:W-:Y:S01]  /*17a60*/  STL [R1+0x400], R17 ;  /* 0x0004001101007387 */ /* 0x000fe20000100800 */
[----:B------:R-:W-:-:S03]  /*17a70*/  IADD3 R177, P5, R177, UR5, RZ ;  /* 0x00000005b1b17c10 */ /* 0x000fc6000ffbe0ff */
[----:B0-----:R-:W4:Y:S04]  /*17a80*/  LDL.LU R157, [R1+0x3a8] ;  /* 0x0003a800019d7983 */ /* 0x001f280000300800 */
[----:B------:R-:W-:Y:S01]  /*17a90*/  STL [R1+0x3ec], R14 ;  /* 0x0003ec0e01007387 */ /* 0x000fe20000100800 */
[----:B------:R-:W-:-:S03]  /*17aa0*/  IADD3.X R176, R176, UR60, RZ, P6, !PT ;  /* 0x0000003cb0b07c10 */ /* 0x000fc6000b7fe4ff */
[----:B------:R0:W-:Y:S01]  /*17ab0*/  STL [R1+0x3e4], R11 ;  /* 0x0003e40b01007387 */ /* 0x0001e20000100800 */
[----:B------:R-:W-:-:S03]  /*17ac0*/  IADD3 R164, P6, R164, UR5, RZ ;  /* 0x00000005a4a47c10 */ /* 0x000fc6000ffde0ff */
[----:B------:R1:W-:Y:S04]  /*17ad0*/  STL [R1+0x3fc], R8 ;  /* 0x0003fc0801007387 */ /* 0x0003e80000100800 */
[----:B------:R-:W4:Y:S04]  /*17ae0*/  LDL.LU R179, [R1+0x3d8] ;  /* 0x0003d80001b37983 */ /* 0x000f280000300800 */
[----:B------:R1:W-:Y:S04]  /*17af0*/  STL [R1+0x3dc], R177 ;  /* 0x0003dcb101007387 */ /* 0x0003e80000100800 */
[----:B------:R-:W4:Y:S04]  /*17b00*/  LDL.LU R172, [R1+0x3a0] ;  /* 0x0003a00001ac7983 */ /* 0x000f280000300800 */
[----:B------:R-:W-:Y:S04]  /*17b10*/  STL [R1+0x7fc], R176 ;  /* 0x0007fcb001007387 */ /* 0x000fe80000100800 */
[----:B------:R-:W4:Y:S04]  /*17b20*/  LDL.LU R168, [R1+0x3d0] ;  /* 0x0003d00001a87983 */ /* 0x000f280000300800 */
[----:B------:R1:W-:Y:S04]  /*17b30*/  STL [R1+0x3d4], R164 ;  /* 0x0003d4a401007387 */ /* 0x0003e80000100800 */
[----:B------:R-:W4:Y:S04]  /*17b40*/  LDL.LU R162, [R1+0x398] ;  /* 0x0003980001a27983 */ /* 0x000f280000300800 */
[----:B0-----:R-:W4:Y:S04]  /*17b50*/  LDL.LU R11, [R1+0x3c8] ;  /* 0x0003c800010b7983 */ /* 0x001f280000300800 */
[----:B-1----:R-:W4:Y:S04]  /*17b60*/  LDL.LU R8, [R1+0x390] ;  /* 0x0003900001087983 */ /* 0x002f280000300800 */
[----:B------:R-:W4:Y:S04]  /*17b70*/  LDL.LU R177, [R1+0x3c0] ;  /* 0x0003c00001b17983 */ /* 0x000f280000300800 */
[----:B------:R-:W4:Y:S01]  /*17b80*/  LDL.LU R164, [R1+0x388] ;  /* 0x0003880001a47983 */ /* 0x000f220000300800 */
[----:B---3--:R-:W-:-:S05]  /*17b90*/  IADD3.X R165, R165, UR60, RZ, P1, !PT ;  /* 0x0000003ca5a57c10 */ /* 0x008fca0008ffe4ff */
[----:B------:R0:W-:Y:S01]  /*17ba0*/  STL [R1+0x3f8], R165 ;  /* 0x0003f8a501007387 */ /* 0x0001e20000100800 */
[----:B------:R-:W-:-:S03]  /*17bb0*/  IADD3.X R173, R173, UR60, RZ, P2, !PT ;  /* 0x0000003cadad7c10 */ /* 0x000fc600097fe4ff */
[----:B0-----:R-:W3:Y:S04]  /*17bc0*/  LDL.LU R165, [R1+0x3ac] ;  /* 0x0003ac0001a57983 */ /* 0x001ee80000300800 */
[----:B------:R0:W-:Y:S04]  /*17bd0*/  STL [R1+0x3f0], R173 ;  /* 0x0003f0ad01007387 */ /* 0x0001e80000100800 */
[----:B0-----:R-:W3:Y:S01]  /*17be0*/  LDL.LU R173, [R1+0x380] ;  /* 0x0003800001ad7983 */ /* 0x001ee20000300800 */
[----:B------:R-:W-:-:S05]  /*17bf0*/  IADD3 R175, P1, R175, UR5, RZ ;  /* 0x00000005afaf7c10 */ /* 0x000fca000ff3e0ff */
[----:B------:R-:W-:Y:S01]  /*17c00*/  STL [R1+0x3cc], R175 ;  /* 0x0003ccaf01007387 */ /* 0x000fe20000100800 */
[----:B------:R-:W-:Y:S02]  /*17c10*/  IADD3 R174, P2, R174, UR5, RZ ;  /* 0x00000005aeae7c10 */ /* 0x000fe4000ff5e0ff */
[----:B------:R-:W-:-:S05]  /*17c20*/  IADD3.X R171, R171, UR60, RZ, P3, !PT ;  /* 0x0000003cabab7c10 */ /* 0x000fca0009ffe4ff */
[----:B------:R0:W-:Y:S04]  /*17c30*/  STL [R1+0x3e8], R171 ;  /* 0x0003e8ab01007387 */ /* 0x0001e80000100800 */
[----:B------:R-:W-:Y:S04]  /*17c40*/  STL [R1+0x3c4], R174 ;  /* 0x0003c4ae01007387 */ /* 0x000fe80000100800 */
[----:B0-----:R-:W3:Y:S04]  /*17c50*/  LDL.LU R171, [R1+0x3a4] ;  /* 0x0003a40001ab7983 */ /* 0x001ee80000300800 */
[----:B------:R-:W3:Y:S01]  /*17c60*/  LDL.LU R158, [R1+0x378] ;  /* 0x00037800019e7983 */ /* 0x000ee20000300800 */
[----:B--2---:R-:W-:-:S05]  /*17c70*/  IADD3 R167, P3, R167, UR5, RZ ;  /* 0x00000005a7a77c10 */ /* 0x004fca000ff7e0ff */
[----:B------:R0:W-:Y:S04]  /*17c80*/  STL [R1+0x3b0], R167 ;  /* 0x0003b0a701007387 */ /* 0x0001e80000100800 */
[----:B------:R-:W2:Y:S04]  /*17c90*/  LDL.LU R154, [R1+0x39c] ;  /* 0x00039c00019a7983 */ /* 0x000ea80000300800 */
[----:B------:R-:W2:Y:S01]  /*17ca0*/  LDL.LU R23, [R1+0x370] ;  /* 0x0003700001177983 */ /* 0x000ea20000300800 */
[----:B----4-:R-:W-:-:S05]  /*17cb0*/  IADD3.X R161, R161, UR60, RZ, P4, !PT ;  /* 0x0000003ca1a17c10 */ /* 0x010fca000a7fe4ff */
        /* <DEDUP_REMOVED lines=8> */
[----:B------:R-:W-:-:S05]  /*17d40*/  IADD3 R157, P4, R157, UR5, RZ ;  /* 0x000000059d9d7c10 */ /* 0x000fca000ff9e0ff */
[----:B------:R0:W-:Y:S04]  /*17d50*/  STL [R1+0x3a8], R157 ;  /* 0x0003a89d01007387 */ /* 0x0001e80000100800 */
[----:B-1----:R-:W4:Y:S04]  /*17d60*/  LDL.LU R161, [R1+0x350] ;  /* 0x0003500001a17983 */ /* 0x002f280000300800 */
[----:B0-----:R-:W4:Y:S01]  /*17d70*/  LDL.LU R157, [R1+0x374] ;  /* 0x00037400019d7983 */ /* 0x001f220000300800 */
[----:B------:R-:W-:Y:S02]  /*17d80*/  IADD3.X R179, R179, UR60, RZ, P5, !PT ;  /* 0x0000003cb3b37c10 */ /* 0x000fe4000affe4ff */
[----:B------:R-:W-:-:S03]  /*17d90*/  IADD3 R172, P5, R172, UR5, RZ ;  /* 0x00000005acac7c10 */ /* 0x000fc6000ffbe0ff */
[----:B------:R-:W-:Y:S01]  /*17da0*/  STL [R1+0x3d8], R179 ;  /* 0x0003d8b301007387 */ /* 0x000fe20000100800 */
[----:B------:R-:W-:-:S03]  /*17db0*/  IADD3.X R168, R168, UR60, RZ, P6, !PT ;  /* 0x0000003ca8a87c10 */ /* 0x000fc6000b7fe4ff */
[----:B------:R-:W-:Y:S01]  /*17dc0*/  STL [R1+0x3a0], R172 ;  /* 0x0003a0ac01007387 */ /* 0x000fe20000100800 */
[----:B------:R-:W-:-:S03]  /*17dd0*/  IADD3 R162, P6, R162, UR5, RZ ;  /* 0x00000005a2a27c10 */ /* 0x000fc6000ffde0ff */
[----:B------:R-:W-:Y:S01]  /*17de0*/  STL [R1+0x3d0], R168 ;  /* 0x0003d0a801007387 */ /* 0x000fe20000100800 */
[----:B------:R-:W-:-:S03]  /*17df0*/  IADD3.X R11, R11, UR60, RZ, P1, !PT ;  /* 0x0000003c0b0b7c10 */ /* 0x000fc60008ffe4ff */
[----:B------:R-:W-:Y:S01]  /*17e00*/  STL [R1+0x398], R162 ;  /* 0x000398a201007387 */ /* 0x000fe20000100800 */
[----:B------:R-:W-:Y:S02]  /*17e10*/  IADD3 R8, P1, R8, UR5, RZ ;  /* 0x0000000508087c10 */ /* 0x000fe4000ff3e0ff */
[----:B------:R-:W-:Y:S02]  /*17e20*/  IADD3.X R177, R177, UR60, RZ, P2, !PT ;  /* 0x0000003cb1b17c10 */ /* 0x000fe400097fe4ff */
[----:B------:R-:W-:Y:S01]  /*17e30*/  IADD3 R164, P2, R164, UR5, RZ ;  /* 0x00000005a4a47c10 */ /* 0x000fe2000ff5e0ff */
[----:B------:R-:W-:Y:S04]  /*17e40*/  STL [R1+0x3c8], R11 ;  /* 0x0003c80b01007387 */ /* 0x000fe80000100800 */
[----:B------:R0:W-:Y:S04]  /*17e50*/  STL [R1+0x388], R164 ;  /* 0x000388a401007387 */ /* 0x0001e80000100800 */
[----:B------:R-:W-:Y:S04]  /*17e60*/  STL [R1+0x390], R8 ;  /* 0x0003900801007387 */ /* 0x000fe80000100800 */
[----:B0-----:R-:W4:Y:S04]  /*17e70*/  LDL.LU R164, [R1+0x348] ;  /* 0x0003480001a47983 */ /* 0x001f280000300800 */
[----:B------:R-:W-:Y:S04]  /*17e80*/  STL [R1+0x3c0], R177 ;  /* 0x0003c0b101007387 */ /* 0x000fe80000100800 */
[----:B------:R-:W4:Y:S01]  /*17e90*/  LDL.LU R11, [R1+0x36c] ;  /* 0x00036c00010b7983 */ /* 0x000f220000300800 */
[----:B---3--:R-:W-:-:S05]  /*17ea0*/  IADD3.X R165, R165, UR60, RZ, P3, !PT ;  /* 0x0000003ca5a57c10 */ /* 0x008fca0009ffe4ff */
[----:B------:R0:W-:Y:S01]  /*17eb0*/  STL [R1+0x3ac], R165 ;  /* 0x0003aca501007387 */ /* 0x0001e20000100800 */
[----:B------:R-:W-:-:S03]  /*17ec0*/  IADD3 R173, P3, R173, UR5, RZ ;  /* 0x00000005adad7c10 */ /* 0x000fc6000ff7e0ff */
[----:B0-----:R-:W3:Y:S04]  /*17ed0*/  LDL.LU R165, [R1+0x340] ;  /* 0x0003400001a57983 */ /* 0x001ee80000300800 */
[----:B------:R-:W3:Y:S04]  /*17ee0*/  LDL.LU R8, [R1+0x364] ;  /* 0x0003640001087983 */ /* 0x000ee80000300800 */
[----:B------:R-:W3:Y:S04]  /*17ef0*/  LDL.LU R177, [R1+0x338] ;  /* 0x0003380001b17983 */ /* 0x000ee80000300800 */
[----:B------:R0:W-:Y:S04]  /*17f00*/  STL [R1+0x380], R173 ;  /* 0x000380ad01007387 */ /* 0x0001e80000100800 */
[----:B0-----:R-:W3:Y:S01]  /*17f10*/  LDL.LU R173, [R1+0x35c] ;  /* 0x00035c0001ad7983 */ /* 0x001ee20000300800 */
[----:B------:R-:W-:-:S02]  /*17f20*/  IADD3.X R171, R171, UR60, RZ, P4, !PT ;  /* 0x0000003cabab7c10 */ /* 0x000fc4000a7fe4ff */
[----:B------:R-:W-:-:S03]  /*17f30*/  IADD3 R158, P4, R158, UR5, RZ ;  /* 0x000000059e9e7c10 */ /* 0x000fc6000ff9e0ff */
[----:B------:R0:W-:Y:S04]  /*17f40*/  STL [R1+0x3a4], R171 ;  /* 0x0003a4ab01007387 */ /* 0x0001e80000100800 */
[----:B0-----:R-:W3:Y:S04]  /*17f50*/  LDL.LU R171, [R1+0x330] ;  /* 0x0003300001ab7983 */ /* 0x001ee80000300800 */
[----:B------:R-:W-:Y:S01]  /*17f60*/  STL [R1+0x378], R158 ;  /* 0x0003789e01007387 */ /* 0x000fe20000100800 */
[----:B--2---:R-:W-:Y:S02]  /*17f70*/  IADD3.X R154, R154, UR60, RZ, P5, !PT ;  /* 0x0000003c9a9a7c10 */ /* 0x004fe4000affe4ff */
[----:B------:R-:W-:-:S03]  /*17f80*/  IADD3 R23, P5, R23, UR5, RZ ;  /* 0x0000000517177c10 */ /* 0x000fc6000ffbe0ff */
[----:B------:R-:W-:Y:S04]  /*17f90*/  STL [R1+0x39c], R154 ;  /* 0x00039c9a01007387 */ /* 0x000fe80000100800 */
[----:B------:R-:W-:Y:S01]  /*17fa0*/  STL [R1+0x370], R23 ;  /* 0x0003701701007387 */ /* 0x000fe20000100800 */
[----:B----4-:R-:W-:Y:S02]  /*17fb0*/  IADD3.X R20, R20, UR60, RZ, P6, !PT ;  /* 0x0000003c14147c10 */ /* 0x010fe4000b7fe4ff */
[----:B------:R-:W-:Y:S02]  /*17fc0*/  IADD3 R17, P6, R17, UR5, RZ ;  /* 0x0000000511117c10 */ /* 0x000fe4000ffde0ff */
[----:B------:R-:W-:Y:S02]  /*17fd0*/  IADD3.X R14, R14, UR60, RZ, P1, !PT ;  /* 0x0000003c0e0e7c10 */ /* 0x000fe40008ffe4ff */
[----:B------:R-:W-:Y:S01]  /*17fe0*/  IADD3 R167, P1, R167, UR5, RZ ;  /* 0x00000005a7a77c10 */ /* 0x000fe2000ff3e0ff */
[----:B------:R-:W-:Y:S01]  /*17ff0*/  STL [R1+0x394], R20 ;  /* 0x0003941401007387 */ /* 0x000fe20000100800 */
[----:B------:R-:W-:-:S03]  /*18000*/  IADD3.X R176, R176, UR60, RZ, P2, !PT ;  /* 0x0000003cb0b07c10 */ /* 0x000fc600097fe4ff */
[----:B------:R0:W-:Y:S01]  /*18010*/  STL [R1+0x360], R167 ;  /* 0x000360a701007387 */ /* 0x0001e20000100800 */
[----:B------:R-:W-:-:S03]  /*18020*/  IADD3 R175, P2, R175, UR5, RZ ;  /* 0x00000005afaf7c10 */ /* 0x000fc6000ff5e0ff */
[----:B------:R-:W-:Y:S01]  /*18030*/  STL [R1+0x368], R17 ;  /* 0x0003681101007387 */ /* 0x000fe20000100800 */
[----:B------:R-:W-:-:S03]  /*18040*/  IADD3.X R174, R174, UR60, RZ, P3, !PT ;  /* 0x0000003caeae7c10 */ /* 0x000fc60009ffe4ff */
[----:B0-----:R-:W2:Y:S04]  /*18050*/  LDL.LU R167, [R1+0x354] ;  /* 0x0003540001a77983 */ /* 0x001ea80000300800 */
[----:B------:R-:W-:Y:S04]  /*18060*/  STL [R1+0x38c], R14 ;  /* 0x00038c0e01007387 */ /* 0x000fe80000100800 */
[----:B------:R-:W-:Y:S01]  /*18070*/  STL [R1+0x384], R176 ;  /* 0x000384b001007387 */ /* 0x000fe20000100800 */
[----:B------:R-:W-:-:S03]  /*18080*/  IADD3 R161, P3, R161, UR5, RZ ;  /* 0x00000005a1a17c10 */ /* 0x000fc6000ff7e0ff */
[----:B------:R-:W-:Y:S01]  /*18090*/  STL [R1+0x358], R175 ;  /* 0x000358af01007387 */ /* 0x000fe20000100800 */
[----:B------:R-:W-:-:S03]  /*180a0*/  IADD3.X R157, R157, UR60, RZ, P4, !PT ;  /* 0x0000003c9d9d7c10 */ /* 0x000fc6000a7fe4ff */
[----:B------:R-:W4:Y:S04]  /*180b0*/  LDL.LU R172, [R1+0x328] ;  /* 0x0003280001ac7983 */ /* 0x000f280000300800 */
[----:B------:R-:W-:Y:S04]  /*180c0*/  STL [R1+0x37c], R174 ;  /* 0x00037cae01007387 */ /* 0x000fe80000100800 */
[----:B------:R0:W-:Y:S04]  /*180d0*/  STL [R1+0x350], R161 ;  /* 0x000350a101007387 */ /* 0x0001e80000100800 */
[----:B0-----:R-:W4:Y:S04]  /*180e0*/  LDL.LU R161, [R1+0x34c] ;  /* 0x00034c0001a17983 */ /* 0x001f280000300800 */
[----:B------:R-:W4:Y:S04]  /*180f0*/  LDL.LU R168, [R1+0x320] ;  /* 0x0003200001a87983 */ /* 0x000f280000300800 */
[----:B------:R0:W-:Y:S04]  /*18100*/  STL [R1+0x374], R157 ;  /* 0x0003749d01007387 */ /* 0x0001e80000100800 */
[----:B------:R-:W4:Y:S04]  /*18110*/  LDL.LU R176, [R1+0x344] ;  /* 0x0003440001b07983 */ /* 0x000f280000300800 */
[----:B------:R-:W4:Y:S04]  /*18120*/  LDL.LU R175, [R1+0x318] ;  /* 0x0003180001af7983 */ /* 0x000f280000300800 */
[----:B------:R-:W4:Y:S04]  /*18130*/  LDL.LU R174, [R1+0x33c] ;  /* 0x00033c0001ae7983 */ /* 0x000f280000300800 */
[----:B0-----:R-:W4:Y:S01]  /*18140*/  LDL.LU R157, [R1+0x310] ;  /* 0x00031000019d7983 */ /* 0x001f220000300800 */
[----:B------:R-:W-:-:S05]  /*18150*/  IADD3 R164, P4, R164, UR5, RZ ;  /* 0x00000005a4a47c10 */ /* 0x000fca000ff9e0ff */
[----:B------:R0:W-:Y:S01]  /*18160*/  STL [R1+0x348], R164 ;  /* 0x000348a401007387 */ /* 0x0001e20000100800 */
[----:B------:R-:W-:-:S03]  /*18170*/  IADD3.X R11, R11, UR60, RZ, P5, !PT ;  /* 0x0000003c0b0b7c10 */ /* 0x000fc6000affe4ff */
[----:B0-----:R-:W4:Y:S01]  /*18180*/  LDL.LU R164, [R1+0x334] ;  /* 0x0003340001a47983 */ /* 0x001f220000300800 */
[----:B---3--:R-:W-:-:S05]  /*18190*/  IADD3 R165, P5, R165, UR5, RZ ;  /* 0x00000005a5a57c10 */ /* 0x008fca000ffbe0ff */
[----:B------:R0:W-:Y:S01]  /*181a0*/  STL [R1+0x340], R165 ;  /* 0x000340a501007387 */ /* 0x0001e20000100800 */
[----:B------:R-:W-:-:S03]  /*181b0*/  IADD3.X R8, R8, UR60, RZ, P6, !PT ;  /* 0x0000003c08087c10 */ /* 0x000fc6000b7fe4ff */
[----:B0-----:R-:W3:Y:S01]  /*181c0*/  LDL.LU R165, [R1+0x308] ;  /* 0x0003080001a57983 */ /* 0x001ee20000300800 */
[----:B------:R-:W-:-:S03]  /*181d0*/  IADD3.X R173, R173, UR60, RZ, P1, !PT ;  /* 0x0000003cadad7c10 */ /* 0x000fc60008ffe4ff */
[----:B------:R-:W-:Y:S04]  /*181e0*/  STL [R1+0x36c], R11 ;  /* 0x00036c0b01007387 */ /* 0x000fe80000100800 */
[----:B------:R0:W-:Y:S04]  /*181f0*/  STL [R1+0x35c], R173 ;  /* 0x00035cad01007387 */ /* 0x0001e80000100800 */
[----:B------:R-:W-:Y:S04]  /*18200*/  STL [R1+0x364], R8 ;  /* 0x0003640801007387 */ /* 0x000fe80000100800 */
[----:B0-----:R-:W3:Y:S01]  /*18210*/  LDL.LU R173, [R1+0x32c] ;  /* 0x00032c0001ad7983 */ /* 0x001ee20000300800 */
[----:B------:R-:W-:-:S05]  /*18220*/  IADD3 R177, P6, R177, UR5, RZ ;  /* 0x00000005b1b17c10 */ /* 0x000fca000ffde0ff */
[----:B------:R-:W-:Y:S04]  /*18230*/  STL [R1+0x338], R177 ;  /* 0x000338b101007387 */ /* 0x000fe80000100800 */
[----:B------:R-:W3:Y:S01]  /*18240*/  LDL.LU R162, [R1+0x300] ;  /* 0x0003000001a27983 */ /* 0x000ee20000300800 */
[----:B------:R-:W-:-:S03]  /*18250*/  IADD3 R171, P1, R171, UR5, RZ ;  /* 0x00000005abab7c10 */ /* 0x000fc6000ff3e0ff */
        /* <DEDUP_REMOVED lines=10> */
[----:B--2---:R-:W-:-:S05]  /*18300*/  IADD3.X R167, R167, UR60, RZ, P2, !PT ;  /* 0x0000003ca7a77c10 */ /* 0x004fca00097fe4ff */
[----:B------:R0:W-:Y:S04]  /*18310*/  STL [R1+0x354], R167 ;  /* 0x000354a701007387 */ /* 0x0001e80000100800 */
[----:B------:R-:W2:Y:S04]  /*18320*/  LDL.LU R177, [R1+0x2d8] ;  /* 0x0002d80001b17983 */ /* 0x000ea80000300800 */
[----:B0-----:R-:W2:Y:S01]  /*18330*/  LDL.LU R167, [R1+0x2fc] ;  /* 0x0002fc0001a77983 */ /* 0x001ea20000300800 */
[----:B----4-:R-:W-:Y:S02]  /*18340*/  IADD3 R172, P2, R172, UR5, RZ ;  /* 0x00000005acac7c10 */ /* 0x010fe4000ff5e0ff */
[----:B------:R-:W-:-:S02]  /*18350*/  IADD3.X R161, R161, UR60, RZ, P3, !PT ;  /* 0x0000003ca1a17c10 */ /* 0x000fc40009ffe4ff */
[----:B------:R-:W-:-:S03]  /*18360*/  IADD3 R168, P3, R168, UR5, RZ ;  /* 0x00000005a8a87c10 */ /* 0x000fc6000ff7e0ff */
[----:B------:R0:W-:Y:S01]  /*18370*/  STL [R1+0x34c], R161 ;  /* 0x00034ca101007387 */ /* 0x0001e20000100800 */
[----:B------:R-:W-:-:S03]  /*18380*/  IADD3.X R176, R176, UR60, RZ, P4, !PT ;  /* 0x0000003cb0b07c10 */ /* 0x000fc6000a7fe4ff */
[----:B0-----:R-:W4:Y:S01]  /*18390*/  LDL.LU R161, [R1+0x2d0] ;  /* 0x0002d00001a17983 */ /* 0x001f220000300800 */
[----:B------:R-:W-:Y:S02]  /*183a0*/  IADD3 R175, P4, R175, UR5, RZ ;  /* 0x00000005afaf7c10 */ /* 0x000fe4000ff9e0ff */
[----:B------:R-:W-:Y:S01]  /*183b0*/  IADD3.X R174, R174, UR60, RZ, P5, !PT ;  /* 0x0000003caeae7c10 */ /* 0x000fe2000affe4ff */
[----:B------:R-:W-:Y:S01]  /*183c0*/  STL [R1+0x328], R172 ;  /* 0x000328ac01007387 */ /* 0x000fe20000100800 */
[----:B------:R-:W-:-:S03]  /*183d0*/  IADD3 R157, P5, R157, UR5, RZ ;  /* 0x000000059d9d7c10 */ /* 0x000fc6000ffbe0ff */
[----:B------:R-:W-:Y:S04]  /*183e0*/  STL [R1+0x320], R168 ;  /* 0x000320a801007387 */ /* 0x000fe80000100800 */
[----:B------:R-:W-:Y:S04]  /*183f0*/  STL [R1+0x344], R176 ;  /* 0x000344b001007387 */ /* 0x000fe80000100800 */
[----:B------:R0:W-:Y:S04]  /*18400*/  STL [R1+0x310], R157 ;  /* 0x0003109d01007387 */ /* 0x0001e80000100800 */
[----:B------:R-:W-:Y:S04]  /*18410*/  STL [R1+0x318], R175 ;  /* 0x000318af01007387 */ /* 0x000fe80000100800 */
[----:B0-----:R-:W4:Y:S04]  /*18420*/  LDL.LU R157, [R1+0x2f4] ;  /* 0x0002f400019d7983 */ /* 0x001f280000300800 */
[----:B------:R-:W-:Y:S04]  /*18430*/  STL [R1+0x33c], R174 ;  /* 0x00033cae01007387 */ /* 0x000fe80000100800 */
[----:B------:R-:W4:Y:S01]  /*18440*/  LDL.LU R176, [R1+0x2c8] ;  /* 0x0002c80001b07983 */ /* 0x000f220000300800 */
[----:B------:R-:W-:-:S05]  /*18450*/  IADD3.X R164, R164, UR60, RZ, P6, !PT ;  /* 0x0000003ca4a47c10 */ /* 0x000fca000b7fe4ff */
[----:B------:R0:W-:Y:S04]  /*18460*/  STL [R1+0x334], R164 ;  /* 0x000334a401007387 */ /* 0x0001e80000100800 */
[----:B0-----:R-:W4:Y:S04]  /*18470*/  LDL.LU R164, [R1+0x2ec] ;  /* 0x0002ec0001a47983 */ /* 0x001f280000300800 */
[----:B------:R-:W4:Y:S04]  /*18480*/  LDL.LU R175, [R1+0x2c0] ;  /* 0x0002c00001af7983 */ /* 0x000f280000300800 */
[----:B------:R-:W4:Y:S01]  /*18490*/  LDL.LU R174, [R1+0x2e4] ;  /* 0x0002e40001ae7983 */ /* 0x000f220000300800 */
[----:B---3--:R-:W-:-:S05]  /*184a0*/  IADD3 R165, P6, R165, UR5, RZ ;  /* 0x00000005a5a57c10 */ /* 0x008fca000ffde0ff */
[----:B------:R0:W-:Y:S04]  /*184b0*/  STL [R1+0x308], R165 ;  /* 0x000308a501007387 */ /* 0x0001e80000100800 */
[----:B0-----:R-:W3:Y:S01]  /*184c0*/  LDL.LU R165, [R1+0x2b8] ;  /* 0x0002b80001a57983 */ /* 0x001ee20000300800 */
[----:B------:R-:W-:-:S05]  /*184d0*/  IADD3.X R173, R173, UR60, RZ, P1, !PT ;  /* 0x0000003cadad7c10 */ /* 0x000fca0008ffe4ff */
[----:B------:R0:W-:Y:S04]  /*184e0*/  STL [R1+0x32c], R173 ;  /* 0x00032cad01007387 */ /* 0x0001e80000100800 */
[----:B0-----:R-:W3:Y:S01]  /*184f0*/  LDL.LU R173, [R1+0x2dc] ;  /* 0x0002dc0001ad7983 */ /* 0x001ee20000300800 */
[----:B------:R-:W-:Y:S02]  /*18500*/  IADD3 R162, P1, R162, UR5, RZ ;  /* 0x00000005a2a27c10 */ /* 0x000fe4000ff3e0ff */
[----:B------:R-:W-:Y:S02]  /*18510*/  IADD3.X R158, R158, UR60, RZ, P2, !PT ;  /* 0x0000003c9e9e7c10 */ /* 0x000fe400097fe4ff */
[----:B------:R-:W-:Y:S01]  /*18520*/  IADD3 R154, P2, R154, UR5, RZ ;  /* 0x000000059a9a7c10 */ /* 0x000fe2000ff5e0ff */
[----:B------:R-:W-:Y:S01]  /*18530*/  STL [R1+0x300], R162 ;  /* 0x000300a201007387 */ /* 0x000fe20000100800 */
[----:B------:R-:W-:-:S03]  /*18540*/  IADD3.X R23, R23, UR60, RZ, P3, !PT ;  /* 0x0000003c17177c10 */ /* 0x000fc60009ffe4ff */
[----:B------:R-:W-:Y:S01]  /*18550*/  STL [R1+0x324], R158 ;  /* 0x0003249e01007387 */ /* 0x000fe20000100800 */
[----:B------:R-:W-:Y:S02]  /*18560*/  IADD3 R20, P3, R20, UR5, RZ ;  /* 0x0000000514147c10 */ /* 0x000fe4000ff7e0ff */
[----:B------:R-:W-:Y:S01]  /*18570*/  IADD3.X R17, R17, UR60, RZ, P4, !PT ;  /* 0x0000003c11117c10 */ /* 0x000fe2000a7fe4ff */
[----:B------:R-:W-:Y:S01]  /*18580*/  STL [R1+0x2f8], R154 ;  /* 0x0002f89a01007387 */ /* 0x000fe20000100800 */
[----:B------:R-:W-:-:S03]  /*18590*/  IADD3 R171, P4, R171, UR5, RZ ;  /* 0x00000005abab7c10 */ /* 0x000fc6000ff9e0ff */
[----:B------:R-:W-:Y:S01]  /*185a0*/  STL [R1+0x31c], R23 ;  /* 0x00031c1701007387 */ /* 0x000fe20000100800 */
[----:B------:R-:W-:-:S03]  /*185b0*/  IADD3.X R14, R14, UR60, RZ, P5, !PT ;  /* 0x0000003c0e0e7c10 */ /* 0x000fc6000affe4ff */
[----:B------:R0:W-:Y:S01]  /*185c0*/  STL [R1+0x2e8], R171 ;  /* 0x0002e8ab01007387 */ /* 0x0001e20000100800 */
[----:B------:R-:W-:-:S03]  /*185d0*/  IADD3 R11, P5, R11, UR5, RZ ;  /* 0x000000050b0b7c10 */ /* 0x000fc6000ffbe0ff */
[----:B------:R-:W-:Y:S01]  /*185e0*/  STL [R1+0x2f0], R20 ;  /* 0x0002f01401007387 */ /* 0x000fe20000100800 */
[----:B------:R-:W-:-:S03]  /*185f0*/  IADD3.X R8, R8, UR60, RZ, P6, !PT ;  /* 0x0000003c08087c10 */ /* 0x000fc6000b7fe4ff */
[----:B0-----:R-:W3:Y:S04]  /*18600*/  LDL.LU R171, [R1+0x2b0] ;  /* 0x0002b00001ab7983 */ /* 0x001ee80000300800 */
[----:B------:R-:W-:Y:S04]  /*18610*/  STL [R1+0x314], R17 ;  /* 0x0003141101007387 */ /* 0x000fe80000100800 */
[----:B------:R-:W-:Y:S04]  /*18620*/  STL [R1+0x30c], R14 ;  /* 0x00030c0e01007387 */ /* 0x000fe80000100800 */
[----:B------:R-:W-:Y:S04]  /*18630*/  STL [R1+0x2e0], R11 ;  /* 0x0002e00b01007387 */ /* 0x000fe80000100800 */
[----:B------:R-:W3:Y:S04]  /*18640*/  LDL.LU R172, [R1+0x2d4] ;  /* 0x0002d40001ac7983 */ /* 0x000ee80000300800 */
[----:B------:R-:W-:Y:S01]  /*18650*/  STL [R1+0x304], R8 ;  /* 0x0003040801007387 */ /* 0x000fe20000100800 */
[----:B--2---:R-:W-:-:S02]  /*18660*/  IADD3 R177, P6, R177, UR5, RZ ;  /* 0x00000005b1b17c10 */ /* 0x004fc4000ffde0ff */
[----:B------:R-:W-:-:S05]  /*18670*/  IADD3.X R167, R167, UR60, RZ, P1, !PT ;  /* 0x0000003ca7a77c10 */ /* 0x000fca0008ffe4ff */
[----:B------:R0:W-:Y:S04]  /*18680*/  STL [R1+0x2fc], R167 ;  /* 0x0002fca701007387 */ /* 0x0001e80000100800 */
[----:B------:R1:W-:Y:S04]  /*18690*/  STL [R1+0x2d8], R177 ;  /* 0x0002d8b101007387 */ /* 0x0003e80000100800 */
[----:B0-----:R-:W2:Y:S04]  /*186a0*/  LDL.LU R167, [R1+0x2a8] ;  /* 0x0002a80001a77983 */ /* 0x001ea80000300800 */
[----:B------:R-:W2:Y:S04]  /*186b0*/  LDL.LU R168, [R1+0x2cc] ;  /* 0x0002cc0001a87983 */ /* 0x000ea80000300800 */
[----:B------:R-:W2:Y:S04]  /*186c0*/  LDL.LU R11, [R1+0x2a0] ;  /* 0x0002a000010b7983 */ /* 0x000ea80000300800 */
[----:B------:R-:W2:Y:S01]  /*186d0*/  LDL.LU R8, [R1+0x2c4] ;  /* 0x0002c40001087983 */ /* 0x000ea20000300800 */
[----:B----4-:R-:W-:-:S05]  /*186e0*/  IADD3 R161, P1, R161, UR5, RZ ;  /* 0x00000005a1a17c10 */ /* 0x010fca000ff3e0ff */
[----:B------:R0:W-:Y:S04]  /*186f0*/  STL [R1+0x2d0], R161 ;  /* 0x0002d0a101007387 */ /* 0x0001e80000100800 */
[----:B-1----:R-:W4:Y:S04]  /*18700*/  LDL.LU R177, [R1+0x298] ;  /* 0x0002980001b17983 */ /* 0x002f280000300800 */
[----:B0-----:R-:W4:Y:S01]  /*18710*/  LDL.LU R161, [R1+0x2bc] ;  /* 0x0002bc0001a17983 */ /* 0x001f220000300800 */
[----:B------:R-:W-:-:S05]  /*18720*/  IADD3.X R157, R157, UR60, RZ, P2, !PT ;  /* 0x0000003c9d9d7c10 */ /* 0x000fca00097fe4ff */
[----:B------:R0:W-:Y:S01]  /*18730*/  STL [R1+0x2f4], R157 ;  /* 0x0002f49d01007387 */ /* 0x0001e20000100800 */
[----:B------:R-:W-:-:S03]  /*18740*/  IADD3 R176, P2, R176, UR5, RZ ;  /* 0x00000005b0b07c10 */ /* 0x000fc6000ff5e0ff */
[----:B0-----:R-:W4:Y:S01]  /*18750*/  LDL.LU R157, [R1+0x290] ;  /* 0x00029000019d7983 */ /* 0x001f220000300800 */
[----:B------:R-:W-:Y:S02]  /*18760*/  IADD3.X R164, R164, UR60, RZ, P3, !PT ;  /* 0x0000003ca4a47c10 */ /* 0x000fe40009ffe4ff */
[----:B------:R-:W-:-:S03]  /*18770*/  IADD3 R175, P3, R175, UR5, RZ ;  /* 0x00000005afaf7c10 */ /* 0x000fc6000ff7e0ff */
[----:B------:R0:W-:Y:S01]  /*18780*/  STL [R1+0x2ec], R164 ;  /* 0x0002eca401007387 */ /* 0x0001e20000100800 */
[----:B------:R-:W-:-:S03]  /*18790*/  IADD3.X R174, R174, UR60, RZ, P4, !PT ;  /* 0x0000003caeae7c10 */ /* 0x000fc6000a7fe4ff */
[----:B0-----:R-:W4:Y:S04]  /*187a0*/  LDL.LU R164, [R1+0x2b4] ;  /* 0x0002b40001a47983 */ /* 0x001f280000300800 */
[----:B------:R-:W-:Y:S01]  /*187b0*/  STL [R1+0x2c8], R176 ;  /* 0x0002c8b001007387 */ /* 0x000fe20000100800 */
[----:B---3--:R-:W-:-:S05]  /*187c0*/  IADD3 R165, P4, R165, UR5, RZ ;  /* 0x00000005a5a57c10 */ /* 0x008fca000ff9e0ff */
[----:B------:R0:W-:Y:S04]  /*187d0*/  STL [R1+0x2b8], R165 ;  /* 0x0002b8a501007387 */ /* 0x0001e80000100800 */
[----:B------:R1:W-:Y:S04]  /*187e0*/  STL [R1+0x2c0], R175 ;  /* 0x0002c0af01007387 */ /* 0x0003e80000100800 */
[----:B0-----:R-:W3:Y:S04]  /*187f0*/  LDL.LU R165, [R1+0x288] ;  /* 0x0002880001a57983 */ /* 0x001ee80000300800 */
[----:B------:R0:W-:Y:S01]  /*18800*/  STL [R1+0x2e4], R174 ;  /* 0x0002e4ae01007387 */ /* 0x0001e20000100800 */
[----:B------:R-:W-:-:S03]  /*18810*/  IADD3.X R173, R173, UR60, RZ, P5, !PT ;  /* 0x0000003cadad7c10 */ /* 0x000fc6000affe4ff */
[----:B------:R-:W3:Y:S04]  /*18820*/  LDL.LU R162, [R1+0x2ac] ;  /* 0x0002ac0001a27983 */ /* 0x000ee80000300800 */
[----:B------:R-:W3:Y:S04]  /*18830*/  LDL.LU R158, [R1+0x280] ;  /* 0x00028000019e7983 */ /* 0x000ee80000300800 */
[----:B------:R-:W3:Y:S04]  /*18840*/  LDL.LU R154, [R1+0x2a4] ;  /* 0x0002a400019a7983 */ /* 0x000ee80000300800 */
[----:B------:R0:W-:Y:S04]  /*18850*/  STL [R1+0x2dc], R173 ;  /* 0x0002dcad01007387 */ /* 0x0001e80000100800 */
[----:B------:R-:W3:Y:S04]  /*18860*/  LDL.LU R23, [R1+0x278] ;  /* 0x0002780001177983 */ /* 0x000ee80000300800 */
[----:B------:R-:W3:Y:S04]  /*18870*/  LDL.LU R20, [R1+0x29c] ;  /* 0x00029c0001147983 */ /* 0x000ee80000300800 */
[----:B------:R-:W3:Y:S04]  /*18880*/  LDL.LU R17, [R1+0x270] ;  /* 0x0002700001117983 */ /* 0x000ee80000300800 */
[----:B------:R-:W3:Y:S04]  /*18890*/  LDL.LU R176, [R1+0x294] ;  /* 0x0002940001b07983 */ /* 0x000ee80000300800 */
[----:B------:R-:W3:Y:S04]  /*188a0*/  LDL.LU R14, [R1+0x268] ;  /* 0x00026800010e7983 */ /* 0x000ee80000300800 */
[----:B-1----:R-:W3:Y:S04]  /*188b0*/  LDL.LU R175, [R1+0x28c] ;  /* 0x00028c0001af7983 */ /* 0x002ee80000300800 */
[----:B0-----:R-:W3:Y:S01]  /*188c0*/  LDL.LU R174, [R1+0x260] ;  /* 0x0002600001ae7983 */ /* 0x001ee20000300800 */
[----:B------:R-:W-:-:S05]  /*188d0*/  IADD3 R171, P5, R171, UR5, RZ ;  /* 0x00000005abab7c10 */ /* 0x000fca000ffbe0ff */
[----:B------:R0:W-:Y:S04]  /*188e0*/  STL [R1+0x2b0], R171 ;  /* 0x0002b0ab01007387 */ /* 0x0001e80000100800 */
[----:B------:R-:W3:Y:S01]  /*188f0*/  LDL.LU R173, [R1+0x284] ;  /* 0x0002840001ad7983 */ /* 0x000ee20000300800 */
[----:B------:R-:W-:-:S03]  /*18900*/  IADD3.X R172, R172, UR60, RZ, P6, !PT ;  /* 0x0000003cacac7c10 */ /* 0x000fc6000b7fe4ff */
[----:B0-----:R-:W3:Y:S01]  /*18910*/  LDL.LU R171, [R1+0x258] ;  /* 0x0002580001ab7983 */ /* 0x001ee20000300800 */
[----:B--2---:R-:W-:Y:S02]  /*18920*/  IADD3 R167, P6, R167, UR5, RZ ;  /* 0x00000005a7a77c10 */ /* 0x004fe4000ffde0ff */
[----:B------:R-:W-:-:S03]  /*18930*/  IADD3.X R168, R168, UR60, RZ, P1, !PT ;  /* 0x0000003ca8a87c10 */ /* 0x000fc60008ffe4ff */
[----:B------:R0:W-:Y:S01]  /*18940*/  STL [R1+0x2a8], R167 ;  /* 0x0002a8a701007387 */ /* 0x0001e20000100800 */
[----:B------:R-:W-:Y:S02]  /*18950*/  IADD3 R11, P1, R11, UR5, RZ ;  /* 0x000000050b0b7c10 */ /* 0x000fe4000ff3e0ff */
[----:B------:R-:W-:Y:S01]  /*18960*/  IADD3.X R8, R8, UR60, RZ, P2, !PT ;  /* 0x0000003c08087c10 */ /* 0x000fe200097fe4ff */
[----:B0-----:R-:W2:Y:S04]  /*18970*/  LDL.LU R167, [R1+0x27c] ;  /* 0x00027c0001a77983 */ /* 0x001ea80000300800 */
[----:B------:R-:W-:Y:S04]  /*18980*/  STL [R1+0x2d4], R172 ;  /* 0x0002d4ac01007387 */ /* 0x000fe80000100800 */
[----:B------:R-:W-:Y:S04]  /*18990*/  STL [R1+0x2cc], R168 ;  /* 0x0002cca801007387 */ /* 0x000fe80000100800 */
[----:B------:R-:W-:Y:S01]  /*189a0*/  STL [R1+0x2a0], R11 ;  /* 0x0002a00b01007387 */ /* 0x000fe20000100800 */
[----:B----4-:R-:W-:-:S02]  /*189b0*/  IADD3 R177, P2, R177, UR5, RZ ;  /* 0x00000005b1b17c10 */ /* 0x010fc4000ff5e0ff */
[----:B------:R-:W-:-:S05]  /*189c0*/  IADD3.X R161, R161, UR60, RZ, P3, !PT ;  /* 0x0000003ca1a17c10 */ /* 0x000fca0009ffe4ff */
[----:B------:R0:W-:Y:S04]  /*189d0*/  STL [R1+0x2bc], R161 ;  /* 0x0002bca101007387 */ /* 0x0001e80000100800 */
[----:B------:R-:W-:Y:S04]  /*189e0*/  STL [R1+0x2c4], R8 ;  /* 0x0002c40801007387 */ /* 0x000fe80000100800 */
[----:B0-----:R-:W4:Y:S04]  /*189f0*/  LDL.LU R161, [R1+0x250] ;  /* 0x0002500001a17983 */ /* 0x001f280000300800 */
[----:B------:R-:W-:Y:S04]  /*18a00*/  STL [R1+0x298], R177 ;  /* 0x000298b101007387 */ /* 0x000fe80000100800 */
[----:B------:R-:W4:Y:S01]  /*18a10*/  LDL.LU R11, [R1+0x274] ;  /* 0x00027400010b7983 */ /* 0x000f220000300800 */
[----:B------:R-:W-:-:S05]  /*18a20*/  IADD3 R157, P3, R157, UR5, RZ ;  /* 0x000000059d9d7c10 */ /* 0x000fca000ff7e0ff */
[----:B------:R0:W-:Y:S04]  /*18a30*/  STL [R1+0x290], R157 ;  /* 0x0002909d01007387 */ /* 0x0001e80000100800 */
[----:B0-----:R-:W4:Y:S04]  /*18a40*/  LDL.LU R157, [R1+0x248] ;  /* 0x00024800019d7983 */ /* 0x001f280000300800 */
[----:B------:R-:W4:Y:S04]  /*18a50*/  LDL.LU R8, [R1+0x26c] ;  /* 0x00026c0001087983 */ /* 0x000f280000300800 */
[----:B------:R-:W4:Y:S01]  /*18a60*/  LDL.LU R177, [R1+0x240] ;  /* 0x0002400001b17983 */ /* 0x000f220000300800 */
[----:B------:R-:W-:-:S05]  /*18a70*/  IADD3.X R164, R164, UR60, RZ, P4, !PT ;  /* 0x0000003ca4a47c10 */ /* 0x000fca000a7fe4ff */
[----:B------:R0:W-:Y:S04]  /*18a80*/  STL [R1+0x2b4], R164 ;  /* 0x0002b4a401007387 */ /* 0x0001e80000100800 */
[----:B0-----:R-:W4:Y:S01]  /*18a90*/  LDL.LU R164, [R1+0x264] ;  /* 0x0002640001a47983 */ /* 0x001f220000300800 */
[----:B---3--:R-:W-:-:S05]  /*18aa0*/  IADD3 R165, P4, R165, UR5, RZ ;  /* 0x00000005a5a57c10 */ /* 0x008fca000ff9e0ff */
[----:B------:R0:W-:Y:S01]  /*18ab0*/  STL [R1+0x288], R165 ;  /* 0x000288a501007387 */ /* 0x0001e20000100800 */
[----:B------:R-:W-:Y:S02]  /*18ac0*/  IADD3.X R162, R162, UR60, RZ, P5, !PT ;  /* 0x0000003ca2a27c10 */ /* 0x000fe4000affe4ff */
[----:B------:R-:W-:Y:S01]  /*18ad0*/  IADD3 R158, P5, R158, UR5, RZ ;  /* 0x000000059e9e7c10 */ /* 0x000fe2000ffbe0ff */
[----:B0-----:R-:W3:Y:S01]  /*18ae0*/  LDL.LU R165, [R1+0x238] ;  /* 0x0002380001a57983 */ /* 0x001ee20000300800 */
[----:B------:R-:W-:-:S03]  /*18af0*/  IADD3.X R154, R154, UR60, RZ, P6, !PT ;  /* 0x0000003c9a9a7c10 */ /* 0x000fc6000b7fe4ff */
[----:B------:R-:W-:Y:S01]  /*18b00*/  STL [R1+0x2ac], R162 ;  /* 0x0002aca201007387 */ /* 0x000fe20000100800 */
[----:B------:R-:W-:-:S03]  /*18b10*/  IADD3 R23, P6, R23, UR5, RZ ;  /* 0x0000000517177c10 */ /* 0x000fc6000ffde0ff */
[----:B------:R-:W-:Y:S01]  /*18b20*/  STL [R1+0x280], R158 ;  /* 0x0002809e01007387 */ /* 0x000fe20000100800 */
[----:B------:R-:W-:-:S03]  /*18b30*/  IADD3.X R20, R20, UR60, RZ, P1, !PT ;  /* 0x0000003c14147c10 */ /* 0x000fc60008ffe4ff */
        /* <DEDUP_REMOVED lines=9> */
[----:B0-----:R-:W3:Y:S04]  /*18bd0*/  LDL.LU R176, [R1+0x25c] ;  /* 0x00025c0001b07983 */ /* 0x001ee80000300800 */
[----:B------:R-:W-:Y:S04]  /*18be0*/  STL [R1+0x270], R17 ;  /* 0x0002701101007387 */ /* 0x000fe80000100800 */
[----:B------:R-:W-:Y:S04]  /*18bf0*/  STL [R1+0x268], R14 ;  /* 0x0002680e01007387 */ /* 0x000fe80000100800 */
[----:B------:R0:W-:Y:S04]  /*18c00*/  STL [R1+0x28c], R175 ;  /* 0x00028caf01007387 */ /* 0x0001e80000100800 */
[----:B------:R-:W3:Y:S04]  /*18c10*/  LDL.LU R172, [R1+0x230] ;  /* 0x0002300001ac7983 */ /* 0x000ee80000300800 */
[----:B------:R1:W-:Y:S04]  /*18c20*/  STL [R1+0x260], R174 ;  /* 0x000260ae01007387 */ /* 0x0003e80000100800 */
[----:B0-----:R-:W3:Y:S01]  /*18c30*/  LDL.LU R175, [R1+0x254] ;  /* 0x0002540001af7983 */ /* 0x001ee20000300800 */
[----:B------:R-:W-:-:S02]  /*18c40*/  IADD3.X R173, R173, UR60, RZ, P4, !PT ;  /* 0x0000003cadad7c10 */ /* 0x000fc4000a7fe4ff */
[----:B------:R-:W-:-:S03]  /*18c50*/  IADD3 R171, P4, R171, UR5, RZ ;  /* 0x00000005abab7c10 */ /* 0x000fc6000ff9e0ff */
[----:B------:R0:W-:Y:S04]  /*18c60*/  STL [R1+0x284], R173 ;  /* 0x000284ad01007387 */ /* 0x0001e80000100800 */
[----:B------:R2:W-:Y:S04]  /*18c70*/  STL [R1+0x258], R171 ;  /* 0x000258ab01007387 */ /* 0x0005e80000100800 */
[----:B------:R-:W3:Y:S04]  /*18c80*/  LDL.LU R168, [R1+0x228] ;  /* 0x0002280001a87983 */ /* 0x000ee80000300800 */
[----:B-1----:R-:W3:Y:S04]  /*18c90*/  LDL.LU R174, [R1+0x24c] ;  /* 0x00024c0001ae7983 */ /* 0x002ee80000300800 */
[----:B0-----:R-:W3:Y:S01]  /*18ca0*/  LDL.LU R173, [R1+0x220] ;  /* 0x0002200001ad7983 */ /* 0x001ee20000300800 */
[----:B--2---:R-:W-:-:S05]  /*18cb0*/  IADD3.X R167, R167, UR60, RZ, P5, !PT ;  /* 0x0000003ca7a77c10 */ /* 0x004fca000affe4ff */
[----:B------:R0:W-:Y:S04]  /*18cc0*/  STL [R1+0x27c], R167 ;  /* 0x00027ca701007387 */ /* 0x0001e80000100800 */
[----:B------:R-:W2:Y:S04]  /*18cd0*/  LDL.LU R171, [R1+0x244] ;  /* 0x0002440001ab7983 */ /* 0x000ea80000300800 */
[----:B0-----:R-:W2:Y:S01]  /*18ce0*/  LDL.LU R167, [R1+0x218] ;  /* 0x0002180001a77983 */ /* 0x001ea20000300800 */
[----:B----4-:R-:W-:Y:S02]  /*18cf0*/  IADD3 R161, P5, R161, UR5, RZ ;  /* 0x00000005a1a17c10 */ /* 0x010fe4000ffbe0ff */
[----:B------:R-:W-:-:S03]  /*18d00*/  IADD3.X R11, R11, UR60, RZ, P6, !PT ;  /* 0x0000003c0b0b7c10 */ /* 0x000fc6000b7fe4ff */
[----:B------:R0:W-:Y:S04]  /*18d10*/  STL [R1+0x250], R161 ;  /* 0x000250a101007387 */ /* 0x0001e80000100800 */
[----:B0-----:R-:W4:Y:S01]  /*18d20*/  LDL.LU R161, [R1+0x23c] ;  /* 0x00023c0001a17983 */ /* 0x001f220000300800 */
[----:B------:R-:W-:Y:S02]  /*18d30*/  IADD3 R157, P6, R157, UR5, RZ ;  /* 0x000000059d9d7c10 */ /* 0x000fe4000ffde0ff */
[----:B------:R-:W-:-:S03]  /*18d40*/  IADD3.X R8, R8, UR60, RZ, P1, !PT ;  /* 0x0000003c08087c10 */ /* 0x000fc60008ffe4ff */
[----:B------:R0:W-:Y:S01]  /*18d50*/  STL [R1+0x248], R157 ;  /* 0x0002489d01007387 */ /* 0x0001e20000100800 */
[----:B------:R-:W-:-:S03]  /*18d60*/  IADD3 R177, P1, R177, UR5, RZ ;  /* 0x00000005b1b17c10 */ /* 0x000fc6000ff3e0ff */
[----:B0-----:R-:W4:Y:S04]  /*18d70*/  LDL.LU R157, [R1+0x210] ;  /* 0x00021000019d7983 */ /* 0x001f280000300800 */
[----:B------:R-:W-:Y:S01]  /*18d80*/  STL [R1+0x274], R11 ;  /* 0x0002740b01007387 */ /* 0x000fe20000100800 */
[----:B------:R-:W-:-:S05]  /*18d90*/  IADD3.X R164, R164, UR60, RZ, P2, !PT ;  /* 0x0000003ca4a47c10 */ /* 0x000fca00097fe4ff */
[----:B------:R0:W-:Y:S04]  /*18da0*/  STL [R1+0x264], R164 ;  /* 0x000264a401007387 */ /* 0x0001e80000100800 */
[----:B------:R-:W-:Y:S04]  /*18db0*/  STL [R1+0x26c], R8 ;  /* 0x00026c0801007387 */ /* 0x000fe80000100800 */
[----:B0-----:R-:W4:Y:S04]  /*18dc0*/  LDL.LU R164, [R1+0x234] ;  /* 0x0002340001a47983 */ /* 0x001f280000300800 */
[----:B------:R-:W-:Y:S04]  /*18dd0*/  STL [R1+0x240], R177 ;  /* 0x000240b101007387 */ /* 0x000fe80000100800 */
[----:B------:R-:W4:Y:S04]  /*18de0*/  LDL.LU R162, [R1+0x208] ;  /* 0x0002080001a27983 */ /* 0x000f280000300800 */
[----:B------:R-:W4:Y:S04]  /*18df0*/  LDL.LU R158, [R1+0x22c] ;  /* 0x00022c00019e7983 */ /* 0x000f280000300800 */
[----:B------:R-:W4:Y:S01]  /*18e00*/  LDL.LU R154, [R1+0x200] ;  /* 0x00020000019a7983 */ /* 0x000f220000300800 */
[----:B---3--:R-:W-:-:S05]  /*18e10*/  IADD3 R165, P2, R165, UR5, RZ ;  /* 0x00000005a5a57c10 */ /* 0x008fca000ff5e0ff */
        /* <DEDUP_REMOVED lines=8> */
[----:B------:R-:W-:-:S05]  /*18ea0*/  IADD3.X R176, R176, UR60, RZ, P3, !PT ;  /* 0x0000003cb0b07c10 */ /* 0x000fca0009ffe4ff */
[----:B------:R0:W-:Y:S04]  /*18eb0*/  STL [R1+0x25c], R176 ;  /* 0x00025cb001007387 */ /* 0x0001e80000100800 */
[----:B------:R-:W3:Y:S04]  /*18ec0*/  LDL.LU R177, [R1+0x1e0] ;  /* 0x0001e00001b17983 */ /* 0x000ee80000300800 */
[----:B0-----:R-:W3:Y:S01]  /*18ed0*/  LDL.LU R176, [R1+0x204] ;  /* 0x0002040001b07983 */ /* 0x001ee20000300800 */
[----:B------:R-:W-:-:S05]  /*18ee0*/  IADD3.X R175, R175, UR60, RZ, P4, !PT ;  /* 0x0000003cafaf7c10 */ /* 0x000fca000a7fe4ff */
[----:B------:R0:W-:Y:S04]  /*18ef0*/  STL [R1+0x254], R175 ;  /* 0x000254af01007387 */ /* 0x0001e80000100800 */
[----:B0-----:R-:W3:Y:S01]  /*18f00*/  LDL.LU R175, [R1+0x1fc] ;  /* 0x0001fc0001af7983 */ /* 0x001ee20000300800 */
[----:B------:R-:W-:Y:S02]  /*18f10*/  IADD3 R172, P3, R172, UR5, RZ ;  /* 0x00000005acac7c10 */ /* 0x000fe4000ff7e0ff */
[----:B------:R-:W-:Y:S02]  /*18f20*/  IADD3 R168, P4, R168, UR5, RZ ;  /* 0x00000005a8a87c10 */ /* 0x000fe4000ff9e0ff */
[----:B------:R-:W-:Y:S01]  /*18f30*/  IADD3.X R174, R174, UR60, RZ, P5, !PT ;  /* 0x0000003caeae7c10 */ /* 0x000fe2000affe4ff */
[----:B------:R-:W-:Y:S01]  /*18f40*/  STL [R1+0x230], R172 ;  /* 0x000230ac01007387 */ /* 0x000fe20000100800 */
[----:B------:R-:W-:-:S03]  /*18f50*/  IADD3 R173, P5, R173, UR5, RZ ;  /* 0x00000005adad7c10 */ /* 0x000fc6000ffbe0ff */
[----:B------:R-:W-:Y:S04]  /*18f60*/  STL [R1+0x228], R168 ;  /* 0x000228a801007387 */ /* 0x000fe80000100800 */
[----:B------:R0:W-:Y:S04]  /*18f70*/  STL [R1+0x24c], R174 ;  /* 0x00024cae01007387 */ /* 0x0001e80000100800 */
[----:B0-----:R-:W3:Y:S01]  /*18f80*/  LDL.LU R174, [R1+0x1f4] ;  /* 0x0001f40001ae7983 */ /* 0x001ee20000300800 */
[----:B--2---:R-:W-:-:S03]  /*18f90*/  IADD3.X R171, R171, UR60, RZ, P6, !PT ;  /* 0x0000003cabab7c10 */ /* 0x004fc6000b7fe4ff */
[----:B------:R0:W-:Y:S01]  /*18fa0*/  STL [R1+0x220], R173 ;  /* 0x000220ad01007387 */ /* 0x0001e20000100800 */
[----:B------:R-:W-:-:S03]  /*18fb0*/  IADD3 R167, P6, R167, UR5, RZ ;  /* 0x00000005a7a77c10 */ /* 0x000fc6000ffde0ff */
[----:B------:R1:W-:Y:S04]  /*18fc0*/  STL [R1+0x244], R171 ;  /* 0x000244ab01007387 */ /* 0x0003e80000100800 */
[----:B0-----:R-:W2:Y:S04]  /*18fd0*/  LDL.LU R173, [R1+0x1c8] ;  /* 0x0001c80001ad7983 */ /* 0x001ea80000300800 */
[----:B------:R0:W-:Y:S04]  /*18fe0*/  STL [R1+0x218], R167 ;  /* 0x000218a701007387 */ /* 0x0001e80000100800 */
[----:B-1----:R-:W2:Y:S01]  /*18ff0*/  LDL.LU R171, [R1+0x1ec] ;  /* 0x0001ec0001ab7983 */ /* 0x002ea20000300800 */
[----:B----4-:R-:W-:-:S05]  /*19000*/  IADD3.X R161, R161, UR60, RZ, P1, !PT ;  /* 0x0000003ca1a17c10 */ /* 0x010fca0008ffe4ff */
[----:B------:R1:W-:Y:S04]  /*19010*/  STL [R1+0x23c], R161 ;  /* 0x00023ca101007387 */ /* 0x0003e80000100800 */
[----:B0-----:R-:W4:Y:S04]  /*19020*/  LDL.LU R167, [R1+0x1c0] ;  /* 0x0001c00001a77983 */ /* 0x001f280000300800 */
[----:B-1----:R-:W4:Y:S01]  /*19030*/  LDL.LU R161, [R1+0x1e4] ;  /* 0x0001e40001a17983 */ /* 0x002f220000300800 */
[----:B------:R-:W-:-:S05]  /*19040*/  IADD3 R157, P1, R157, UR5, RZ ;  /* 0x000000059d9d7c10 */ /* 0x000fca000ff3e0ff */
[----:B------:R0:W-:Y:S04]  /*19050*/  STL [R1+0x210], R157 ;  /* 0x0002109d01007387 */ /* 0x0001e80000100800 */
[----:B0-----:R-:W4:Y:S01]  /*19060*/  LDL.LU R157, [R1+0x1b8] ;  /* 0x0001b800019d7983 */ /* 0x001f220000300800 */
[----:B------:R-:W-:-:S05]  /*19070*/  IADD3.X R164, R164, UR60, RZ, P2, !PT ;  /* 0x0000003ca4a47c10 */ /* 0x000fca00097fe4ff */
[----:B------:R0:W-:Y:S01]  /*19080*/  STL [R1+0x234], R164 ;  /* 0x000234a401007387 */ /* 0x0001e20000100800 */
[----:B------:R-:W-:Y:S02]  /*19090*/  IADD3 R162, P2, R162, UR5, RZ ;  /* 0x00000005a2a27c10 */ /* 0x000fe4000ff5e0ff */
[----:B------:R-:W-:Y:S01]  /*190a0*/  IADD3.X R158, R158, UR60, RZ, P3, !PT ;  /* 0x0000003c9e9e7c10 */ /* 0x000fe20009ffe4ff */
[----:B0-----:R-:W4:Y:S01]  /*190b0*/  LDL.LU R164, [R1+0x1b0] ;  /* 0x0001b00001a47983 */ /* 0x001f220000300800 */
[----:B------:R-:W-:-:S03]  /*190c0*/  IADD3 R154, P3, R154, UR5, RZ ;  /* 0x000000059a9a7c10 */ /* 0x000fc6000ff7e0ff */
[----:B------:R-:W-:Y:S04]  /*190d0*/  STL [R1+0x208], R162 ;  /* 0x000208a201007387 */ /* 0x000fe80000100800 */
[----:B------:R-:W-:Y:S04]  /*190e0*/  STL [R1+0x22c], R158 ;  /* 0x00022c9e01007387 */ /* 0x000fe80000100800 */
[----:B------:R-:W-:Y:S01]  /*190f0*/  STL [R1+0x200], R154 ;  /* 0x0002009a01007387 */ /* 0x000fe20000100800 */
[----:B---3--:R-:W-:Y:S02]  /*19100*/  IADD3.X R23, R23, UR60, RZ, P4, !PT ;  /* 0x0000003c17177c10 */ /* 0x008fe4000a7fe4ff */
[----:B------:R-:W-:-:S02]  /*19110*/  IADD3 R20, P4, R20, UR5, RZ ;  /* 0x0000000514147c10 */ /* 0x000fc4000ff9e0ff */
        /* <DEDUP_REMOVED lines=10> */
[----:B------:R-:W-:Y:S01]  /*191c0*/  STL [R1+0x214], R14 ;  /* 0x0002140e01007387 */ /* 0x000fe20000100800 */
[----:B------:R-:W-:Y:S02]  /*191d0*/  IADD3 R177, P1, R177, UR5, RZ ;  /* 0x00000005b1b17c10 */ /* 0x000fe4000ff3e0ff */
[----:B------:R-:W-:-:S02]  /*191e0*/  IADD3.X R176, R176, UR60, RZ, P2, !PT ;  /* 0x0000003cb0b07c10 */ /* 0x000fc400097fe4ff */
[----:B------:R-:W-:Y:S01]  /*191f0*/  IADD3 R246, P2, R246, UR5, RZ ;  /* 0x00000005f6f67c10 */ /* 0x000fe2000ff5e0ff */
[----:B------:R-:W-:Y:S04]  /*19200*/  STL [R1+0x1e8], R11 ;  /* 0x0001e80b01007387 */ /* 0x000fe80000100800 */
[----:B------:R-:W-:Y:S04]  /*19210*/  STL [R1+0x20c], R8 ;  /* 0x00020c0801007387 */ /* 0x000fe80000100800 */
[----:B------:R0:W-:Y:S04]  /*19220*/  STL [R1+0x1d8], R246 ;  /* 0x0001d8f601007387 */ /* 0x0001e80000100800 */
[----:B------:R-:W-:Y:S04]  /*19230*/  STL [R1+0x1e0], R177 ;  /* 0x0001e0b101007387 */ /* 0x000fe80000100800 */
[----:B0-----:R-:W3:Y:S01]  /*19240*/  LDL.LU R246, [R1+0x1bc] ;  /* 0x0001bc0001f67983 */ /* 0x001ee20000300800 */
[----:B------:R-:W-:-:S02]  /*19250*/  IADD3.X R175, R175, UR60, RZ, P3, !PT ;  /* 0x0000003cafaf7c10 */ /* 0x000fc40009ffe4ff */
[----:B------:R-:W-:Y:S01]  /*19260*/  IADD3 R6, P3, R6, UR5, RZ ;  /* 0x0000000506067c10 */ /* 0x000fe2000ff7e0ff */
[----:B------:R-:W-:Y:S04]  /*19270*/  STL [R1+0x204], R176 ;  /* 0x000204b001007387 */ /* 0x000fe80000100800 */
[----:B------:R0:W-:Y:S04]  /*19280*/  STL [R1+0x1d0], R6 ;  /* 0x0001d00601007387 */ /* 0x0001e80000100800 */
[----:B0-----:R-:W3:Y:S04]  /*19290*/  LDL.LU R6, [R1+0x898] ;  /* 0x0008980001067983 */ /* 0x001ee80000300800 */
[----:B------:R0:W-:Y:S04]  /*192a0*/  STL [R1+0x1fc], R175 ;  /* 0x0001fcaf01007387 */ /* 0x0001e80000100800 */
[----:B------:R-:W3:Y:S04]  /*192b0*/  LDL.LU R8, [R1+0x1b4] ;  /* 0x0001b40001087983 */ /* 0x000ee80000300800 */
[----:B------:R-:W3:Y:S04]  /*192c0*/  LDL.LU R177, [R1+0x188] ;  /* 0x0001880001b17983 */ /* 0x000ee80000300800 */
[----:B------:R-:W3:Y:S04]  /*192d0*/  LDL.LU R176, [R1+0x1ac] ;  /* 0x0001ac0001b07983 */ /* 0x000ee80000300800 */
[----:B0-----:R-:W3:Y:S01]  /*192e0*/  LDL.LU R175, [R1+0x180] ;  /* 0x0001800001af7983 */ /* 0x001ee20000300800 */
[----:B------:R-:W-:-:S02]  /*192f0*/  IADD3.X R174, R174, UR60, RZ, P4, !PT ;  /* 0x0000003caeae7c10 */ /* 0x000fc4000a7fe4ff */
[----:B--2---:R-:W-:-:S03]  /*19300*/  IADD3 R173, P4, R173, UR5, RZ ;  /* 0x00000005adad7c10 */ /* 0x004fc6000ff9e0ff */
[----:B------:R0:W-:Y:S01]  /*19310*/  STL [R1+0x1f4], R174 ;  /* 0x0001f4ae01007387 */ /* 0x0001e20000100800 */
[----:B------:R-:W-:Y:S02]  /*19320*/  IADD3.X R171, R171, UR60, RZ, P5, !PT ;  /* 0x0000003cabab7c10 */ /* 0x000fe4000affe4ff */
[----:B------:R-:W-:Y:S01]  /*19330*/  IADD3.X R239, R239, UR60, RZ, P2, !PT ;  /* 0x0000003cefef7c10 */ /* 0x000fe200097fe4ff */
[----:B0-----:R-:W2:Y:S04]  /*19340*/  LDL.LU R174, [R1+0x178] ;  /* 0x0001780001ae7983 */ /* 0x001ea80000300800 */
[----:B------:R0:W-:Y:S01]  /*19350*/  STL [R1+0x1c8], R173 ;  /* 0x0001c8ad01007387 */ /* 0x0001e20000100800 */
[----:B------:R-:W-:Y:S02]  /*19360*/  IADD3 R236, P2, R236, UR5, RZ ;  /* 0x00000005ecec7c10 */ /* 0x000fe4000ff5e0ff */
[----:B------:R-:W-:Y:S01]  /*19370*/  IADD3.X R252, R252, UR60, RZ, P3, !PT ;  /* 0x0000003cfcfc7c10 */ /* 0x000fe20009ffe4ff */
[----:B0-----:R-:W2:Y:S04]  /*19380*/  LDL.LU R173, [R1+0x170] ;  /* 0x0001700001ad7983 */ /* 0x001ea80000300800 */
[----:B------:R-:W-:Y:S01]  /*19390*/  STL [R1+0x1ec], R171 ;  /* 0x0001ecab01007387 */ /* 0x000fe20000100800 */
[----:B----4-:R-:W-:-:S02]  /*193a0*/  IADD3 R167, P5, R167, UR5, RZ ;  /* 0x00000005a7a77c10 */ /* 0x010fc4000ffbe0ff */
[----:B------:R-:W-:-:S03]  /*193b0*/  IADD3.X R161, R161, UR60, RZ, P6, !PT ;  /* 0x0000003ca1a17c10 */ /* 0x000fc6000b7fe4ff */
[----:B------:R-:W-:Y:S01]  /*193c0*/  STL [R1+0x1c0], R167 ;  /* 0x0001c0a701007387 */ /* 0x000fe20000100800 */
[----:B------:R-:W-:Y:S02]  /*193d0*/  IADD3 R230, P3, R230, UR5, RZ ;  /* 0x00000005e6e67c10 */ /* 0x000fe4000ff7e0ff */
[----:B------:R-:W-:Y:S02]  /*193e0*/  IADD3 R157, P6, R157, UR5, RZ ;  /* 0x000000059d9d7c10 */ /* 0x000fe4000ffde0ff */
[----:B------:R-:W-:Y:S02]  /*193f0*/  IADD3.X R248, R248, UR60, RZ, P2, !PT ;  /* 0x0000003cf8f87c10 */ /* 0x000fe400097fe4ff */
[----:B------:R-:W-:Y:S02]  /*19400*/  IADD3.X R251, R251, UR60, RZ, P3, !PT ;  /* 0x0000003cfbfb7c10 */ /* 0x000fe40009ffe4ff */
[----:B---3--:R-:W-:Y:S02]  /*19410*/  IADD3.X R165, R165, UR60, RZ, P4, !PT ;  /* 0x0000003ca5a57c10 */ /* 0x008fe4000a7fe4ff */
[----:B------:R-:W-:-:S02]  /*19420*/  IADD3 R0, P4, R0, UR5, RZ ;  /* 0x0000000500007c10 */ /* 0x000fc4000ff9e0ff */
[----:B------:R-:W-:Y:S02]  /*19430*/  IADD3.X R6, R6, UR60, RZ, P1, !PT ;  /* 0x0000003c06067c10 */ /* 0x000fe40008ffe4ff */
[----:B------:R-:W-:-:S03]  /*19440*/  IADD3 R164, P1, R164, UR5, RZ ;  /* 0x00000005a4a47c10 */ /* 0x000fc6000ff3e0ff */
[----:B------:R0:W-:Y:S04]  /*19450*/  STL [R1+0x1dc], R6 ;  /* 0x0001dc0601007387 */ /* 0x0001e80000100800 */
[----:B------:R-:W-:Y:S04]  /*19460*/  STL [R1+0x1e4], R161 ;  /* 0x0001e4a101007387 */ /* 0x000fe80000100800 */
[----:B0-----:R0:W5:Y:S04]  /*19470*/  LDL.LU R6, [R1+0x894] ;  /* 0x0008940001067983 */ /* 0x0011680000300800 */
[----:B------:R-:W-:Y:S04]  /*19480*/  STL [R1+0x1b8], R157 ;  /* 0x0001b89d01007387 */ /* 0x000fe80000100800 */
[----:B------:R1:W-:Y:S04]  /*19490*/  STL [R1+0x1d4], R239 ;  /* 0x0001d4ef01007387 */ /* 0x0003e80000100800 */
[----:B-1----:R-:W3:Y:S04]  /*194a0*/  LDL.LU R239, [R1+0x890] ;  /* 0x0008900001ef7983 */ /* 0x002ee80000300800 */
[----:B------:R-:W-:Y:S04]  /*194b0*/  STL [R1+0x1b0], R164 ;  /* 0x0001b0a401007387 */ /* 0x000fe80000100800 */
[----:B------:R1:W-:Y:S04]  /*194c0*/  STL [R1+0x1a8], R236 ;  /* 0x0001a8ec01007387 */ /* 0x0003e80000100800 */
[----:B-1----:R-:W4:Y:S04]  /*194d0*/  LDL.LU R236, [R1+0x88c] ;  /* 0x00088c0001ec7983 */ /* 0x002f280000300800 */
[----:B------:R1:W-:Y:S04]  /*194e0*/  STL [R1+0x1cc], R252 ;  /* 0x0001ccfc01007387 */ /* 0x0003e80000100800 */
[----:B-1----:R-:W3:Y:S04]  /*194f0*/  LDL.LU R252, [R1+0x888] ;  /* 0x0008880001fc7983 */ /* 0x002ee80000300800 */
[----:B------:R-:W4:Y:S04]  /*19500*/  LDL.LU R171, [R1+0x184] ;  /* 0x0001840001ab7983 */ /* 0x000f280000300800 */
[----:B------:R1:W-:Y:S04]  /*19510*/  STL [R1+0x1a0], R230 ;  /* 0x0001a0e601007387 */ /* 0x0003e80000100800 */
[----:B-1----:R-:W3:Y:S04]  /*19520*/  LDL.LU R230, [R1+0x17c] ;  /* 0x00017c0001e67983 */ /* 0x002ee80000300800 */
[----:B------:R-:W3:Y:S04]  /*19530*/  LDL.LU R167, [R1+0x174] ;  /* 0x0001740001a77983 */ /* 0x000ee80000300800 */
[----:B------:R-:W3:Y:S04]  /*19540*/  LDL.LU R161, [R1+0x148] ;  /* 0x0001480001a17983 */ /* 0x000ee80000300800 */
[----:B------:R-:W3:Y:S01]  /*19550*/  LDL.LU R157, [R1+0x16c] ;  /* 0x00016c00019d7983 */ /* 0x000ee20000300800 */
[----:B------:R-:W-:-:S03]  /*19560*/  IADD3.X R246, R246, UR60, RZ, P5, !PT ;  /* 0x0000003cf6f67c10 */ /* 0x000fc6000affe4ff */
[----:B------:R-:W-:Y:S04]  /*19570*/  STL [R1+0x1c4], R165 ;  /* 0x0001c4a501007387 */ /* 0x000fe80000100800 */
[----:B------:R-:W3:Y:S04]  /*19580*/  LDL.LU R164, [R1+0x140] ;  /* 0x0001400001a47983 */ /* 0x000ee80000300800 */
[----:B------:R1:W-:Y:S01]  /*19590*/  STL [R1+0x198], R0 ;  /* 0x0001980001007387 */ /* 0x0003e20000100800 */
[----:B------:R-:W-:-:S03]  /*195a0*/  IADD3 R250, P5, R250, UR5, RZ ;  /* 0x00000005fafa7c10 */ /* 0x000fc6000ffbe0ff */
[----:B-1----:R-:W3:Y:S04]  /*195b0*/  LDL.LU R0, [R1+0x884] ;  /* 0x0008840001007983 */ /* 0x002ee80000300800 */
[----:B------:R-:W3:Y:S04]  /*195c0*/  LDL.LU R165, [R1+0x138] ;  /* 0x0001380001a57983 */ /* 0x000ee80000300800 */
[----:B------:R1:W-:Y:S01]  /*195d0*/  STL [R1+0x1bc], R246 ;  /* 0x0001bcf601007387 */ /* 0x0003e20000100800 */
[----:B------:R-:W-:Y:S02]  /*195e0*/  IADD3.X R8, R8, UR60, RZ, P6, !PT ;  /* 0x0000003c08087c10 */ /* 0x000fe4000b7fe4ff */
[----:B------:R-:W-:Y:S01]  /*195f0*/  IADD3 R177, P6, R177, UR5, RZ ;  /* 0x00000005b1b17c10 */ /* 0x000fe2000ffde0ff */
[----:B-1----:R-:W3:Y:S01]  /*19600*/  LDL.LU R246, [R1+0x130] ;  /* 0x0001300001f67983 */ /* 0x002ee20000300800 */
[----:B------:R-:W-:-:S03]  /*19610*/  IADD3.X R176, R176, UR60, RZ, P1, !PT ;  /* 0x0000003cb0b07c10 */ /* 0x000fc60008ffe4ff */
[----:B------:R1:W-:Y:S01]  /*19620*/  STL [R1+0x190], R250 ;  /* 0x000190fa01007387 */ /* 0x0003e20000100800 */
[----:B------:R-:W-:-:S03]  /*19630*/  IADD3 R175, P1, R175, UR5, RZ ;  /* 0x00000005afaf7c10 */ /* 0x000fc6000ff3e0ff */
[----:B-1----:R-:W3:Y:S04]  /*19640*/  LDL.LU R250, [R1+0x880] ;  /* 0x0008800001fa7983 */ /* 0x002ee80000300800 */
[----:B------:R-:W-:Y:S04]  /*19650*/  STL [R1+0x1b4], R8 ;  /* 0x0001b40801007387 */ /* 0x000fe80000100800 */
[----:B------:R-:W-:Y:S04]  /*19660*/  STL [R1+0x188], R177 ;  /* 0x000188b101007387 */ /* 0x000fe80000100800 */
[----:B------:R1:W-:Y:S04]  /*19670*/  STL [R1+0x1a4], R248 ;  /* 0x0001a4f801007387 */ /* 0x0003e80000100800 */
[----:B------:R-:W-:Y:S04]  /*19680*/  STL [R1+0x1ac], R176 ;  /* 0x0001acb001007387 */ /* 0x000fe80000100800 */
[----:B-1----:R-:W3:Y:S04]  /*19690*/  LDL.LU R248, [R1+0x87c] ;  /* 0x00087c0001f87983 */ /* 0x002ee80000300800 */
[----:B------:R-:W-:Y:S04]  /*196a0*/  STL [R1+0x180], R175 ;  /* 0x000180af01007387 */ /* 0x000fe80000100800 */
[----:B------:R1:W-:Y:S04]  /*196b0*/  STL [R1+0x19c], R251 ;  /* 0x00019cfb01007387 */ /* 0x0003e80000100800 */
[----:B-1----:R-:W3:Y:S01]  /*196c0*/  LDL.LU R251, [R1+0x144] ;  /* 0x0001440001fb7983 */ /* 0x002ee20000300800 */
[----:B--2---:R-:W-:-:S02]  /*196d0*/  IADD3 R174, P2, R174, UR5, RZ ;  /* 0x00000005aeae7c10 */ /* 0x004fc4000ff5e0ff */
[----:B------:R-:W-:Y:S02]  /*196e0*/  IADD3.X R226, R226, UR60, RZ, P4, !PT ;  /* 0x0000003ce2e27c10 */ /* 0x000fe4000a7fe4ff */
[----:B------:R-:W-:Y:S01]  /*196f0*/  IADD3 R173, P3, R173, UR5, RZ ;  /* 0x00000005adad7c10 */ /* 0x000fe2000ff7e0ff */
[----:B------:R-:W-:Y:S01]  /*19700*/  STL [R1+0x178], R174 ;  /* 0x000178ae01007387 */ /* 0x000fe20000100800 */
[----:B------:R-:W-:Y:S02]  /*19710*/  IADD3 R214, P4, R214, UR5, RZ ;  /* 0x00000005d6d67c10 */ /* 0x000fe4000ff9e0ff */
[----:B------:R-:W-:Y:S01]  /*19720*/  IADD3.X R245, R245, UR60, RZ, P5, !PT ;  /* 0x0000003cf5f57c10 */ /* 0x000fe2000affe4ff */
[----:B------:R1:W-:Y:S01]  /*19730*/  STL [R1+0x194], R226 ;  /* 0x000194e201007387 */ /* 0x0003e20000100800 */
[----:B------:R-:W-:-:S03]  /*19740*/  IADD3 R221, P5, R221, UR5, RZ ;  /* 0x00000005dddd7c10 */ /* 0x000fc6000ffbe0ff */
[----:B------:R-:W-:Y:S04]  /*19750*/  STL [R1+0x170], R173 ;  /* 0x000170ad01007387 */ /* 0x000fe80000100800 */
[----:B-1----:R-:W2:Y:S04]  /*19760*/  LDL.LU R226, [R1+0x13c] ;  /* 0x00013c0001e27983 */ /* 0x002ea80000300800 */
[----:B------:R1:W-:Y:S01]  /*19770*/  STL [R1+0x168], R214 ;  /* 0x000168d601007387 */ /* 0x0003e20000100800 */
[----:B------:R-:W-:-:S03]  /*19780*/  IADD3.X R244, R244, UR60, RZ, P4, !PT ;  /* 0x0000003cf4f47c10 */ /* 0x000fc6000a7fe4ff */
[----:B-1----:R-:W2:Y:S04]  /*19790*/  LDL.LU R214, [R1+0x134] ;  /* 0x0001340001d67983 */ /* 0x002ea80000300800 */
[----:B------:R1:W-:Y:S04]  /*197a0*/  STL [R1+0x18c], R245 ;  /* 0x00018cf501007387 */ /* 0x0003e80000100800 */
[----:B-1----:R-:W2:Y:S04]  /*197b0*/  LDL.LU R245, [R1+0x108] ;  /* 0x0001080001f57983 */ /* 0x002ea80000300800 */
[----:B------:R1:W-:Y:S04]  /*197c0*/  STL [R1+0x160], R221 ;  /* 0x000160dd01007387 */ /* 0x0003e80000100800 */
[----:B-1----:R-:W2:Y:S01]  /*197d0*/  LDL.LU R221, [R1+0x100] ;  /* 0x0001000001dd7983 */ /* 0x002ea20000300800 */
[----:B------:R-:W-:-:S02]  /*197e0*/  IADD3.X R213, R213, UR60, RZ, P5, !PT ;  /* 0x0000003cd5d57c10 */ /* 0x000fc4000affe4ff */
[----:B----4-:R-:W-:Y:S02]  /*197f0*/  IADD3.X R171, R171, UR60, RZ, P6, !PT ;  /* 0x0000003cabab7c10 */ /* 0x010fe4000b7fe4ff */
[----:B------:R-:W-:-:S05]  /*19800*/  IADD3 R242, P6, R242, UR5, RZ ;  /* 0x00000005f2f27c10 */ /* 0x000fca000ffde0ff */
[----:B------:R1:W-:Y:S01]  /*19810*/  STL [R1+0x158], R242 ;  /* 0x000158f201007387 */ /* 0x0003e20000100800 */
[----:B---3--:R-:W-:Y:S02]  /*19820*/  IADD3.X R230, R230, UR60, RZ, P1, !PT ;  /* 0x0000003ce6e67c10 */ /* 0x008fe40008ffe4ff */
[----:B------:R-:W-:Y:S01]  /*19830*/  IADD3 R247, P1, R247, UR5, RZ ;  /* 0x00000005f7f77c10 */ /* 0x000fe2000ff3e0ff */
[----:B-1----:R-:W3:Y:S01]  /*19840*/  LDL.LU R242, [R1+0x878] ;  /* 0x0008780001f27983 */ /* 0x002ee20000300800 */
[----:B------:R-:W-:-:S03]  /*19850*/  IADD3.X R167, R167, UR60, RZ, P2, !PT ;  /* 0x0000003ca7a77c10 */ /* 0x000fc600097fe4ff */
[----:B------:R-:W-:Y:S01]  /*19860*/  STL [R1+0x184], R171 ;  /* 0x000184ab01007387 */ /* 0x000fe20000100800 */
[----:B------:R-:W-:-:S03]  /*19870*/  IADD3 R161, P2, R161, UR5, RZ ;  /* 0x00000005a1a17c10 */ /* 0x000fc6000ff5e0ff */
[----:B------:R1:W-:Y:S01]  /*19880*/  STL [R1+0x17c], R230 ;  /* 0x00017ce601007387 */ /* 0x0003e20000100800 */
[----:B------:R-:W-:-:S03]  /*19890*/  IADD3.X R157, R157, UR60, RZ, P3, !PT ;  /* 0x0000003c9d9d7c10 */ /* 0x000fc60009ffe4ff */
[----:B-1----:R-:W4:Y:S04]  /*198a0*/  LDL.LU R230, [R1+0xf8] ;  /* 0x0000f80001e67983 */ /* 0x002f280000300800 */
[----:B------:R1:W-:Y:S04]  /*198b0*/  STL [R1+0x150], R247 ;  /* 0x000150f701007387 */ /* 0x0003e80000100800 */
[----:B-1----:R-:W4:Y:S04]  /*198c0*/  LDL.LU R247, [R1+0x874] ;  /* 0x0008740001f77983 */ /* 0x002f280000300800 */
[----:B------:R-:W-:Y:S04]  /*198d0*/  STL [R1+0x174], R167 ;  /* 0x000174a701007387 */ /* 0x000fe80000100800 */
[----:B------:R-:W-:Y:S04]  /*198e0*/  STL [R1+0x148], R161 ;  /* 0x000148a101007387 */ /* 0x000fe80000100800 */
[----:B------:R1:W-:Y:S04]  /*198f0*/  STL [R1+0x164], R244 ;  /* 0x000164f401007387 */ /* 0x0003e80000100800 */
[----:B------:R-:W-:Y:S04]  /*19900*/  STL [R1+0x16c], R157 ;  /* 0x00016c9d01007387 */ /* 0x000fe80000100800 */
[----:B-1----:R-:W4:Y:S01]  /*19910*/  LDL.LU R244, [R1+0x870] ;  /* 0x0008700001f47983 */ /* 0x002f220000300800 */
[----:B------:R-:W-:-:S02]  /*19920*/  IADD3 R164, P3, R164, UR5, RZ ;  /* 0x00000005a4a47c10 */ /* 0x000fc4000ff7e0ff */
[----:B------:R-:W-:Y:S02]  /*19930*/  IADD3 R246, P5, R246, UR5, RZ ;  /* 0x00000005f6f67c10 */ /* 0x000fe4000ffbe0ff */
[----:B------:R-:W-:Y:S01]  /*19940*/  IADD3 R165, P4, R165, UR5, RZ ;  /* 0x00000005a5a57c10 */ /* 0x000fe2000ff9e0ff */
[----:B------:R-:W-:Y:S01]  /*19950*/  STL [R1+0x140], R164 ;  /* 0x000140a401007387 */ /* 0x000fe20000100800 */
[----:B------:R-:W-:Y:S02]  /*19960*/  IADD3.X R241, R241, UR60, RZ, P6, !PT ;  /* 0x0000003cf1f17c10 */ /* 0x000fe4000b7fe4ff */
[----:B------:R-:W-:Y:S01]  /*19970*/  IADD3.X R243, R243, UR60, RZ, P1, !PT ;  /* 0x0000003cf3f37c10 */ /* 0x000fe20008ffe4ff */
[----:B------:R1:W-:Y:S01]  /*19980*/  STL [R1+0x130], R246 ;  /* 0x000130f601007387 */ /* 0x0003e20000100800 */
[----:B------:R-:W-:-:S03]  /*19990*/  IADD3 R235, P1, R235, UR5, RZ ;  /* 0x00000005ebeb7c10 */ /* 0x000fc6000ff3e0ff */
[----:B------:R-:W-:Y:S01]  /*199a0*/  STL [R1+0x138], R165 ;  /* 0x000138a501007387 */ /* 0x000fe20000100800 */
[----:B------:R-:W-:-:S03]  /*199b0*/  IADD3 R219, P6, R219, UR5, RZ ;  /* 0x00000005dbdb7c10 */ /* 0x000fc6000ffde0ff */
[----:B-1----:R-:W4:Y:S04]  /*199c0*/  LDL.LU R246, [R1+0x104] ;  /* 0x0001040001f67983 */ /* 0x002f280000300800 */
[----:B------:R-:W-:Y:S04]  /*199d0*/  STL [R1+0x15c], R213 ;  /* 0x00015cd501007387 */ /* 0x000fe80000100800 */
[----:B------:R1:W-:Y:S04]  /*199e0*/  STL [R1+0x154], R241 ;  /* 0x000154f101007387 */ /* 0x0003e80000100800 */
[----:B-1----:R-:W4:Y:S04]  /*199f0*/  LDL.LU R241, [R1+0xfc] ;  /* 0x0000fc0001f17983 */ /* 0x002f280000300800 */
[----:B------:R1:W-:Y:S04]  /*19a00*/  STL [R1+0x120], R235 ;  /* 0x000120eb01007387 */ /* 0x0003e80000100800 */
[----:B------:R-:W-:Y:S04]  /*19a10*/  STL [R1+0x128], R219 ;  /* 0x000128db01007387 */ /* 0x000fe80000100800 */
[----:B-1----:R-:W4:Y:S01]  /*19a20*/  LDL.LU R235, [R1+0xf4] ;  /* 0x0000f40001eb7983 */ /* 0x002f220000300800 */
[----:B------:R-:W-:-:S02]  /*19a30*/  IADD3.X R251, R251, UR60, RZ, P2, !PT ;  /* 0x0000003cfbfb7c10 */ /* 0x000fc400097fe4ff */
[----:B------:R-:W-:Y:S01]  /*19a40*/  IADD3 R237, P2, R237, UR5, RZ ;  /* 0x00000005eded7c10 */ /* 0x000fe2000ff5e0ff */
[----:B------:R1:W-:Y:S04]  /*19a50*/  STL [R1+0x14c], R243 ;  /* 0x00014cf301007387 */ /* 0x0003e80000100800 */
[----:B-1----:R-:W4:Y:S04]  /*19a60*/  LDL.LU R243, [R1+0xc8] ;  /* 0x0000c80001f37983 */ /* 0x002f280000300800 */
[----:B------:R1:W-:Y:S04]  /*19a70*/  STL [R1+0x144], R251 ;  /* 0x000144fb01007387 */ /* 0x0003e80000100800 */
[----:B-1----:R-:W4:Y:S04]  /*19a80*/  LDL.LU R251, [R1+0xc0] ;  /* 0x0000c00001fb7983 */ /* 0x002f280000300800 */
[----:B------:R1:W-:Y:S04]  /*19a90*/  STL [R1+0x118], R237 ;  /* 0x000118ed01007387 */ /* 0x0003e80000100800 */
[----:B-1----:R-:W4:Y:S01]  /*19aa0*/  LDL.LU R237, [R1+0xb8] ;  /* 0x0000b80001ed7983 */ /* 0x002f220000300800 */
[----:B--2---:R-:W-:-:S02]  /*19ab0*/  IADD3.X R226, R226, UR60, RZ, P3, !PT ;  /* 0x0000003ce2e27c10 */ /* 0x004fc40009ffe4ff */
[----:B------:R-:W-:Y:S02]  /*19ac0*/  IADD3 R233, P3, R233, UR5, RZ ;  /* 0x00000005e9e97c10 */ /* 0x000fe4000ff7e0ff */
[----:B------:R-:W-:Y:S01]  /*19ad0*/  IADD3.X R214, R214, UR60, RZ, P4, !PT ;  /* 0x0000003cd6d67c10 */ /* 0x000fe2000a7fe4ff */
[----:B------:R-:W-:Y:S01]  /*19ae0*/  STL [R1+0x13c], R226 ;  /* 0x00013ce201007387 */ /* 0x000fe20000100800 */
[----:B------:R-:W-:Y:S02]  /*19af0*/  IADD3 R245, P4, R245, UR5, RZ ;  /* 0x00000005f5f57c10 */ /* 0x000fe4000ff9e0ff */
[----:B------:R-:W-:Y:S01]  /*19b00*/  IADD3.X R212, R212, UR60, RZ, P6, !PT ;  /* 0x0000003cd4d47c10 */ /* 0x000fe2000b7fe4ff */
[----:B------:R-:W-:Y:S01]  /*19b10*/  STL [R1+0x110], R233 ;  /* 0x000110e901007387 */ /* 0x000fe20000100800 */
[----:B------:R-:W-:Y:S02]  /*19b20*/  IADD3.X R238, R238, UR60, RZ, P1, !PT ;  /* 0x0000003ceeee7c10 */ /* 0x000fe40008ffe4ff */
[----:B------:R-:W-:-:S02]  /*19b30*/  IADD3.X R211, R211, UR60, RZ, P2, !PT ;  /* 0x0000003cd3d37c10 */ /* 0x000fc400097fe4ff */
[----:B------:R-:W-:Y:S02]  /*19b40*/  IADD3 R195, P2, R195, UR5, RZ ;  /* 0x00000005c3c37c10 */ /* 0x000fe4000ff5e0ff */
[----:B------:R-:W-:Y:S02]  /*19b50*/  IADD3.X R196, R196, UR60, RZ, P3, !PT ;  /* 0x0000003cc4c47c10 */ /* 0x000fe40009ffe4ff */
[----:B------:R-:W-:Y:S02]  /*19b60*/  IADD3 R249, P3, R249, UR5, RZ ;  /* 0x00000005f9f97c10 */ /* 0x000fe4000ff7e0ff */
[----:B------:R-:W-:Y:S02]  /*19b70*/  IADD3.X R228, R228, UR60, RZ, P2, !PT ;  /* 0x0000003ce4e47c10 */ /* 0x000fe400097fe4ff */
[----:B------:R-:W-:Y:S02]  /*19b80*/  IADD3.X R225, R225, UR60, RZ, P3, !PT ;  /* 0x0000003ce1e17c10 */ /* 0x000fe40009ffe4ff */
[----:B------:R-:W-:Y:S01]  /*19b90*/  IADD3 R250, P3, R250, UR5, RZ ;  /* 0x00000005fafa7c10 */ /* 0x000fe2000ff7e0ff */
[----:B------:R-:W-:Y:S01]  /*19ba0*/  UMOV UR42, UR18 ;  /* 0x00000012002a7c82 */ /* 0x000fe20008000000 */
[----:B------:R-:W-:-:S02]  /*19bb0*/  UMOV UR43, UR19 ;  /* 0x00000013002b7c82 */ /* 0x000fc40008000000 */
[----:B------:R-:W-:Y:S01]  /*19bc0*/  HGMMA.64x128x16.F32 R24, gdesc[UR40].tnspA, R24 ;  /* 0x21e00000281879f0 */ /* 0x000fe20008700818 */
[----:B---3--:R-:W-:Y:S02]  /*19bd0*/  IADD3 R242, P1, R242, UR5, RZ ;  /* 0x00000005f2f27c10 */ /* 0x008fe4000ff3e0ff */
[----:B----4-:R-:W-:Y:S02]  /*19be0*/  IADD3 R230, P6, R230, UR5, RZ ;  /* 0x00000005e6e67c10 */ /* 0x010fe4000ffde0ff */
[----:B------:R-:W-:Y:S02]  /*19bf0*/  IADD3.X R244, R244, UR60, RZ, P5, !PT ;  /* 0x0000003cf4f47c10 */ /* 0x000fe4000affe4ff */
[----:B------:R-:W-:-:S03]  /*19c00*/  IADD3 R221, P5, R221, UR5, RZ ;  /* 0x00000005dddd7c10 */ /* 0x000fc6000ffbe0ff */
[----:B------:R1:W-:Y:S04]  /*19c10*/  STL [R1+0x12c], R244 ;  /* 0x00012cf401007387 */ /* 0x0003e80000100800 */
[----:B------:R-:W-:Y:S04]  /*19c20*/  STL [R1+0x134], R214 ;  /* 0x000134d601007387 */ /* 0x000fe80000100800 */
[----:B-1----:R-:W2:Y:S04]  /*19c30*/  LDL.LU R244, [R1+0x86c] ;  /* 0x00086c0001f47983 */ /* 0x002ea80000300800 */
[----:B------:R1:W-:Y:S04]  /*19c40*/  STL [R1+0x108], R245 ;  /* 0x000108f501007387 */ /* 0x0003e80000100800 */
[----:B-1----:R-:W3:Y:S04]  /*19c50*/  LDL.LU R245, [R1+0xc4] ;  /* 0x0000c40001f57983 */ /* 0x002ee80000300800 */
[----:B------:R1:W-:Y:S04]  /*19c60*/  STL [R1+0x124], R212 ;  /* 0x000124d401007387 */ /* 0x0003e80000100800 */
[----:B------:R4:W-:Y:S04]  /*19c70*/  STL [R1+0x100], R221 ;  /* 0x000100dd01007387 */ /* 0x0009e80000100800 */
[----:B-1----:R-:W2:Y:S04]  /*19c80*/  LDL.LU R212, [R1+0xbc] ;  /* 0x0000bc0001d47983 */ /* 0x002ea80000300800 */
[----:B----4-:R-:W4:Y:S04]  /*19c90*/  LDL.LU R221, [R1+0xb4] ;  /* 0x0000b40001dd7983 */ /* 0x010f280000300800 */
[----:B------:R1:W-:Y:S01]  /*19ca0*/  STL [R1+0xf8], R230 ;  /* 0x0000f8e601007387 */ /* 0x0003e20000100800 */
[----:B------:R-:W-:-:S02]  /*19cb0*/  IADD3.X R246, R246, UR60, RZ, P4, !PT ;  /* 0x0000003cf6f67c10 */ /* 0x000fc4000a7fe4ff */
[----:B------:R-:W-:Y:S01]  /*19cc0*/  IADD3 R240, P4, R240, UR5, RZ ;  /* 0x00000005f0f07c10 */ /* 0x000fe2000ff9e0ff */
[----:B-1----:R-:W4:Y:S04]  /*19cd0*/  LDL.LU R230, [R1+0x88] ;  /* 0x0000880001e67983 */ /* 0x002f280000300800 */
[----:B------:R1:W-:Y:S01]  /*19ce0*/  STL [R1+0x11c], R238 ;  /* 0x00011cee01007387 */ /* 0x0003e20000100800 */
[----:B------:R-:W-:Y:S02]  /*19cf0*/  IADD3.X R241, R241, UR60, RZ, P5, !PT ;  /* 0x0000003cf1f17c10 */ /* 0x000fe4000affe4ff */
[----:B------:R-:W-:Y:S01]  /*19d00*/  IADD3 R232, P5, R232, UR5, RZ ;  /* 0x00000005e8e87c10 */ /* 0x000fe2000ffbe0ff */
[----:B-1----:R-:W4:Y:S04]  /*19d10*/  LDL.LU R238, [R1+0x80] ;  /* 0x0000800001ee7983 */ /* 0x002f280000300800 */
[----:B------:R1:W-:Y:S01]  /*19d20*/  STL [R1+0xf0], R242 ;  /* 0x0000f0f201007387 */ /* 0x0003e20000100800 */
[----:B------:R-:W-:-:S02]  /*19d30*/  IADD3.X R247, R247, UR60, RZ, P1, !PT ;  /* 0x0000003cf7f77c10 */ /* 0x000fc40008ffe4ff */
[----:B------:R-:W-:Y:S01]  /*19d40*/  IADD3.X R235, R235, UR60, RZ, P6, !PT ;  /* 0x0000003cebeb7c10 */ /* 0x000fe2000b7fe4ff */
[----:B-1----:R-:W4:Y:S04]  /*19d50*/  LDL.LU R242, [R1+0x868] ;  /* 0x0008680001f27983 */ /* 0x002f280000300800 */
[----:B------:R-:W-:Y:S04]  /*19d60*/  STL [R1+0x114], R211 ;  /* 0x000114d301007387 */ /* 0x000fe80000100800 */
[----:B------:R-:W-:Y:S04]  /*19d70*/  STL [R1+0xe8], R195 ;  /* 0x0000e8c301007387 */ /* 0x000fe80000100800 */
[----:B------:R-:W-:Y:S04]  /*19d80*/  STL [R1+0x10c], R196 ;  /* 0x00010cc401007387 */ /* 0x000fe80000100800 */
[----:B------:R-:W-:Y:S04]  /*19d90*/  STL [R1+0xe0], R249 ;  /* 0x0000e0f901007387 */ /* 0x000fe80000100800 */
[----:B------:R1:W-:Y:S04]  /*19da0*/  STL [R1+0x104], R246 ;  /* 0x000104f601007387 */ /* 0x0003e80000100800 */
[----:B-1----:R-:W4:Y:S04]  /*19db0*/  LDL.LU R246, [R1+0x84] ;  /* 0x0000840001f67983 */ /* 0x002f280000300800 */
[----:B------:R-:W-:Y:S04]  /*19dc0*/  STL [R1+0xd8], R240 ;  /* 0x0000d8f001007387 */ /* 0x000fe80000100800 */
[----:B------:R1:W-:Y:S01]  /*19dd0*/  STL [R1+0xfc], R241 ;  /* 0x0000fcf101007387 */ /* 0x0003e20000100800 */
[----:B------:R-:W-:-:S03]  /*19de0*/  IADD3 R243, P6, R243, UR5, RZ ;  /* 0x00000005f3f37c10 */ /* 0x000fc6000ffde0ff */
[----:B-1----:R-:W4:Y:S04]  /*19df0*/  LDL.LU R241, [R1+0x7c] ;  /* 0x00007c0001f17983 */ /* 0x002f280000300800 */
[----:B------:R-:W-:Y:S04]  /*19e00*/  STL [R1+0xd0], R232 ;  /* 0x0000d0e801007387 */ /* 0x000fe80000100800 */
[----:B------:R1:W-:Y:S04]  /*19e10*/  STL [R1+0xec], R247 ;  /* 0x0000ecf701007387 */ /* 0x0003e80000100800 */
[----:B------:R-:W-:Y:S01]  /*19e20*/  STL [R1+0xf4], R235 ;  /* 0x0000f4eb01007387 */ /* 0x000fe20000100800 */
[----:B------:R-:W-:-:S03]  /*19e30*/  IADD3 R251, P1, R251, UR5, RZ ;  /* 0x00000005fbfb7c10 */ /* 0x000fc6000ff3e0ff */
[----:B-1----:R-:W4:Y:S01]  /*19e40*/  LDL.LU R247, [R1+0x864] ;  /* 0x0008640001f77983 */ /* 0x002f220000300800 */
[----:B------:R-:W-:-:S03]  /*19e50*/  IADD3 R237, P2, R237, UR5, RZ ;  /* 0x00000005eded7c10 */ /* 0x000fc6000ff5e0ff */
[----:B------:R-:W-:Y:S04]  /*19e60*/  STL [R1+0xc8], R243 ;  /* 0x0000c8f301007387 */ /* 0x000fe80000100800 */
[----:B------:R-:W-:Y:S04]  /*19e70*/  STL [R1+0xc0], R251 ;  /* 0x0000c0fb01007387 */ /* 0x000fe80000100800 */
[----:B------:R-:W-:Y:S04]  /*19e80*/  STL [R1+0xe4], R228 ;  /* 0x0000e4e401007387 */ /* 0x000fe80000100800 */
[----:B------:R1:W-:Y:S04]  /*19e90*/  STL [R1+0xb0], R250 ;  /* 0x0000b0fa01007387 */ /* 0x0003e80000100800 */
[----:B------:R-:W-:Y:S04]  /*19ea0*/  STL [R1+0xb8], R237 ;  /* 0x0000b8ed01007387 */ /* 0x000fe80000100800 */
[----:B-1----:R-:W4:Y:S01]  /*19eb0*/  LDL.LU R250, [R1+0x860] ;  /* 0x0008600001fa7983 */ /* 0x002f220000300800 */
[----:B------:R-:W-:Y:S01]  /*19ec0*/  UMOV UR46, UR22 ;  /* 0x00000016002e7c82 */ /* 0x000fe20008000000 */
[----:B------:R-:W-:-:S02]  /*19ed0*/  UMOV UR47, UR23 ;  /* 0x00000017002f7c82 */ /* 0x000fc40008000000 */
[----:B------:R-:W-:Y:S01]  /*19ee0*/  HGMMA.64x128x16.F32 R24, gdesc[UR44].tnspA, R24 ;  /* 0x21e000002c1879f0 */ /* 0x000fe20008700818 */
[----:B------:R-:W-:Y:S02]  /*19ef0*/  IADD3.X R223, R223, UR60, RZ, P4, !PT ;  /* 0x0000003cdfdf7c10 */ /* 0x000fe4000a7fe4ff */
[----:B------:R-:W-:Y:S02]  /*19f00*/  IADD3 R218, P4, R218, UR5, RZ ;  /* 0x00000005dada7c10 */ /* 0x000fe4000ff9e0ff */
[----:B------:R-:W-:Y:S01]  /*19f10*/  IADD3.X R216, R216, UR60, RZ, P5, !PT ;  /* 0x0000003cd8d87c10 */ /* 0x000fe2000affe4ff */
[----:B------:R-:W-:Y:S01]  /*19f20*/  STL [R1+0xdc], R225 ;  /* 0x0000dce101007387 */ /* 0x000fe20000100800 */
[----:B------:R-:W-:-:S03]  /*19f30*/  IADD3 R215, P5, R215, UR5, RZ ;  /* 0x00000005d7d77c10 */ /* 0x000fc6000ffbe0ff */
[----:B------:R-:W-:Y:S01]  /*19f40*/  STL [R1+0xd4], R223 ;  /* 0x0000d4df01007387 */ /* 0x000fe20000100800 */
[----:B------:R-:W-:-:S03]  /*19f50*/  IADD3.X R248, R248, UR60, RZ, P3, !PT ;  /* 0x0000003cf8f87c10 */ /* 0x000fc60009ffe4ff */
[----:B------:R-:W-:Y:S04]  /*19f60*/  STL [R1+0xa8], R218 ;  /* 0x0000a8da01007387 */ /* 0x000fe80000100800 */
[----:B------:R-:W-:Y:S01]  /*19f70*/  STL [R1+0xcc], R216 ;  /* 0x0000ccd801007387 */ /* 0x000fe20000100800 */
[----:B------:R-:W-:-:S03]  /*19f80*/  UMOV UR50, UR26 ;  /* 0x0000001a00327c82 */ /* 0x000fc60008000000 */
[----:B------:R-:W-:Y:S01]  /*19f90*/  STL [R1+0xa0], R215 ;  /* 0x0000a0d701007387 */ /* 0x000fe20000100800 */
[----:B------:R-:W-:Y:S01]  /*19fa0*/  UMOV UR51, UR27 ;  /* 0x0000001b00337c82 */ /* 0x000fe20008000000 */
[----:B------:R-:W-:Y:S02]  /*19fb0*/  IADD3.X R208, R208, UR60, RZ, P4, !PT ;  /* 0x0000003cd0d07c10 */ /* 0x000fe4000a7fe4ff */
[----:B------:R-:W-:Y:S02]  /*19fc0*/  IADD3.X R207, R207, UR60, RZ, P5, !PT ;  /* 0x0000003ccfcf7c10 */ /* 0x000fe4000affe4ff */
[----:B------:R-:W-:Y:S01]  /*19fd0*/  IADD3 R252, P5, R252, UR5, RZ ;  /* 0x00000005fcfc7c10 */ /* 0x000fe2000ffbe0ff */
[----:B------:R-:W-:Y:S01]  /*19fe0*/  HGMMA.64x128x16.F32 R24, gdesc[UR48].tnspA, R24 ;  /* 0x21e00000301879f0 */ /* 0x000fe20008700818 */
[----:B---3--:R-:W-:Y:S02]  /*19ff0*/  IADD3.X R245, R245, UR60, RZ, P6, !PT ;  /* 0x0000003cf5f57c10 */ /* 0x008fe4000b7fe4ff */
[----:B------:R-:W-:-:S03]  /*1a000*/  IADD3 R210, P6, R210, UR5, RZ ;  /* 0x00000005d2d27c10 */ /* 0x000fc6000ffde0ff */
[----:B------:R-:W-:Y:S04]  /*1a010*/  STL [R1+0xc4], R245 ;  /* 0x0000c4f501007387 */ /* 0x000fe80000100800 */
[----:B------:R-:W-:Y:S01]  /*1a020*/  STL [R1+0x98], R210 ;  /* 0x000098d201007387 */ /* 0x000fe20000100800 */
[----:B--2---:R-:W-:Y:S02]  /*1a030*/  IADD3.X R212, R212, UR60, RZ, P1, !PT ;  /* 0x0000003cd4d47c10 */ /* 0x004fe40008ffe4ff */
[----:B------:R-:W-:Y:S02]  /*1a040*/  IADD3 R209, P1, R209, UR5, RZ ;  /* 0x00000005d1d17c10 */ /* 0x000fe4000ff3e0ff */
[----:B----4-:R-:W-:Y:S01]  /*1a050*/  IADD3.X R221, R221, UR60, RZ, P2, !PT ;  /* 0x0000003cdddd7c10 */ /* 0x010fe200097fe4ff */
[----:B------:R-:W-:Y:S04]  /*1a060*/  STL [R1+0xbc], R212 ;  /* 0x0000bcd401007387 */ /* 0x000fe80000100800 */
[----:B------:R-:W-:Y:S04]  /*1a070*/  STL [R1+0x90], R209 ;  /* 0x000090d101007387 */ /* 0x000fe80000100800 */
[----:B------:R1:W-:Y:S01]  /*1a080*/  STL [R1+0xac], R248 ;  /* 0x0000acf801007387 */ /* 0x0003e20000100800 */
[----:B------:R-:W-:-:S03]  /*1a090*/  IADD3 R230, P2, R230, UR5, RZ ;  /* 0x00000005e6e67c10 */ /* 0x000fc6000ff5e0ff */
[----:B------:R-:W-:Y:S04]  /*1a0a0*/  STL [R1+0xb4], R221 ;  /* 0x0000b4dd01007387 */ /* 0x000fe80000100800 */
[----:B-1----:R-:W2:Y:S01]  /*1a0b0*/  LDL.LU R248, [R1+0x85c] ;  /* 0x00085c0001f87983 */ /* 0x002ea20000300800 */
[----:B------:R-:W-:-:S03]  /*1a0c0*/  IADD3.X R206, R206, UR60, RZ, P6, !PT ;  /* 0x0000003ccece7c10 */ /* 0x000fc6000b7fe4ff */
[----:B------:R-:W-:Y:S01]  /*1a0d0*/  STL [R1+0x88], R230 ;  /* 0x000088e601007387 */ /* 0x000fe20000100800 */
[----:B------:R-:W-:Y:S02]  /*1a0e0*/  IADD3 R238, P3, R238, UR5, RZ ;  /* 0x00000005eeee7c10 */ /* 0x000fe4000ff7e0ff */
[----:B------:R-:W-:Y:S02]  /*1a0f0*/  IADD3 R205, P6, R205, UR5, RZ ;  /* 0x00000005cdcd7c10 */ /* 0x000fe4000ffde0ff */
[----:B------:R-:W-:Y:S02]  /*1a100*/  IADD3.X R204, R204, UR60, RZ, P1, !PT ;  /* 0x0000003ccccc7c10 */ /* 0x000fe40008ffe4ff */
[----:B------:R-:W-:Y:S02]  /*1a110*/  IADD3 R203, P1, R203, UR5, RZ ;  /* 0x00000005cbcb7c10 */ /* 0x000fe4000ff3e0ff */
[----:B------:R-:W-:Y:S02]  /*1a120*/  IADD3.X R246, R246, UR60, RZ, P2, !PT ;  /* 0x0000003cf6f67c10 */ /* 0x000fe400097fe4ff */
[----:B------:R-:W-:-:S02]  /*1a130*/  IADD3 R202, P2, R202, UR5, RZ ;  /* 0x00000005caca7c10 */ /* 0x000fc4000ff5e0ff */
[----:B------:R-:W-:Y:S02]  /*1a140*/  IADD3.X R241, R241, UR60, RZ, P3, !PT ;  /* 0x0000003cf1f17c10 */ /* 0x000fe40009ffe4ff */
[----:B------:R-:W-:-:S05]  /*1a150*/  IADD3 R247, P4, R247, UR5, RZ ;  /* 0x00000005f7f77c10 */ /* 0x000fca000ff9e0ff */
[----:B------:R1:W-:Y:S04]  /*1a160*/  STL [R1+0x78], R247 ;  /* 0x000078f701007387 */ /* 0x0003e80000100800 */
[----:B------:R-:W-:Y:S04]  /*1a170*/  STL [R1+0x80], R238 ;  /* 0x000080ee01007387 */ /* 0x000fe80000100800 */
[----:B-1----:R-:W3:Y:S04]  /*1a180*/  LDL.LU R247, [R1+0x858] ;  /* 0x0008580001f77983 */ /* 0x002ee80000300800 */
[----:B------:R-:W-:Y:S04]  /*1a190*/  STL [R1+0xa4], R208 ;  /* 0x0000a4d001007387 */ /* 0x000fe80000100800 */
[----:B------:R1:W-:Y:S01]  /*1a1a0*/  STL [R1+0x24], R252 ;  /* 0x000024fc01007387 */ /* 0x0003e20000100800 */
[----:B------:R-:W-:-:S03]  /*1a1b0*/  IADD3.X R250, R250, UR60, RZ, P4, !PT ;  /* 0x0000003cfafa7c10 */ /* 0x000fc6000a7fe4ff */
[----:B-1----:R-:W4:Y:S04]  /*1a1c0*/  LDL.LU R252, [R1+0x854] ;  /* 0x0008540001fc7983 */ /* 0x002f280000300800 */
[----:B------:R-:W-:Y:S04]  /*1a1d0*/  STL [R1+0x9c], R207 ;  /* 0x00009ccf01007387 */ /* 0x000fe80000100800 */
[----:B------:R-:W-:Y:S04]  /*1a1e0*/  STL [R1+0x94], R206 ;  /* 0x000094ce01007387 */ /* 0x000fe80000100800 */
[----:B------:R-:W-:Y:S04]  /*1a1f0*/  STL [R1+0x1c], R205 ;  /* 0x00001ccd01007387 */ /* 0x000fe80000100800 */
[----:B------:R-:W-:Y:S04]  /*1a200*/  STL [R1+0x8c], R204 ;  /* 0x00008ccc01007387 */ /* 0x000fe80000100800 */
        /* <DEDUP_REMOVED lines=9> */
[----:B------:R-:W-:Y:S01]  /*1a2a0*/  UMOV UR58, UR34 ;  /* 0x00000022003a7c82 */ /* 0x000fe20008000000 */
[----:B------:R-:W-:Y:S01]  /*1a2b0*/  UMOV UR59, UR35 ;  /* 0x00000023003b7c82 */ /* 0x000fe20008000000 */
[----:B------:R-:W-:Y:S02]  /*1a2c0*/  IADD3 R201, P3, R201, UR5, RZ ;  /* 0x00000005c9c97c10 */ /* 0x000fe4000ff7e0ff */
[----:B------:R-:W-:Y:S02]  /*1a2d0*/  IADD3.X R0, R0, UR60, RZ, P5, !PT ;  /* 0x0000003c00007c10 */ /* 0x000fe4000affe4ff */
[----:B------:R-:W-:Y:S01]  /*1a2e0*/  IADD3.X R200, R200, UR60, RZ, P6, !PT ;  /* 0x0000003cc8c87c10 */ /* 0x000fe2000b7fe4ff */
[----:B------:R-:W-:Y:S01]  /*1a2f0*/  STL [R1+0x4], R201 ;  /* 0x000004c901007387 */ /* 0x000fe20000100800 */
[----:B------:R-:W-:Y:S02]  /*1a300*/  IADD3.X R199, R199, UR60, RZ, P1, !PT ;  /* 0x0000003cc7c77c10 */ /* 0x000fe40008ffe4ff */
[----:B------:R-:W-:Y:S01]  /*1a310*/  IADD3.X R198, R198, UR60, RZ, P2, !PT ;  /* 0x0000003cc6c67c10 */ /* 0x000fe200097fe4ff */
[----:B------:R1:W-:Y:S01]  /*1a320*/  STL [R1+0x20], R0 ;  /* 0x0000200001007387 */ /* 0x0003e20000100800 */
[----:B------:R-:W-:Y:S01]  /*1a330*/  IADD3.X R197, R197, UR60, RZ, P3, !PT ;  /* 0x0000003cc5c57c10 */ /* 0x000fe20009ffe4ff */
[----:B------:R-:W-:-:S02]  /*1a340*/  VIADD R2, R2, 0x1 ;  /* 0x0000000102027836 */ /* 0x000fc40000000000 */
[----:B-1----:R0:W5:Y:S01]  /*1a350*/  LDL.LU R0, [R1+0x84c] ;  /* 0x00084c0001007983 */ /* 0x0021620000300800 */
[----:B------:R-:W-:Y:S03]  /*1a360*/  HGMMA.64x128x16.F32 R24, gdesc[UR56].tnspA, R24, gsb0 ;  /* 0x21e00000381879f0 */ /* 0x000fe60008000818 */
[----:B------:R0:W-:Y:S04]  /*1a370*/  STL [R1+0x18], R200 ;  /* 0x000018c801007387 */ /* 0x0001e80000100800 */
[----:B------:R0:W-:Y:S04]  /*1a380*/  STL [R1+0x10], R199 ;  /* 0x000010c701007387 */ /* 0x0001e80000100800 */
[----:B------:R0:W-:Y:S04]  /*1a390*/  STL [R1+0x8], R198 ;  /* 0x000008c601007387 */ /* 0x0001e80000100800 */
[----:B------:R0:W-:Y:S01]  /*1a3a0*/  STL [R1], R197 ;  /* 0x000000c501007387 */ /* 0x0001e20000100800 */
[----:B------:R-:W-:-:S02]  /*1a3b0*/  ISETP.NE.U32.AND P0, PT, R2, R9, PT ;  /* 0x000000090200720c */ /* 0x000fc40003f05070 */
[----:B------:R-:W-:Y:S02]  /*1a3c0*/  IADD3 R244, P6, R244, UR5, RZ ;  /* 0x00000005f4f47c10 */ /* 0x000fe4000ffde0ff */
[----:B------:R-:W-:Y:S02]  /*1a3d0*/  IADD3 R239, P1, R239, UR5, RZ ;  /* 0x00000005efef7c10 */ /* 0x000fe4000ff3e0ff */
[----:B--2---:R-:W-:Y:S02]  /*1a3e0*/  IADD3 R248, P5, R248, UR5, RZ ;  /* 0x00000005f8f87c10 */ /* 0x004fe4000ffbe0ff */
[----:B------:R-:W-:Y:S02]  /*1a3f0*/  IADD3 R234, P2, R234, UR5, RZ ;  /* 0x00000005eaea7c10 */ /* 0x000fe4000ff5e0ff */
[----:B------:R-:W-:Y:S02]  /*1a400*/  IADD3 R229, P3, R229, UR5, RZ ;  /* 0x00000005e5e57c10 */ /* 0x000fe4000ff7e0ff */
[----:B------:R-:W-:-:S02]  /*1a410*/  IADD3.X R242, R242, UR60, RZ, P6, !PT ;  /* 0x0000003cf2f27c10 */ /* 0x000fc4000b7fe4ff */
[----:B------:R-:W-:Y:S02]  /*1a420*/  IADD3.X R236, R236, UR60, RZ, P1, !PT ;  /* 0x0000003cecec7c10 */ /* 0x000fe40008ffe4ff */
[----:B------:R-:W-:Y:S02]  /*1a430*/  IADD3.X R231, R231, UR60, RZ, P2, !PT ;  /* 0x0000003ce7e77c10 */ /* 0x000fe400097fe4ff */
[----:B------:R-:W-:Y:S02]  /*1a440*/  IADD3.X R227, R227, UR60, RZ, P3, !PT ;  /* 0x0000003ce3e37c10 */ /* 0x000fe40009ffe4ff */
[----:B---3--:R-:W-:Y:S02]  /*1a450*/  IADD3.X R247, R247, UR60, RZ, P5, !PT ;  /* 0x0000003cf7f77c10 */ /* 0x008fe4000affe4ff */
[----:B------:R-:W-:-:S04]  /*1a460*/  IADD3 R220, P5, R220, UR5, RZ ;  /* 0x00000005dcdc7c10 */ /* 0x000fc8000ffbe0ff */
[----:B------:R-:W-:Y:S01]  /*1a470*/  IADD3.X R217, R217, UR60, RZ, P5, !PT ;  /* 0x0000003cd9d97c10 */ /* 0x000fe2000affe4ff */
[----:B------:R-:W-:Y:S02]  /*1a480*/  WARPGROUP.DEPBAR.LE gsb0, 0x0 ;  /* 0x00008000000079c5 */ /* 0x000fe40000010000 */
[----:B----4-:R-:W-:-:S04]  /*1a490*/  IADD3 R252, P4, R252, UR5, RZ ;  /* 0x00000005fcfc7c10 */ /* 0x010fc8000ff9e0ff */
[----:B------:R-:W-:Y:S02]  /*1a4a0*/  IADD3.X R250, R250, UR60, RZ, P4, !PT ;  /* 0x0000003cfafa7c10 */ /* 0x000fe4000a7fe4ff */
[----:B------:R-:W-:-:S04]  /*1a4b0*/  IADD3 R224, P4, R224, UR5, RZ ;  /* 0x00000005e0e07c10 */ /* 0x000fc8000ff9e0ff */
[----:B------:R-:W-:Y:S01]  /*1a4c0*/  IADD3.X R222, R222, UR60, RZ, P4, !PT ;  /* 0x0000003cdede7c10 */ /* 0x000fe2000a7fe4ff */
[----:B0-----:R-:W-:Y:S08]  /*1a4d0*/  @P0 BRA `(.L_x_1) ;  /* 0xffffff2000b80947 */ /* 0x001ff0000383ffff */
[----:B------:R-:W-:Y:S02]  /*1a4e0*/  F2FP.F16.F32.PACK_AB R87, R87, R86 ;  /* 0x000000565757723e */ /* 0x000fe400000000ff */
[----:B------:R-:W-:Y:S02]  /*1a4f0*/  F2FP.F16.F32.PACK_AB R83, R83, R82 ;  /* 0x000000525353723e */ /* 0x000fe400000000ff */
[----:B------:R-:W-:Y:S02]  /*1a500*/  F2FP.F16.F32.PACK_AB R79, R79, R78 ;  /* 0x0000004e4f4f723e */ /* 0x000fe400000000ff */
[----:B------:R-:W-:Y:S02]  /*1a510*/  F2FP.F16.F32.PACK_AB R75, R75, R74 ;  /* 0x0000004a4b4b723e */ /* 0x000fe400000000ff */
[----:B------:R-:W-:Y:S02]  /*1a520*/  F2FP.F16.F32.PACK_AB R71, R71, R70 ;  /* 0x000000464747723e */ /* 0x000fe400000000ff */
[----:B------:R-:W-:-:S02]  /*1a530*/  F2FP.F16.F32.PACK_AB R67, R67, R66 ;  /* 0x000000424343723e */ /* 0x000fc400000000ff */
        /* <DEDUP_REMOVED lines=57> */
[----:B------:R-:W-:-:S07]  /*1a8d0*/  F2FP.F16.F32.PACK_AB R24, R89, R88 ;  /* 0x000000585918723e */ /* 0x000fce00000000ff */
.L_x_0:
[----:B------:R-:W2:Y:S01]  /*1a8e0*/  LDL.LU R152, [R1+0x848] ;  /* 0x0008480001987983 */ /* 0x000ea20000300800 */
[----:B------:R-:W-:Y:S01]  /*1a8f0*/  ULDC.64 UR10, c[0x0][0x228] ;  /* 0x00008a00000a7ab9 */ /* 0x000fe20000000a00 */
[----:B-----5:R-:W-:Y:S01]  /*1a900*/  VIADD R5, R0, 0x1 ;  /* 0x0000000100057836 */ /* 0x020fe20000000000 */
[----:B------:R-:W-:Y:S01]  /*1a910*/  ULDC UR5, c[0x0][0x22c] ;  /* 0x00008b0000057ab9 */ /* 0x000fe20000000800 */
[----:B------:R-:W0:Y:S01]  /*1a920*/  S2R R4, SR_TID.X ;  /* 0x0000000000047919 */ /* 0x000e220000002100 */
[----:B------:R-:W-:Y:S01]  /*1a930*/  ULDC UR8, c[0x0][0x22c] ;  /* 0x00008b0000087ab9 */ /* 0x000fe20000000800 */
[----:B------:R-:W1:Y:S01]  /*1a940*/  S2R R6, SR_TID.X ;  /* 0x0000000000067919 */ /* 0x000e620000002100 */
[C---:B0-----:R-:W-:Y:S02]  /*1a950*/  IMAD.SHL.U32 R2, R4.reuse, 0x10, RZ ;  /* 0x0000001004027824 */ /* 0x041fe400078e00ff */
[----:B------:R-:W-:Y:S01]  /*1a960*/  IMAD.SHL.U32 R3, R4, 0x40, RZ ;  /* 0x0000004004037824 */ /* 0x000fe200078e00ff */
[----:B-1----:R-:W-:-:S02]  /*1a970*/  LOP3.LUT R6, R6, 0x7f, RZ, 0xc0, !PT ;  /* 0x0000007f06067812 */ /* 0x002fc400078ec0ff */
[----:B------:R-:W-:Y:S02]  /*1a980*/  LOP3.LUT R2, R2, 0xf0, RZ, 0xc0, !PT ;  /* 0x000000f002027812 */ /* 0x000fe400078ec0ff */
[----:B------:R-:W-:-:S04]  /*1a990*/  LOP3.LUT R3, R3, 0x400, RZ, 0xc0, !PT ;  /* 0x0000040003037812 */ /* 0x000fc800078ec0ff */
[----:B------:R-:W-:Y:S01]  /*1a9a0*/  IADD3 R3, R3, UR4, R2 ;  /* 0x0000000403037c10 */ /* 0x000fe2000fffe002 */
[----:B------:R-:W-:Y:S02]  /*1a9b0*/  IMAD.SHL.U32 R2, R4, 0x8, RZ ;  /* 0x0000000804027824 */ /* 0x000fe400078e00ff */
[----:B------:R-:W-:-:S03]  /*1a9c0*/  VIADD R4, R0, 0x2 ;  /* 0x0000000200047836 */ /* 0x000fc60000000000 */
[----:B------:R-:W-:-:S05]  /*1a9d0*/  LOP3.LUT R2, R2, 0x300, RZ, 0xc0, !PT ;  /* 0x0000030002027812 */ /* 0x000fca00078ec0ff */
[----:B------:R-:W-:Y:S01]  /*1a9e0*/  IMAD.IADD R100, R2, 0x1, R3 ;  /* 0x0000000102647824 */ /* 0x000fe200078e0203 */
[----:B------:R-:W-:Y:S01]  /*1a9f0*/  BAR.SYNC.DEFER_BLOCKING 0x0 ;  /* 0x0000000000007b1d */ /* 0x000fe20000010000 */
[----:B------:R-:W-:-:S05]  /*1aa00*/  LEA R2, R6, UR4, 0x4 ;  /* 0x0000000406027c11 */ /* 0x000fca000f8e20ff */
[----:B------:R-:W-:Y:S01]  /*1aa10*/  ULDC UR4, c[0x0][0x244] ;  /* 0x0000910000047ab9 */ /* 0x000fe20000000800 */
[----:B------:R-:W-:Y:S01]  /*1aa20*/  STSM.16.M88.4 [R100], R24 ;  /* 0x0000001864007844 */ /* 0x000fe20000000200 */
[----:B------:R-:W-:Y:S06]  /*1aa30*/  BAR.SYNC.DEFER_BLOCKING 0x0 ;  /* 0x0000000000007b1d */ /* 0x000fec0000010000 */
[----:B------:R-:W0:Y:S02]  /*1aa40*/  LDS.128 R96, [R2] ;  /* 0x0000000002607984 */ /* 0x000e240000000c00 */
[----:B------:R-:W-:Y:S06]  /*1aa50*/  BAR.SYNC.DEFER_BLOCKING 0x0 ;  /* 0x0000000000007b1d */ /* 0x000fec0000010000 */
[----:B------:R-:W-:Y:S02]  /*1aa60*/  STSM.16.M88.4 [R100], R28 ;  /* 0x0000001c64007844 */ /* 0x000fe40000000200 */
[----:B------:R-:W-:Y:S06]  /*1aa70*/  BAR.SYNC.DEFER_BLOCKING 0x0 ;  /* 0x0000000000007b1d */ /* 0x000fec0000010000 */
[----:B------:R-:W1:Y:S02]  /*1aa80*/  LDS.128 R92, [R2] ;  /* 0x00000000025c7984 */ /* 0x000e640000000c00 */
[----:B------:R-:W-:Y:S06]  /*1aa90*/  BAR.SYNC.DEFER_BLOCKING 0x0 ;  /* 0x0000000000007b1d */ /* 0x000fec0000010000 */
[----:B------:R-:W-:Y:S02]  /*1aaa0*/  STSM.16.M88.4 [R100], R32 ;  /* 0x0000002064007844 */ /* 0x000fe40000000200 */
[----:B------:R-:W-:Y:S06]  /*1aab0*/  BAR.SYNC.DEFER_BLOCKING 0x0 ;  /* 0x0000000000007b1d */ /* 0x000fec0000010000 */
[----:B------:R-:W3:Y:S02]  /*1aac0*/  LDS.128 R88, [R2] ;  /* 0x0000000002587984 */ /* 0x000ee40000000c00 */
[----:B------:R-:W-:Y:S06]  /*1aad0*/  BAR.SYNC.DEFER_BLOCKING 0x0 ;  /* 0x0000000000007b1d */ /* 0x000fec0000010000 */
[----:B------:R-:W-:Y:S02]  /*1aae0*/  STSM.16.M88.4 [R100], R36 ;  /* 0x0000002464007844 */ /* 0x000fe40000000200 */
[----:B------:R-:W-:Y:S01]  /*1aaf0*/  BAR.SYNC.DEFER_BLOCKING 0x0 ;  /* 0x0000000000007b1d */ /* 0x000fe20000010000 */
[----:B--2---:R-:W-:-:S04]  /*1ab00*/  ISETP.GE.AND P0, PT, R152, UR10, PT ;  /* 0x0000000a98007c0c */ /* 0x004fc8000bf06270 */
[----:B------:R-:W-:Y:S01]  /*1ab10*/  ISETP.LT.AND P1, PT, R5, UR5, !P0 ;  /* 0x0000000505007c0c */ /* 0x000fe2000c721270 */
[----:B------:R-:W-:Y:S01]  /*1ab20*/  ULDC UR5, c[0x0][0x22c] ;  /* 0x00008b0000057ab9 */ /* 0x000fe20000000800 */
[----:B------:R-:W-:Y:S01]  /*1ab30*/  VIADD R5, R0, 0x3 ;  /* 0x0000000300057836 */ /* 0x000fe20000000000 */
[----:B------:R-:W-:Y:S01]  /*1ab40*/  ISETP.LT.AND P5, PT, R4, UR5, !P0 ;  /* 0x0000000504007c0c */ /* 0x000fe2000c7a1270 */
[C---:B------:R-:W-:Y:S01]  /*1ab50*/  VIADD R4, R0.reuse, 0x4 ;  /* 0x0000000400047836 */ /* 0x040fe20000000000 */
[----:B------:R-:W-:Y:S01]  /*1ab60*/  ULDC UR5, c[0x0][0x22c] ;  /* 0x00008b0000057ab9 */ /* 0x000fe20000000800 */
[----:B------:R-:W-:Y:S02]  /*1ab70*/  ISETP.LT.AND P2, PT, R0, UR11, !P0 ;  /* 0x0000000b00007c0c */ /* 0x000fe4000c741270 */
[----:B------:R-:W-:Y:S01]  /*1ab80*/  ISETP.LT.AND P4, PT, R5, UR8, !P0 ;  /* 0x0000000805007c0c */ /* 0x000fe2000c781270 */
[----:B------:R-:W-:Y:S01]  /*1ab90*/  ULDC.64 UR8, c[0x0][0x220] ;  /* 0x0000880000087ab9 */ /* 0x000fe20000000a00 */
[----:B------:R-:W-:Y:S01]  /*1aba0*/  ISETP.LT.AND P3, PT, R4, UR5, !P0 ;  /* 0x0000000504007c0c */ /* 0x000fe2000c761270 */
[----:B------:R-:W-:Y:S01]  /*1abb0*/  ULDC UR5, c[0x0][0x22c] ;  /* 0x00008b0000057ab9 */ /* 0x000fe20000000800 */
[----:B------:R-:W2:Y:S01]  /*1abc0*/  LDS.128 R4, [R2] ;  /* 0x0000000002047984 */ /* 0x000ea20000000c00 */
[----:B------:R-:W-:Y:S06]  /*1abd0*/  BAR.SYNC.DEFER_BLOCKING 0x0 ;  /* 0x0000000000007b1d */ /* 0x000fec0000010000 */
[----:B------:R-:W-:Y:S02]  /*1abe0*/  STSM.16.M88.4 [R100], R40 ;  /* 0x0000002864007844 */ /* 0x000fe40000000200 */
[----:B------:R-:W-:Y:S06]  /*1abf0*/  BAR.SYNC.DEFER_BLOCKING 0x0 ;  /* 0x0000000000007b1d */ /* 0x000fec0000010000 */
[----:B------:R-:W4:Y:S02]  /*1ac00*/  LDS.128 R8, [R2] ;  /* 0x0000000002087984 */ /* 0x000f240000000c00 */
[----:B------:R-:W-:Y:S06]  /*1ac10*/  BAR.SYNC.DEFER_BLOCKING 0x0 ;  /* 0x0000000000007b1d */ /* 0x000fec0000010000 */
[----:B------:R-:W-:Y:S02]  /*1ac20*/  STSM.16.M88.4 [R100], R44 ;  /* 0x0000002c64007844 */ /* 0x000fe40000000200 */
[----:B------:R-:W-:Y:S06]  /*1ac30*/  BAR.SYNC.DEFER_BLOCKING 0x0 ;  /* 0x0000000000007b1d */ /* 0x000fec0000010000 */
[----:B------:R-:W4:Y:S02]  /*1ac40*/  LDS.128 R12, [R2] ;  /* 0x00000000020c7984 */ /* 0x000f240000000c00 */
[----:B------:R-:W-:Y:S06]  /*1ac50*/  BAR.SYNC.DEFER_BLOCKING 0x0 ;  /* 0x0000000000007b1d */ /* 0x000fec0000010000 */
[----:B------:R-:W-:Y:S02]  /*1ac60*/  STSM.16.M88.4 [R100], R48 ;  /* 0x0000003064007844 */ /* 0x000fe40000000200 */
[----:B------:R-:W-:Y:S06]  /*1ac70*/  BAR.SYNC.DEFER_BLOCKING 0x0 ;  /* 0x0000000000007b1d */ /* 0x000fec0000010000 */
[----:B------:R-:W-:Y:S02]  /*1ac80*/  LDS.128 R16, [R2] ;  /* 0x0000000002107984 */ /* 0x000fe40000000c00 */
[----:B------:R-:W-:Y:S06]  /*1ac90*/  BAR.SYNC.DEFER_BLOCKING 0x0 ;  /* 0x0000000000007b1d */ /* 0x000fec0000010000 */
[----:B------:R0:W-:Y:S02]  /*1aca0*/  STSM.16.M88.4 [R100], R52 ;  /* 0x0000003464007844 */ /* 0x0001e40000000200 */
[----:B------:R-:W-:Y:S01]  /*1acb0*/  BAR.SYNC.DEFER_BLOCKING 0x0 ;  /* 0x0000000000007b1d */ /* 0x000fe20000010000 */
[----:B0-----:R-:W-:-:S05]  /*1acc0*/  IMAD R52, R152, UR4, RZ ;  /* 0x0000000498347c24 */ /* 0x001fca000f8e02ff */
[----:B------:R-:W-:Y:S02]  /*1acd0*/  ULDC UR4, c[0x0][0x248] ;  /* 0x0000920000047ab9 */ /* 0x000fe40000000800 */
[----:B------:R-:W-:Y:S01]  /*1ace0*/  IMAD R53, R0, UR4, RZ ;  /* 0x0000000400357c24 */ /* 0x000fe2000f8e02ff */
[----:B------:R-:W-:-:S04]  /*1acf0*/  LEA R3, P6, R52, UR8, 0x1 ;  /* 0x0000000834037c11 */ /* 0x000fc8000f8c08ff */
[----:B------:R-:W-:Y:S02]  /*1ad00*/  LEA.HI.X.SX32 R52, R52, UR9, 0x1, P6 ;  /* 0x0000000934347c11 */ /* 0x000fe4000b0f0eff */
[C---:B------:R-:W-:Y:S01]  /*1ad10*/  LEA R54, P6, R53.reuse, R3, 0x1 ;  /* 0x0000000335367211 */ /* 0x040fe200078c08ff */
[----:B------:R-:W-:Y:S03]  /*1ad20*/  LDS.128 R20, [R2] ;  /* 0x0000000002147984 */ /* 0x000fe60000000c00 */
[C---:B------:R-:W-:Y:S01]  /*1ad30*/  LEA.HI.X.SX32 R55, R53.reuse, R52, 0x1, P6 ;  /* 0x0000003435377211 */ /* 0x040fe200030f0eff */
[----:B------:R-:W-:Y:S06]  /*1ad40*/  BAR.SYNC.DEFER_BLOCKING 0x0 ;  /* 0x0000000000007b1d */ /* 0x000fec0000010000 */
[----:B------:R0:W-:Y:S02]  /*1ad50*/  STSM.16.M88.4 [R100], R56 ;  /* 0x0000003864007844 */ /* 0x0001e40000000200 */
[----:B------:R-:W-:Y:S01]  /*1ad60*/  BAR.SYNC.DEFER_BLOCKING 0x0 ;  /* 0x0000000000007b1d */ /* 0x000fe20000010000 */
[----:B0-----:R-:W-:-:S02]  /*1ad70*/  VIADD R57, R53, UR4 ;  /* 0x0000000435397c36 */ /* 0x001fc40008000000 */
[----:B------:R-:W-:Y:S02]  /*1ad80*/  VIADD R58, R0, 0x5 ;  /* 0x00000005003a7836 */ /* 0x000fe40000000000 */
[C---:B------:R-:W-:Y:S01]  /*1ad90*/  VIADD R53, R57.reuse, UR4 ;  /* 0x0000000439357c36 */ /* 0x040fe20008000000 */
[----:B------:R-:W-:-:S04]  /*1ada0*/  LEA R56, P6, R57, R3, 0x1 ;  /* 0x0000000339387211 */ /* 0x000fc800078c08ff */
[----:B------:R-:W-:Y:S01]  /*1adb0*/  LEA.HI.X.SX32 R57, R57, R52, 0x1, P6 ;  /* 0x0000003439397211 */ /* 0x000fe200030f0eff */
[----:B------:R-:W-:Y:S01]  /*1adc0*/  LDS.128 R24, [R2] ;  /* 0x0000000002187984 */ /* 0x000fe20000000c00 */
[----:B------:R-:W-:Y:S06]  /*1add0*/  BAR.SYNC.DEFER_BLOCKING 0x0 ;  /* 0x0000000000007b1d */ /* 0x000fec0000010000 */
[----:B------:R0:W-:Y:S02]  /*1ade0*/  STSM.16.M88.4 [R100], R60 ;  /* 0x0000003c64007844 */ /* 0x0001e40000000200 */
[----:B------:R-:W-:Y:S01]  /*1adf0*/  BAR.SYNC.DEFER_BLOCKING 0x0 ;  /* 0x0000000000007b1d */ /* 0x000fe20000010000 */
[----:B0-----:R-:W-:Y:S01]  /*1ae00*/  PRMT R61, R96, 0x7632, R61 ;  /* 0x00007632603d7816 */ /* 0x001fe2000000003d */
[----:B------:R-:W-:-:S04]  /*1ae10*/  VIADD R60, R0, 0x6 ;  /* 0x00000006003c7836 */ /* 0x000fc80000000000 */
[----:B------:R-:W-:Y:S02]  /*1ae20*/  LDS.128 R28, [R2] ;  /* 0x00000000021c7984 */ /* 0x000fe40000000c00 */
[----:B------:R-:W-:Y:S06]  /*1ae30*/  BAR.SYNC.DEFER_BLOCKING 0x0 ;  /* 0x0000000000007b1d */ /* 0x000fec0000010000 */
[----:B------:R-:W-:Y:S02]  /*1ae40*/  STSM.16.M88.4 [R100], R64 ;  /* 0x0000004064007844 */ /* 0x000fe40000000200 */
[----:B------:R-:W-:Y:S06]  /*1ae50*/  BAR.SYNC.DEFER_BLOCKING 0x0 ;  /* 0x0000000000007b1d */ /* 0x000fec0000010000 */
        /* <DEDUP_REMOVED lines=12> */
[----:B------:R-:W0:Y:S02]  /*1af20*/  LDS.128 R44, [R2] ;  /* 0x00000000022c7984 */ /* 0x000e240000000c00 */
[----:B------:R-:W-:Y:S06]  /*1af30*/  BAR.SYNC.DEFER_BLOCKING 0x0 ;  /* 0x0000000000007b1d */ /* 0x000fec0000010000 */
[----:B------:R-:W-:Y:S02]  /*1af40*/  STSM.16.M88.4 [R100], R80 ;  /* 0x0000005064007844 */ /* 0x000fe40000000200 */
[----:B------:R-:W-:Y:S06]  /*1af50*/  BAR.SYNC.DEFER_BLOCKING 0x0 ;  /* 0x0000000000007b1d */ /* 0x000fec0000010000 */
[----:B------:R-:W0:Y:S02]  /*1af60*/  LDS.128 R48, [R2] ;  /* 0x0000000002307984 */ /* 0x000e240000000c00 */
[----:B------:R-:W-:Y:S06]  /*1af70*/  BAR.SYNC.DEFER_BLOCKING 0x0 ;  /* 0x0000000000007b1d */ /* 0x000fec0000010000 */
[----:B------:R-:W-:Y:S02]  /*1af80*/  STSM.16.M88.4 [R100], R84 ;  /* 0x0000005464007844 */ /* 0x000fe40000000200 */
[----:B------:R-:W-:Y:S06]  /*1af90*/  BAR.SYNC.DEFER_BLOCKING 0x0 ;  /* 0x0000000000007b1d */ /* 0x000fec0000010000 */
[----:B------:R1:W-:Y:S01]  /*1afa0*/  @P2 STG.E.U16 desc[UR6][R54.64], R96 ;  /* 0x0000006036002986 */ /* 0x0003e2000c101506 */
[----:B------:R-:W-:Y:S01]  /*1afb0*/  ISETP.LT.AND P2, PT, R58, UR5, !P0 ;  /* 0x000000053a007c0c */ /* 0x000fe2000c741270 */
[----:B------:R-:W-:Y:S01]  /*1afc0*/  ULDC UR5, c[0x0][0x22c] ;  /* 0x00008b0000057ab9 */ /* 0x000fe20000000800 */
[C---:B------:R-:W-:Y:S01]  /*1afd0*/  LEA R58, P6, R53.reuse, R3, 0x1 ;  /* 0x00000003353a7211 */ /* 0x040fe200078c08ff */
[----:B------:R3:W-:Y:S01]  /*1afe0*/  @P1 STG.E.U16 desc[UR6][R56.64], R61 ;  /* 0x0000003d38001986 */ /* 0x0007e2000c101506 */
[----:B------:R-:W-:Y:S01]  /*1aff0*/  ISETP.LT.AND P1, PT, R60, UR5, !P0 ;  /* 0x000000053c007c0c */ /* 0x000fe2000c721270 */
[----:B------:R-:W-:Y:S01]  /*1b000*/  ULDC UR5, c[0x0][0x22c] ;  /* 0x00008b0000057ab9 */ /* 0x000fe20000000800 */
[C---:B------:R-:W-:Y:S01]  /*1b010*/  LEA.HI.X.SX32 R59, R53.reuse, R52, 0x1, P6 ;  /* 0x00000034353b7211 */ /* 0x040fe200030f0eff */
[----:B------:R-:W-:-:S02]  /*1b020*/  VIADD R53, R53, UR4 ;  /* 0x0000000435357c36 */ /* 0x000fc40008000000 */
[----:B-1----:R-:W-:-:S03]  /*1b030*/  VIADD R55, R0, 0x7 ;  /* 0x0000000700377836 */ /* 0x002fc60000000000 */
[CC--:B------:R-:W-:Y:S01]  /*1b040*/  LEA R54, P6, R53.reuse, R3.reuse, 0x1 ;  /* 0x0000000335367211 */ /* 0x0c0fe200078c08ff */
[----:B------:R-:W-:Y:S01]  /*1b050*/  VIADD R60, R53, UR4 ;  /* 0x00000004353c7c36 */ /* 0x000fe20008000000 */
[----:B------:R1:W-:Y:S01]  /*1b060*/  @P5 STG.E.U16 desc[UR6][R58.64], R97 ;  /* 0x000000613a005986 */ /* 0x0003e2000c101506 */
[----:B---3--:R-:W-:Y:S01]  /*1b070*/  VIADD R61, R0, 0x8 ;  /* 0x00000008003d7836 */ /* 0x008fe20000000000 */
[----:B------:R-:W-:Y:S01]  /*1b080*/  ISETP.LT.AND P5, PT, R55, UR5, !P0 ;  /* 0x0000000537007c0c */ /* 0x000fe2000c7a1270 */
[----:B------:R-:W-:Y:S01]  /*1b090*/  ULDC UR5, c[0x0][0x22c] ;  /* 0x00008b0000057ab9 */ /* 0x000fe20000000800 */
[----:B------:R-:W-:Y:S01]  /*1b0a0*/  LEA.HI.X.SX32 R55, R53, R52, 0x1, P6 ;  /* 0x0000003435377211 */ /* 0x000fe200030f0eff */
[C---:B------:R-:W-:Y:S01]  /*1b0b0*/  VIADD R53, R60.reuse, UR4 ;  /* 0x000000043c357c36 */ /* 0x040fe20008000000 */
[----:B------:R-:W-:-:S04]  /*1b0c0*/  LEA R56, P6, R60, R3, 0x1 ;  /* 0x000000033c387211 */ /* 0x000fc800078c08ff */
[----:B------:R-:W-:Y:S01]  /*1b0d0*/  LEA.HI.X.SX32 R57, R60, R52, 0x1, P6 ;  /* 0x000000343c397211 */ /* 0x000fe200030f0eff */
[----:B------:R-:W-:Y:S01]  /*1b0e0*/  VIADD R60, R0, 0x9 ;  /* 0x00000009003c7836 */ /* 0x000fe20000000000 */
[----:B-1----:R-:W-:Y:S02]  /*1b0f0*/  PRMT R59, R97, 0x7632, R59 ;  /* 0x00007632613b7816 */ /* 0x002fe4000000003b */
[----:B------:R-:W-:-:S03]  /*1b100*/  LEA R58, P6, R53, R3, 0x1 ;  /* 0x00000003353a7211 */ /* 0x000fc600078c08ff */
[----:B------:R1:W-:Y:S01]  /*1b110*/  @P4 STG.E.U16 desc[UR6][R54.64], R59 ;  /* 0x0000003b36004986 */ /* 0x0003e2000c101506 */
[----:B------:R-:W-:Y:S01]  /*1b120*/  ISETP.LT.AND P4, PT, R61, UR5, !P0 ;  /* 0x000000053d007c0c */ /* 0x000fe2000c781270 */
[----:B------:R-:W-:Y:S01]  /*1b130*/  ULDC UR5, c[0x0][0x22c] ;  /* 0x00008b0000057ab9 */ /* 0x000fe20000000800 */
[----:B------:R-:W-:Y:S01]  /*1b140*/  PRMT R61, R99, 0x7632, R61 ;  /* 0x00007632633d7816 */ /* 0x000fe2000000003d */
[----:B------:R3:W-:Y:S01]  /*1b150*/  @P3 STG.E.U16 desc[UR6][R56.64], R98 ;  /* 0x0000006238003986 */ /* 0x0007e2000c101506 */
[----:B------:R-:W-:Y:S01]  /*1b160*/  ISETP.LT.AND P3, PT, R60, UR5, !P0 ;  /* 0x000000053c007c0c */ /* 0x000fe2000c761270 */
[----:B------:R-:W-:Y:S01]  /*1b170*/  VIADD R60, R0, 0xa ;  /* 0x0000000a003c7836 */ /* 0x000fe20000000000 */
[----:B------:R-:W-:Y:S01]  /*1b180*/  ULDC UR5, c[0x0][0x22c] ;  /* 0x00008b0000057ab9 */ /* 0x000fe20000000800 */
[C---:B-1----:R-:W-:Y:S01]  /*1b190*/  LEA.HI.X.SX32 R59, R53.reuse, R52, 0x1, P6 ;  /* 0x00000034353b7211 */ /* 0x042fe200030f0eff */
[----:B------:R-:W-:Y:S01]  /*1b1a0*/  VIADD R53, R53, UR4 ;  /* 0x0000000435357c36 */ /* 0x000fe20008000000 */
[----:B------:R-:W-:-:S03]  /*1b1b0*/  PRMT R55, R98, 0x7632, R55 ;  /* 0x0000763262377816 */ /* 0x000fc60000000037 */
[C---:B---3--:R-:W-:Y:S02]  /*1b1c0*/  VIADD R57, R53.reuse, UR4 ;  /* 0x0000000435397c36 */ /* 0x048fe40008000000 */
[----:B------:R1:W-:Y:S01]  /*1b1d0*/  @P2 STG.E.U16 desc[UR6][R58.64], R55 ;  /* 0x000000373a002986 */ /* 0x0003e2000c101506 */
[-C--:B------:R-:W-:Y:S02]  /*1b1e0*/  LEA R54, P2, R53, R3.reuse, 0x1 ;  /* 0x0000000335367211 */ /* 0x080fe400078408ff */
[----:B------:R-:W-:Y:S02]  /*1b1f0*/  LEA R56, P6, R57, R3, 0x1 ;  /* 0x0000000339387211 */ /* 0x000fe400078c08ff */
[-C--:B-1----:R-:W-:Y:S01]  /*1b200*/  LEA.HI.X.SX32 R55, R53, R52.reuse, 0x1, P2 ;  /* 0x0000003435377211 */ /* 0x082fe200010f0eff */
[----:B------:R-:W-:Y:S01]  /*1b210*/  VIADD R53, R0, 0xb ;  /* 0x0000000b00357836 */ /* 0x000fe20000000000 */
[----:B------:R-:W-:Y:S01]  /*1b220*/  ISETP.LT.AND P2, PT, R60, UR5, !P0 ;  /* 0x000000053c007c0c */ /* 0x000fe2000c741270 */
[----:B------:R-:W-:Y:S01]  /*1b230*/  ULDC UR5, c[0x0][0x22c] ;  /* 0x00008b0000057ab9 */ /* 0x000fe20000000800 */
[----:B------:R-:W-:Y:S01]  /*1b240*/  VIADD R59, R0, 0xc ;  /* 0x0000000c003b7836 */ /* 0x000fe20000000000 */
[----:B------:R1:W-:Y:S01]  /*1b250*/  @P1 STG.E.U16 desc[UR6][R54.64], R99 ;  /* 0x0000006336001986 */ /* 0x0003e2000c101506 */
[----:B------:R-:W-:Y:S01]  /*1b260*/  ISETP.LT.AND P1, PT, R53, UR5, !P0 ;  /* 0x0000000535007c0c */ /* 0x000fe2000c721270 */
[C---:B------:R-:W-:Y:S01]  /*1b270*/  VIADD R53, R57.reuse, UR4 ;  /* 0x0000000439357c36 */ /* 0x040fe20008000000 */
[----:B------:R-:W-:Y:S01]  /*1b280*/  LEA.HI.X.SX32 R57, R57, R52, 0x1, P6 ;  /* 0x0000003439397211 */ /* 0x000fe200030f0eff */
[----:B------:R-:W-:-:S02]  /*1b290*/  ULDC UR5, c[0x0][0x22c] ;  /* 0x00008b0000057ab9 */ /* 0x000fc40000000800 */
[C---:B------:R-:W-:Y:S01]  /*1b2a0*/  VIADD R60, R53.reuse, UR4 ;  /* 0x00000004353c7c36 */ /* 0x040fe20008000000 */
[-C--:B------:R-:W-:Y:S01]  /*1b2b0*/  LEA R58, P6, R53, R3.reuse, 0x1 ;  /* 0x00000003353a7211 */ /* 0x080fe200078c08ff */
[----:B------:R3:W-:Y:S01]  /*1b2c0*/  @P5 STG.E.U16 desc[UR6][R56.64], R61 ;  /* 0x0000003d38005986 */ /* 0x0007e2000c101506 */
[----:B------:R-:W-:Y:S01]  /*1b2d0*/  ISETP.LT.AND P5, PT, R59, UR5, !P0 ;  /* 0x000000053b007c0c */ /* 0x000fe2000c7a1270 */
[----:B------:R-:W-:Y:S01]  /*1b2e0*/  ULDC UR5, c[0x0][0x22c] ;  /* 0x00008b0000057ab9 */ /* 0x000fe20000000800 */
[-C--:B------:R-:W-:Y:S01]  /*1b2f0*/  LEA.HI.X.SX32 R59, R53, R52.reuse, 0x1, P6 ;  /* 0x00000034353b7211 */ /* 0x080fe200030f0eff */
[----:B-1----:R-:W-:Y:S01]  /*1b300*/  VIADD R55, R0, 0xd ;  /* 0x0000000d00377836 */ /* 0x002fe20000000000 */
[CC--:B------:R-:W-:Y:S01]  /*1b310*/  LEA R54, P6, R60.reuse, R3.reuse, 0x1 ;  /* 0x000000033c367211 */ /* 0x0c0fe200078c08ff */
[C---:B------:R-:W-:Y:S02]  /*1b320*/  VIADD R53, R60.reuse, UR4 ;  /* 0x000000043c357c36 */ /* 0x040fe40008000000 */
[----:B------:R1:W-:Y:S01]  /*1b330*/  @P4 STG.E.U16 desc[UR6][R58.64], R92 ;  /* 0x0000005c3a004986 */ /* 0x0003e2000c101506 */
[----:B------:R-:W-:Y:S01]  /*1b340*/  ISETP.LT.AND P4, PT, R55, UR5, !P0 ;  /* 0x0000000537007c0c */ /* 0x000fe2000c781270 */
[----:B------:R-:W-:Y:S01]  /*1b350*/  ULDC UR5, c[0x0][0x22c] ;  /* 0x00008b0000057ab9 */ /* 0x000fe20000000800 */
[----:B------:R-:W-:Y:S01]  /*1b360*/  LEA.HI.X.SX32 R55, R60, R52, 0x1, P6 ;  /* 0x000000343c377211 */ /* 0x000fe200030f0eff */
[----:B------:R-:W-:Y:S01]  /*1b370*/  VIADD R60, R0, 0xe ;  /* 0x0000000e003c7836 */ /* 0x000fe20000000000 */
[----:B---3--:R-:W-:-:S02]  /*1b380*/  LEA R56, P6, R53, R3, 0x1 ;  /* 0x0000000335387211 */ /* 0x008fc400078c08ff */
[----:B------:R-:W-:Y:S02]  /*1b390*/  PRMT R61, R92, 0x7632, R61 ;  /* 0x000076325c3d7816 */ /* 0x000fe4000000003d */
[CC--:B------:R-:W-:Y:S01]  /*1b3a0*/  LEA.HI.X.SX32 R57, R53.reuse, R52.reuse, 0x1, P6 ;  /* 0x0000003435397211 */ /* 0x0c0fe200030f0eff */
[----:B------:R-:W-:Y:S02]  /*1b3b0*/  VIADD R53, R53, UR4 ;  /* 0x0000000435357c36 */ /* 0x000fe40008000000 */
[----:B------:R3:W-:Y:S01]  /*1b3c0*/  @P3 STG.E.U16 desc[UR6][R54.64], R61 ;  /* 0x0000003d36003986 */ /* 0x0007e2000c101506 */
[----:B-1----:R-:W-:Y:S01]  /*1b3d0*/  VIADD R59, R0, 0xf ;  /* 0x0000000f003b7836 */ /* 0x002fe20000000000 */
[----:B------:R-:W-:Y:S01]  /*1b3e0*/  ISETP.LT.AND P3, PT, R60, UR5, !P0 ;  /* 0x000000053c007c0c */ /* 0x000fe2000c761270 */
[C---:B------:R-:W-:Y:S01]  /*1b3f0*/  VIADD R60, R53.reuse, UR4 ;  /* 0x00000004353c7c36 */ /* 0x040fe20008000000 */
[-C--:B------:R-:W-:Y:S01]  /*1b400*/  LEA R58, P6, R53, R3.reuse, 0x1 ;  /* 0x00000003353a7211 */ /* 0x080fe200078c08ff */
[----:B------:R-:W-:Y:S01]  /*1b410*/  ULDC UR5, c[0x0][0x22c] ;  /* 0x00008b0000057ab9 */ /* 0x000fe20000000800 */
[----:B------:R1:W-:Y:S01]  /*1b420*/  @P2 STG.E.U16 desc[UR6][R56.64], R93 ;  /* 0x0000005d38002986 */ /* 0x0003e2000c101506 */
[----:B------:R-:W-:Y:S01]  /*1b430*/  ISETP.LT.AND P2, PT, R59, UR5, !P0 ;  /* 0x000000053b007c0c */ /* 0x000fe2000c741270 */
[----:B------:R-:W-:Y:S01]  /*1b440*/  ULDC UR5, c[0x0][0x22c] ;  /* 0x00008b0000057ab9 */ /* 0x000fe20000000800 */
[----:B------:R-:W-:Y:S01]  /*1b450*/  LEA.HI.X.SX32 R59, R53, R52, 0x1, P6 ;  /* 0x00000034353b7211 */ /* 0x000fe200030f0eff */
[C---:B------:R-:W-:Y:S01]  /*1b460*/  VIADD R53, R60.reuse, UR4 ;  /* 0x000000043c357c36 */ /* 0x040fe20008000000 */
[----:B---3--:R-:W-:Y:S01]  /*1b470*/  LEA R54, P6, R60, R3, 0x1 ;  /* 0x000000033c367211 */ /* 0x008fe200078c08ff */
[----:B------:R-:W-:-:S03]  /*1b480*/  VIADD R61, R0, 0x10 ;  /* 0x00000010003d7836 */ /* 0x000fc60000000000 */
        /* <DEDUP_REMOVED lines=98> */
[----:B--2---:R1:W-:Y:S01]  /*1bab0*/  @P3 STG.E.U16 desc[UR6][R54.64], R4 ;  /* 0x0000000436003986 */ /* 0x0043e2000c101506 */
        /* <DEDUP_REMOVED lines=8> */
[----:B-1----:R-:W-:Y:S01]  /*1bb40*/  VIADD R55, R0, 0x1f ;  /* 0x0000001f00377836 */ /* 0x002fe20000000000 */
[----:B------:R1:W-:Y:S01]  /*1bb50*/  @P2 STG.E.U16 desc[UR6][R56.64], R61 ;  /* 0x0000003d38002986 */ /* 0x0003e2000c101506 */
[----:B------:R-:W-:Y:S01]  /*1bb60*/  ISETP.LT.AND P2, PT, R60, UR5, !P0 ;  /* 0x000000053c007c0c */ /* 0x000fe2000c741270 */
[C---:B------:R-:W-:Y:S01]  /*1bb70*/  VIADD R4, R53.reuse, UR4 ;  /* 0x0000000435047c36 */ /* 0x040fe20008000000 */
[-C--:B------:R-:W-:Y:S01]  /*1bb80*/  LEA R54, P6, R53, R3.reuse, 0x1 ;  /* 0x0000000335367211 */ /* 0x080fe200078c08ff */
[----:B------:R-:W-:Y:S01]  /*1bb90*/  ULDC UR5, c[0x0][0x22c] ;  /* 0x00008b0000057ab9 */ /* 0x000fe20000000800 */
[----:B------:R2:W-:Y:S01]  /*1bba0*/  @P1 STG.E.U16 desc[UR6][R58.64], R5 ;  /* 0x000000053a001986 */ /* 0x0005e2000c101506 */
[----:B------:R-:W-:Y:S01]  /*1bbb0*/  ISETP.LT.AND P1, PT, R55, UR5, !P0 ;  /* 0x0000000537007c0c */ /* 0x000fe2000c721270 */
[----:B------:R-:W-:Y:S01]  /*1bbc0*/  VIADD R60, R0, 0x20 ;  /* 0x00000020003c7836 */ /* 0x000fe20000000000 */
[----:B------:R-:W-:Y:S01]  /*1bbd0*/  LEA.HI.X.SX32 R55, R53, R52, 0x1, P6 ;  /* 0x0000003435377211 */ /* 0x000fe200030f0eff */
[C---:B------:R-:W-:Y:S01]  /*1bbe0*/  VIADD R53, R4.reuse, UR4 ;  /* 0x0000000404357c36 */ /* 0x040fe20008000000 */
[----:B------:R-:W-:Y:S01]  /*1bbf0*/  ULDC UR5, c[0x0][0x22c] ;  /* 0x00008b0000057ab9 */ /* 0x000fe20000000800 */
[----:B-1----:R-:W-:-:S04]  /*1bc00*/  LEA R56, P6, R4, R3, 0x1 ;  /* 0x0000000304387211 */ /* 0x002fc800078c08ff */
[----:B------:R-:W-:Y:S01]  /*1bc10*/  LEA.HI.X.SX32 R57, R4, R52, 0x1, P6 ;  /* 0x0000003404397211 */ /* 0x000fe200030f0eff */
[----:B--2---:R-:W-:Y:S01]  /*1bc20*/  VIADD R58, R0, 0x21 ;  /* 0x00000021003a7836 */ /* 0x004fe20000000000 */
[----:B------:R-:W-:Y:S02]  /*1bc30*/  PRMT R59, R5, 0x7632, R59 ;  /* 0x00007632053b7816 */ /* 0x000fe4000000003b */
[----:B------:R-:W-:-:S03]  /*1bc40*/  LEA R4, P6, R53, R3, 0x1 ;  /* 0x0000000335047211 */ /* 0x000fc600078c08ff */
[----:B------:R1:W-:Y:S01]  /*1bc50*/  @P5 STG.E.U16 desc[UR6][R54.64], R59 ;  /* 0x0000003b36005986 */ /* 0x0003e2000c101506 */
[C---:B------:R-:W-:Y:S01]  /*1bc60*/  LEA.HI.X.SX32 R5, R53.reuse, R52, 0x1, P6 ;  /* 0x0000003435057211 */ /* 0x040fe200030f0eff */
[----:B------:R-:W-:Y:S01]  /*1bc70*/  VIADD R53, R53, UR4 ;  /* 0x0000000435357c36 */ /* 0x000fe20008000000 */
[----:B------:R-:W-:Y:S01]  /*1bc80*/  ISETP.LT.AND P5, PT, R60, UR5, !P0 ;  /* 0x000000053c007c0c */ /* 0x000fe2000c7a1270 */
[----:B------:R2:W-:Y:S01]  /*1bc90*/  @P4 STG.E.U16 desc[UR6][R56.64], R6 ;  /* 0x0000000638004986 */ /* 0x0005e2000c101506 */
[----:B------:R-:W-:Y:S02]  /*1bca0*/  ULDC UR5, c[0x0][0x22c] ;  /* 0x00008b0000057ab9 */ /* 0x000fe40000000800 */
[----:B------:R-:W-:Y:S01]  /*1bcb0*/  ISETP.LT.AND P4, PT, R58, UR5, !P0 ;  /* 0x000000053a007c0c */ /* 0x000fe2000c781270 */
[----:B------:R-:W-:Y:S01]  /*1bcc0*/  VIADD R58, R0, 0x22 ;  /* 0x00000022003a7836 */ /* 0x000fe20000000000 */
[----:B------:R-:W-:Y:S01]  /*1bcd0*/  ULDC UR5, c[0x0][0x22c] ;  /* 0x00008b0000057ab9 */ /* 0x000fe20000000800 */
[----:B-1----:R-:W-:Y:S01]  /*1bce0*/  PRMT R55, R6, 0x7632, R55 ;  /* 0x0000763206377816 */ /* 0x002fe20000000037 */
[----:B--2---:R-:W-:-:S04]  /*1bcf0*/  VIADD R6, R53, UR4 ;  /* 0x0000000435067c36 */ /* 0x004fc80008000000 */
[----:B------:R1:W-:Y:S01]  /*1bd00*/  @P3 STG.E.U16 desc[UR6][R4.64], R55 ;  /* 0x0000003704003986 */ /* 0x0003e2000c101506 */
[-C--:B------:R-:W-:Y:S02]  /*1bd10*/  LEA R54, P3, R53, R3.reuse, 0x1 ;  /* 0x0000000335367211 */ /* 0x080fe400078608ff */
[----:B------:R-:W-:-:S04]  /*1bd20*/  LEA R56, P6, R6, R3, 0x1 ;  /* 0x0000000306387211 */ /* 0x000fc800078c08ff */
[CC--:B------:R-:W-:Y:S02]  /*1bd30*/  LEA.HI.X.SX32 R57, R6.reuse, R52.reuse, 0x1, P6 ;  /* 0x0000003406397211 */ /* 0x0c0fe400030f0eff */
[-C--:B-1----:R-:W-:Y:S01]  /*1bd40*/  LEA.HI.X.SX32 R55, R53, R52.reuse, 0x1, P3 ;  /* 0x0000003435377211 */ /* 0x082fe200018f0eff */
[----:B------:R-:W-:Y:S01]  /*1bd50*/  VIADD R5, R6, UR4 ;  /* 0x0000000406057c36 */ /* 0x000fe20008000000 */
[----:B------:R-:W-:Y:S01]  /*1bd60*/  ISETP.LT.AND P3, PT, R58, UR5, !P0 ;  /* 0x000000053a007c0c */ /* 0x000fe2000c761270 */
[C---:B------:R-:W-:Y:S01]  /*1bd70*/  VIADD R53, R0.reuse, 0x23 ;  /* 0x0000002300357836 */ /* 0x040fe20000000000 */
[----:B------:R-:W-:Y:S01]  /*1bd80*/  ULDC UR5, c[0x0][0x22c] ;  /* 0x00008b0000057ab9 */ /* 0x000fe20000000800 */
[----:B------:R1:W-:Y:S01]  /*1bd90*/  @P2 STG.E.U16 desc[UR6][R54.64], R7 ;  /* 0x0000000736002986 */ /* 0x0003e2000c101506 */
[----:B------:R-:W-:Y:S01]  /*1bda0*/  LEA R4, P6, R5, R3, 0x1 ;  /* 0x0000000305047211 */ /* 0x000fe200078c08ff */
[----:B------:R-:W-:Y:S01]  /*1bdb0*/  VIADD R6, R0, 0x24 ;  /* 0x0000002400067836 */ /* 0x000fe20000000000 */
[----:B------:R-:W-:Y:S01]  /*1bdc0*/  ISETP.LT.AND P2, PT, R53, UR5, !P0 ;  /* 0x0000000535007c0c */ /* 0x000fe2000c741270 */
[C---:B------:R-:W-:Y:S01]  /*1bdd0*/  VIADD R53, R5.reuse, UR4 ;  /* 0x0000000405357c36 */ /* 0x040fe20008000000 */
[----:B------:R-:W-:Y:S01]  /*1bde0*/  ULDC UR5, c[0x0][0x22c] ;  /* 0x00008b0000057ab9 */ /* 0x000fe20000000800 */
[----:B------:R-:W-:-:S02]  /*1bdf0*/  LEA.HI.X.SX32 R5, R5, R52, 0x1, P6 ;  /* 0x0000003405057211 */ /* 0x000fc400030f0eff */
[----:B------:R-:W-:Y:S01]  /*1be00*/  VIADD R58, R53, UR4 ;  /* 0x00000004353a7c36 */ /* 0x000fe20008000000 */
[----:B-1----:R-:W-:Y:S01]  /*1be10*/  PRMT R55, R7, 0x7632, R55 ;  /* 0x0000763207377816 */ /* 0x002fe20000000037 */
[----:B------:R-:W-:-:S04]  /*1be20*/  VIADD R7, R0, 0x25 ;  /* 0x0000002500077836 */ /* 0x000fc80000000000 */
[----:B------:R1:W-:Y:S01]  /*1be30*/  @P1 STG.E.U16 desc[UR6][R56.64], R55 ;  /* 0x0000003738001986 */ /* 0x0003e2000c101506 */
[----:B------:R-:W-:Y:S01]  /*1be40*/  ISETP.LT.AND P1, PT, R6, UR5, !P0 ;  /* 0x0000000506007c0c */ /* 0x000fe2000c721270 */
[----:B------:R-:W-:Y:S01]  /*1be50*/  ULDC UR5, c[0x0][0x22c] ;  /* 0x00008b0000057ab9 */ /* 0x000fe20000000800 */
[-C--:B------:R-:W-:Y:S01]  /*1be60*/  LEA R6, P6, R53, R3.reuse, 0x1 ;  /* 0x0000000335067211 */ /* 0x080fe200078c08ff */
[----:B----4-:R2:W-:Y:S01]  /*1be70*/  @P5 STG.E.U16 desc[UR6][R4.64], R8 ;  /* 0x0000000804005986 */ /* 0x0105e2000c101506 */
[----:B------:R-:W-:Y:S01]  /*1be80*/  ISETP.LT.AND P5, PT, R7, UR5, !P0 ;  /* 0x0000000507007c0c */ /* 0x000fe2000c7a1270 */
[----:B------:R-:W-:Y:S01]  /*1be90*/  ULDC UR5, c[0x0][0x22c] ;  /* 0x00008b0000057ab9 */ /* 0x000fe20000000800 */
[----:B------:R-:W-:Y:S01]  /*1bea0*/  LEA.HI.X.SX32 R7, R53, R52, 0x1, P6 ;  /* 0x0000003435077211 */ /* 0x000fe200030f0eff */
[----:B------:R-:W-:Y:S01]  /*1beb0*/  VIADD R53, R0, 0x26 ;  /* 0x0000002600357836 */ /* 0x000fe20000000000 */
[----:B------:R-:W-:Y:S02]  /*1bec0*/  LEA R54, P6, R58, R3, 0x1 ;  /* 0x000000033a367211 */ /* 0x000fe400078c08ff */
[----:B-1----:R-:W-:-:S02]  /*1bed0*/  PRMT R56, R8, 0x7632, R56 ;  /* 0x0000763208387816 */ /* 0x002fc40000000038 */
[CC--:B------:R-:W-:Y:S01]  /*1bee0*/  LEA.HI.X.SX32 R55, R58.reuse, R52.reuse, 0x1, P6 ;  /* 0x000000343a377211 */ /* 0x0c0fe200030f0eff */
[----:B------:R-:W-:Y:S02]  /*1bef0*/  VIADD R58, R58, UR4 ;  /* 0x000000043a3a7c36 */ /* 0x000fe40008000000 */
[----:B--2---:R-:W-:Y:S01]  /*1bf00*/  VIADD R5, R0, 0x27 ;  /* 0x0000002700057836 */ /* 0x004fe20000000000 */
[----:B------:R1:W-:Y:S01]  /*1bf10*/  @P4 STG.E.U16 desc[UR6][R6.64], R56 ;  /* 0x0000003806004986 */ /* 0x0003e2000c101506 */
[----:B------:R-:W-:Y:S01]  /*1bf20*/  ISETP.LT.AND P4, PT, R53, UR5, !P0 ;  /* 0x0000000535007c0c */ /* 0x000fe2000c781270 */
[C---:B------:R-:W-:Y:S01]  /*1bf30*/  VIADD R8, R58.reuse, UR4 ;  /* 0x000000043a087c36 */ /* 0x040fe20008000000 */
[-C--:B------:R-:W-:Y:S01]  /*1bf40*/  LEA R4, P6, R58, R3.reuse, 0x1 ;  /* 0x000000033a047211 */ /* 0x080fe200078c08ff */
[----:B------:R-:W-:Y:S01]  /*1bf50*/  ULDC UR5, c[0x0][0x22c] ;  /* 0x00008b0000057ab9 */ /* 0x000fe20000000800 */
[----:B------:R2:W-:Y:S01]  /*1bf60*/  @P3 STG.E.U16 desc[UR6][R54.64], R9 ;  /* 0x0000000936003986 */ /* 0x0005e2000c101506 */
[----:B------:R-:W-:Y:S01]  /*1bf70*/  ISETP.LT.AND P3, PT, R5, UR5, !P0 ;  /* 0x0000000505007c0c */ /* 0x000fe2000c761270 */
[----:B------:R-:W-:Y:S01]  /*1bf80*/  VIADD R53, R8, UR4 ;  /* 0x0000000408357c36 */ /* 0x000fe20008000000 */
[----:B------:R-:W-:Y:S01]  /*1bf90*/  LEA.HI.X.SX32 R5, R58, R52, 0x1, P6 ;  /* 0x000000343a057211 */ /* 0x000fe200030f0eff */
[----:B------:R-:W-:Y:S01]  /*1bfa0*/  ULDC UR5, c[0x0][0x22c] ;  /* 0x00008b0000057ab9 */ /* 0x000fe20000000800 */
[----:B-1----:R-:W-:Y:S01]  /*1bfb0*/  LEA R6, P6, R8, R3, 0x1 ;  /* 0x0000000308067211 */ /* 0x002fe200078c08ff */
[----:B------:R-:W-:-:S03]  /*1bfc0*/  VIADD R56, R0, 0x28 ;  /* 0x0000002800387836 */ /* 0x000fc60000000000 */
        /* <DEDUP_REMOVED lines=16> */
[-C--:B------:R-:W-:Y:S01]  /*1c0d0*/  LEA R4, P5, R53, R3.reuse, 0x1 ;  /* 0x0000000335047211 */ /* 0x080fe200078a08ff */
[----:B------:R-:W-:Y:S01]  /*1c0e0*/  VIADD R10, R0, 0x2b ;  /* 0x0000002b000a7836 */ /* 0x000fe20000000000 */
[-C--:B------:R-:W-:Y:S02]  /*1c0f0*/  LEA R6, P6, R7, R3.reuse, 0x1 ;  /* 0x0000000307067211 */ /* 0x080fe400078c08ff */
[-C--:B-1----:R-:W-:Y:S01]  /*1c100*/  LEA.HI.X.SX32 R5, R53, R52.reuse, 0x1, P5 ;  /* 0x0000003435057211 */ /* 0x082fe200028f0eff */
[C---:B------:R-:W-:Y:S01]  /*1c110*/  VIADD R9, R7.reuse, UR4 ;  /* 0x0000000407097c36 */ /* 0x040fe20008000000 */
[----:B------:R-:W-:Y:S01]  /*1c120*/  ISETP.LT.AND P5, PT, R54, UR5, !P0 ;  /* 0x0000000536007c0c */ /* 0x000fe2000c7a1270 */
[----:B------:R-:W-:Y:S01]  /*1c130*/  ULDC UR5, c[0x0][0x22c] ;  /* 0x00008b0000057ab9 */ /* 0x000fe20000000800 */
[----:B------:R-:W-:Y:S01]  /*1c140*/  LEA.HI.X.SX32 R7, R7, R52, 0x1, P6 ;  /* 0x0000003407077211 */ /* 0x000fe200030f0eff */
[----:B------:R1:W-:Y:S01]  /*1c150*/  @P4 STG.E.U16 desc[UR6][R4.64], R11 ;  /* 0x0000000b04004986 */ /* 0x0003e2000c101506 */
[----:B------:R-:W-:Y:S01]  /*1c160*/  ISETP.LT.AND P4, PT, R10, UR5, !P0 ;  /* 0x000000050a007c0c */ /* 0x000fe2000c781270 */
[----:B------:R-:W-:Y:S01]  /*1c170*/  VIADD R10, R0, 0x2c ;  /* 0x0000002c000a7836 */ /* 0x000fe20000000000 */
[----:B------:R-:W-:Y:S01]  /*1c180*/  PRMT R53, R11, 0x7632, R53 ;  /* 0x000076320b357816 */ /* 0x000fe20000000035 */
[----:B------:R-:W-:Y:S01]  /*1c190*/  ULDC UR5, c[0x0][0x22c] ;  /* 0x00008b0000057ab9 */ /* 0x000fe20000000800 */
[----:B------:R-:W-:-:S03]  /*1c1a0*/  LEA R8, P6, R9, R3, 0x1 ;  /* 0x0000000309087211 */ /* 0x000fc600078c08ff */
[----:B------:R2:W-:Y:S01]  /*1c1b0*/  @P3 STG.E.U16 desc[UR6][R6.64], R53 ;  /* 0x0000003506003986 */ /* 0x0005e2000c101506 */
[----:B------:R-:W-:Y:S01]  /*1c1c0*/  ISETP.LT.AND P3, PT, R10, UR5, !P0 ;  /* 0x000000050a007c0c */ /* 0x000fe2000c761270 */
[C---:B------:R-:W-:Y:S01]  /*1c1d0*/  VIADD R10, R9.reuse, UR4 ;  /* 0x00000004090a7c36 */ /* 0x040fe20008000000 */
[-C--:B------:R-:W-:Y:S01]  /*1c1e0*/  LEA.HI.X.SX32 R9, R9, R52.reuse, 0x1, P6 ;  /* 0x0000003409097211 */ /* 0x080fe200030f0eff */
[----:B-1----:R-:W-:Y:S01]  /*1c1f0*/  VIADD R5, R0, 0x2d ;  /* 0x0000002d00057836 */ /* 0x002fe20000000000 */
[----:B------:R-:W-:Y:S01]  /*1c200*/  ULDC UR5, c[0x0][0x22c] ;  /* 0x00008b0000057ab9 */ /* 0x000fe20000000800 */
[C---:B------:R-:W-:Y:S01]  /*1c210*/  VIADD R11, R10.reuse, UR4 ;  /* 0x000000040a0b7c36 */ /* 0x040fe20008000000 */
[CC--:B------:R-:W-:Y:S01]  /*1c220*/  LEA R4, P6, R10.reuse, R3.reuse, 0x1 ;  /* 0x000000030a047211 */ /* 0x0c0fe200078c08ff */
[----:B------:R1:W-:Y:S01]  /*1c230*/  @P2 STG.E.U16 desc[UR6][R8.64], R12 ;  /* 0x0000000c08002986 */ /* 0x0003e2000c101506 */
[----:B------:R-:W-:Y:S01]  /*1c240*/  ISETP.LT.AND P2, PT, R5, UR5, !P0 ;  /* 0x0000000505007c0c */ /* 0x000fe2000c741270 */
[----:B------:R-:W-:Y:S01]  /*1c250*/  ULDC UR5, c[0x0][0x22c] ;  /* 0x00008b0000057ab9 */ /* 0x000fe20000000800 */
[----:B------:R-:W-:Y:S01]  /*1c260*/  LEA.HI.X.SX32 R5, R10, R52, 0x1, P6 ;  /* 0x000000340a057211 */ /* 0x000fe200030f0eff */
[----:B------:R-:W-:Y:S01]  /*1c270*/  VIADD R10, R0, 0x2e ;  /* 0x0000002e000a7836 */ /* 0x000fe20000000000 */
[----:B--2---:R-:W-:-:S02]  /*1c280*/  LEA R6, P6, R11, R3, 0x1 ;  /* 0x000000030b067211 */ /* 0x004fc400078c08ff */
        /* <DEDUP_REMOVED lines=15> */
[----:B--2---:R-:W-:-:S04]  /*1c380*/  LEA R4, P6, R10, R3, 0x1 ;  /* 0x000000030a047211 */ /* 0x004fc800078c08ff */
[-C--:B------:R-:W-:Y:S01]  /*1c390*/  LEA.HI.X.SX32 R5, R10, R52.reuse, 0x1, P6 ;  /* 0x000000340a057211 */ /* 0x080fe200030f0eff */
[----:B------:R-:W-:Y:S01]  /*1c3a0*/  VIADD R10, R0, 0x31 ;  /* 0x00000031000a7836 */ /* 0x000fe20000000000 */
[----:B-1----:R-:W-:Y:S02]  /*1c3b0*/  PRMT R7, R13, 0x7632, R7 ;  /* 0x000076320d077816 */ /* 0x002fe40000000007 */
[----:B------:R-:W-:Y:S02]  /*1c3c0*/  LEA R6, P6, R11, R3, 0x1 ;  /* 0x000000030b067211 */ /* 0x000fe400078c08ff */
[----:B0-----:R-:W-:Y:S01]  /*1c3d0*/  PRMT R13, R45, 0x7632, R13 ;  /* 0x000076322d0d7816 */ /* 0x001fe2000000000d */
        /* <DEDUP_REMOVED lines=8> */
[C---:B0-----:R-:W-:Y:S01]  /*1c460*/  LEA.HI.X.SX32 R7, R11.reuse, R52, 0x1, P6 ;  /* 0x000000340b077211 */ /* 0x041fe200030f0eff */
[----:B------:R-:W-:Y:S01]  /*1c470*/  VIADD R11, R11, UR4 ;  /* 0x000000040b0b7c36 */ /* 0x000fe20008000000 */
[----:B------:R-:W-:-:S02]  /*1c480*/  PRMT R9, R14, 0x7632, R9 ;  /* 0x000076320e097816 */ /* 0x000fc40000000009 */
[----:B-1----:R-:W-:Y:S01]  /*1c490*/  PRMT R14, R48, 0x7632, R14 ;  /* 0x00007632300e7816 */ /* 0x002fe2000000000e */
[C---:B------:R-:W-:Y:S02]  /*1c4a0*/  VIADD R5, R11.reuse, UR4 ;  /* 0x000000040b057c36 */ /* 0x040fe40008000000 */
[----:B------:R0:W-:Y:S01]  /*1c4b0*/  @P2 STG.E.U16 desc[UR6][R6.64], R9 ;  /* 0x0000000906002986 */ /* 0x0001e2000c101506 */
[-C--:B------:R-:W-:Y:S02]  /*1c4c0*/  LEA R8, P2, R11, R3.reuse, 0x1 ;  /* 0x000000030b087211 */ /* 0x080fe400078408ff */
[----:B------:R-:W-:Y:S02]  /*1c4d0*/  LEA R4, P6, R5, R3, 0x1 ;  /* 0x0000000305047211 */ /* 0x000fe400078c08ff */
[-C--:B0-----:R-:W-:Y:S01]  /*1c4e0*/  LEA.HI.X.SX32 R9, R11, R52.reuse, 0x1, P2 ;  /* 0x000000340b097211 */ /* 0x081fe200010f0eff */
[C---:B------:R-:W-:Y:S01]  /*1c4f0*/  VIADD R7, R5.reuse, UR4 ;  /* 0x0000000405077c36 */ /* 0x040fe20008000000 */
[----:B------:R-:W-:Y:S01]  /*1c500*/  ISETP.LT.AND P2, PT, R10, UR5, !P0 ;  /* 0x000000050a007c0c */ /* 0x000fe2000c741270 */
[----:B------:R-:W-:Y:S01]  /*1c510*/  VIADD R10, R0, 0x33 ;  /* 0x00000033000a7836 */ /* 0x000fe20000000000 */
[----:B------:R-:W-:Y:S01]  /*1c520*/  ULDC UR5, c[0x0][0x22c] ;  /* 0x00008b0000057ab9 */ /* 0x000fe20000000800 */
[----:B------:R0:W-:Y:S01]  /*1c530*/  @P1 STG.E.U16 desc[UR6][R8.64], R15 ;  /* 0x0000000f08001986 */ /* 0x0001e2000c101506 */
[----:B------:R-:W-:-:S02]  /*1c540*/  LEA.HI.X.SX32 R5, R5, R52, 0x1, P6 ;  /* 0x0000003405057211 */ /* 0x000fc400030f0eff */
[----:B------:R-:W-:Y:S01]  /*1c550*/  ISETP.LT.AND P1, PT, R10, UR5, !P0 ;  /* 0x000000050a007c0c */ /* 0x000fe2000c721270 */
[----:B------:R-:W-:Y:S01]  /*1c560*/  VIADD R10, R0, 0x34 ;  /* 0x00000034000a7836 */ /* 0x000fe20000000000 */
[----:B------:R-:W-:Y:S01]  /*1c570*/  ULDC UR5, c[0x0][0x22c] ;  /* 0x00008b0000057ab9 */ /* 0x000fe20000000800 */
[CC--:B------:R-:W-:Y:S01]  /*1c580*/  LEA R6, P6, R7.reuse, R3.reuse, 0x1 ;  /* 0x0000000307067211 */ /* 0x0c0fe200078c08ff */
[----:B------:R1:W-:Y:S02]  /*1c590*/  @P5 STG.E.U16 desc[UR6][R4.64], R12 ;  /* 0x0000000c04005986 */ /* 0x0003e4000c101506 */
[----:B------:R-:W-:Y:S01]  /*1c5a0*/  ISETP.LT.AND P5, PT, R10, UR5, !P0 ;  /* 0x000000050a007c0c */ /* 0x000fe2000c7a1270 */
[C---:B------:R-:W-:Y:S01]  /*1c5b0*/  VIADD R10, R7.reuse, UR4 ;  /* 0x00000004070a7c36 */ /* 0x040fe20008000000 */
[-C--:B------:R-:W-:Y:S01]  /*1c5c0*/  LEA.HI.X.SX32 R7, R7, R52.reuse, 0x1, P6 ;  /* 0x0000003407077211 */ /* 0x080fe200030f0eff */
[----:B0-----:R-:W-:Y:S01]  /*1c5d0*/  VIADD R9, R0, 0x35 ;  /* 0x0000003500097836 */ /* 0x001fe20000000000 */
[----:B------:R-:W-:Y:S01]  /*1c5e0*/  ULDC UR5, c[0x0][0x22c] ;  /* 0x00008b0000057ab9 */ /* 0x000fe20000000800 */
[C---:B------:R-:W-:Y:S01]  /*1c5f0*/  VIADD R11, R10.reuse, UR4 ;  /* 0x000000040a0b7c36 */ /* 0x040fe20008000000 */
[CC--:B------:R-:W-:Y:S01]  /*1c600*/  LEA R8, P6, R10.reuse, R3.reuse, 0x1 ;  /* 0x000000030a087211 */ /* 0x0c0fe200078c08ff */
[----:B------:R0:W-:Y:S01]  /*1c610*/  @P4 STG.E.U16 desc[UR6][R6.64], R16 ;  /* 0x0000001006004986 */ /* 0x0001e2000c101506 */
[----:B------:R-:W-:Y:S01]  /*1c620*/  ISETP.LT.AND P4, PT, R9, UR5, !P0 ;  /* 0x0000000509007c0c */ /* 0x000fe2000c781270 */
[----:B------:R-:W-:Y:S01]  /*1c630*/  ULDC UR5, c[0x0][0x22c] ;  /* 0x00008b0000057ab9 */ /* 0x000fe20000000800 */
[----:B------:R-:W-:Y:S01]  /*1c640*/  LEA.HI.X.SX32 R9, R10, R52, 0x1, P6 ;  /* 0x000000340a097211 */ /* 0x000fe200030f0eff */
[C---:B------:R-:W-:Y:S01]  /*1c650*/  VIADD R10, R0.reuse, 0x36 ;  /* 0x00000036000a7836 */ /* 0x040fe20000000000 */
[----:B-1----:R-:W-:Y:S01]  /*1c660*/  LEA R4, P6, R11, R3, 0x1 ;  /* 0x000000030b047211 */ /* 0x002fe200078c08ff */
[----:B------:R-:W-:Y:S01]  /*1c670*/  VIADD R15, R0, 0x7e ;  /* 0x0000007e000f7836 */ /* 0x000fe20000000000 */
[----:B------:R-:W-:-:S02]  /*1c680*/  PRMT R12, R16, 0x7632, R12 ;  /* 0x00007632100c7816 */ /* 0x000fc4000000000c */
[CC--:B------:R-:W-:Y:S01]  /*1c690*/  LEA.HI.X.SX32 R5, R11.reuse, R52.reuse, 0x1, P6 ;  /* 0x000000340b057211 */ /* 0x0c0fe200030f0eff */
[----:B------:R-:W-:Y:S02]  /*1c6a0*/  VIADD R11, R11, UR4 ;  /* 0x000000040b0b7c36 */ /* 0x000fe40008000000 */
[----:B------:R1:W-:Y:S01]  /*1c6b0*/  @P3 STG.E.U16 desc[UR6][R8.64], R12 ;  /* 0x0000000c08003986 */ /* 0x0003e2000c101506 */
[----:B0-----:R-:W-:Y:S01]  /*1c6c0*/  VIADD R7, R0, 0x37 ;  /* 0x0000003700077836 */ /* 0x001fe20000000000 */
        /* <DEDUP_REMOVED lines=9> */
[----:B-1----:R-:W-:Y:S01]  /*1c760*/  LEA R8, P6, R10, R3, 0x1 ;  /* 0x000000030a087211 */ /* 0x002fe200078c08ff */
[----:B------:R-:W-:-:S03]  /*1c770*/  VIADD R12, R0, 0x38 ;  /* 0x00000038000c7836 */ /* 0x000fc60000000000 */
[----:B------:R-:W-:Y:S01]  /*1c780*/  LEA.HI.X.SX32 R9, R10, R52, 0x1, P6 ;  /* 0x000000340a097211 */ /* 0x000fe200030f0eff */
[----:B------:R-:W-:Y:S01]  /*1c790*/  VIADD R10, R0, 0x39 ;  /* 0x00000039000a7836 */ /* 0x000fe20000000000 */
[----:B0-----:R-:W-:Y:S02]  /*1c7a0*/  PRMT R5, R17, 0x7632, R5 ;  /* 0x0000763211057816 */ /* 0x001fe40000000005 */
        /* <DEDUP_REMOVED lines=11> */
[----:B------:R-:W-:-:S03]  /*1c860*/  PRMT R7, R18, 0x7632, R7 ;  /* 0x0000763212077816 */ /* 0x000fc60000000007 */
[C---:B-1----:R-:W-:Y:S02]  /*1c870*/  VIADD R9, R11.reuse, UR4 ;  /* 0x000000040b097c36 */ /* 0x042fe40008000000 */
        /* <DEDUP_REMOVED lines=27> */
[----:B-1----:R-:W-:Y:S01]  /*1ca30*/  LEA R8, P6, R11, R3, 0x1 ;  /* 0x000000030b087211 */ /* 0x002fe200078c08ff */
[----:B------:R-:W1:Y:S01]  /*1ca40*/  LDS.128 R16, [R2] ;  /* 0x0000000002107984 */ /* 0x000e620000000c00 */
        /* <DEDUP_REMOVED lines=14> */
[----:B--2---:R-:W-:Y:S01]  /*1cb30*/  LEA R6, P6, R10, R3, 0x1 ;  /* 0x000000030a067211 */ /* 0x004fe200078c08ff */
[----:B------:R-:W-:-:S02]  /*1cb40*/  VIADD R12, R0, 0x40 ;  /* 0x00000040000c7836 */ /* 0x000fc40000000000 */
[----:B------:R-:W-:Y:S01]  /*1cb50*/  VIADD R20, R0, 0x7f ;  /* 0x0000007f00147836 */ /* 0x000fe20000000000 */
        /* <DEDUP_REMOVED lines=15> */
[C---:B--2---:R-:W-:Y:S02]  /*1cc50*/  VIADD R7, R11.reuse, UR4 ;  /* 0x000000040b077c36 */ /* 0x044fe40008000000 */
        /* <DEDUP_REMOVED lines=341> */
[----:B------:R-:W-:Y:S01]  /*1e1b0*/  VIADD R11, R0, 0x70 ;  /* 0x00000070000b7836 */ /* 0x000fe20000000000 */
[----:B--2---:R-:W-:Y:S01]  /*1e1c0*/  LEA R6, P6, R10, R3, 0x1 ;  /* 0x000000030a067211 */ /* 0x004fe200078c08ff */
[----:B------:R-:W-:-:S02]  /*1e1d0*/  VIADD R12, R0, 0x72 ;  /* 0x00000072000c7836 */ /* 0x000fc40000000000 */
[----:B------:R2:W-:Y:S01]  /*1e1e0*/  @P5 STG.E.U16 desc[UR6][R4.64], R13 ;  /* 0x0000000d04005986 */ /* 0x0005e2000c101506 */
[----:B------:R-:W-:Y:S01]  /*1e1f0*/  ISETP.LT.AND P5, PT, R11, UR5, !P0 ;  /* 0x000000050b007c0c */ /* 0x000fe2000c7a1270 */
[----:B------:R-:W-:Y:S01]  /*1e200*/  ULDC UR5, c[0x0][0x22c] ;  /* 0x00008b0000057ab9 */ /* 0x000fe20000000800 */
[CC--:B------:R-:W-:Y:S01]  /*1e210*/  LEA.HI.X.SX32 R7, R10.reuse, R52.reuse, 0x1, P6 ;  /* 0x000000340a077211 */ /* 0x0c0fe200030f0eff */
[----:B------:R-:W-:Y:S02]  /*1e220*/  VIADD R10, R10, UR4 ;  /* 0x000000040a0a7c36 */ /* 0x000fe40008000000 */
[----:B0-----:R-:W-:Y:S02]  /*1e230*/  VIADD R9, R0, 0x71 ;  /* 0x0000007100097836 */ /* 0x001fe40000000000 */
[C---:B------:R-:W-:Y:S01]  /*1e240*/  VIADD R11, R10.reuse, UR4 ;  /* 0x000000040a0b7c36 */ /* 0x040fe20008000000 */
[CC--:B------:R-:W-:Y:S01]  /*1e250*/  LEA R8, P6, R10.reuse, R3.reuse, 0x1 ;  /* 0x000000030a087211 */ /* 0x0c0fe200078c08ff */
[----:B------:R0:W-:Y:S01]  /*1e260*/  @P4 STG.E.U16 desc[UR6][R6.64], R46 ;  /* 0x0000002e06004986 */ /* 0x0001e2000c101506 */
[----:B------:R-:W-:Y:S01]  /*1e270*/  ISETP.LT.AND P4, PT, R9, UR5, !P0 ;  /* 0x0000000509007c0c */ /* 0x000fe2000c781270 */
[----:B------:R-:W-:Y:S01]  /*1e280*/  ULDC UR5, c[0x0][0x22c] ;  /* 0x00008b0000057ab9 */ /* 0x000fe20000000800 */
[----:B------:R-:W-:Y:S01]  /*1e290*/  LEA.HI.X.SX32 R9, R10, R52, 0x1, P6 ;  /* 0x000000340a097211 */ /* 0x000fe200030f0eff */
[C---:B------:R-:W-:Y:S01]  /*1e2a0*/  VIADD R10, R11.reuse, UR4 ;  /* 0x000000040b0a7c36 */ /* 0x040fe20008000000 */
[----:B--2---:R-:W-:-:S02]  /*1e2b0*/  LEA R4, P6, R11, R3, 0x1 ;  /* 0x000000030b047211 */ /* 0x004fc400078c08ff */
[----:B------:R-:W-:Y:S02]  /*1e2c0*/  PRMT R13, R47, 0x7632, R13 ;  /* 0x000076322f0d7816 */ /* 0x000fe4000000000d */
[----:B------:R-:W-:Y:S01]  /*1e2d0*/  LEA.HI.X.SX32 R5, R11, R52, 0x1, P6 ;  /* 0x000000340b057211 */ /* 0x000fe200030f0eff */
[----:B------:R-:W-:Y:S01]  /*1e2e0*/  VIADD R11, R0, 0x73 ;  /* 0x00000073000b7836 */ /* 0x000fe20000000000 */
[----:B0-----:R-:W-:Y:S02]  /*1e2f0*/  PRMT R7, R46, 0x7632, R7 ;  /* 0x000076322e077816 */ /* 0x001fe40000000007 */
[----:B------:R-:W-:-:S03]  /*1e300*/  LEA R6, P6, R10, R3, 0x1 ;  /* 0x000000030a067211 */ /* 0x000fc600078c08ff */
[----:B------:R0:W-:Y:S01]  /*1e310*/  @P3 STG.E.U16 desc[UR6][R8.64], R7 ;  /* 0x0000000708003986 */ /* 0x0001e2000c101506 */
[----:B------:R-:W-:Y:S01]  /*1e320*/  ISETP.LT.AND P3, PT, R12, UR5, !P0 ;  /* 0x000000050c007c0c */ /* 0x000fe2000c761270 */
[C---:B------:R-:W-:Y:S01]  /*1e330*/  VIADD R12, R10.reuse, UR4 ;  /* 0x000000040a0c7c36 */ /* 0x040fe20008000000 */
[----:B------:R-:W-:Y:S01]  /*1e340*/  ULDC UR5, c[0x0][0x22c] ;  /* 0x00008b0000057ab9 */ /* 0x000fe20000000800 */
[----:B------:R2:W-:Y:S01]  /*1e350*/  @P2 STG.E.U16 desc[UR6][R4.64], R47 ;  /* 0x0000002f04002986 */ /* 0x0005e2000c101506 */
[----:B------:R-:W-:Y:S01]  /*1e360*/  ISETP.LT.AND P2, PT, R11, UR5, !P0 ;  /* 0x000000050b007c0c */ /* 0x000fe2000c741270 */
[----:B------:R-:W-:Y:S01]  /*1e370*/  ULDC UR5, c[0x0][0x22c] ;  /* 0x00008b0000057ab9 */ /* 0x000fe20000000800 */
[----:B0-----:R-:W-:Y:S01]  /*1e380*/  LEA.HI.X.SX32 R7, R10, R52, 0x1, P6 ;  /* 0x000000340a077211 */ /* 0x001fe200030f0eff */
[----:B------:R-:W-:Y:S01]  /*1e390*/  VIADD R8, R0, 0x74 ;  /* 0x0000007400087836 */ /* 0x000fe20000000000 */
[----:B------:R-:W-:Y:S01]  /*1e3a0*/  LEA R10, P6, R12, R3, 0x1 ;  /* 0x000000030c0a7211 */ /* 0x000fe200078c08ff */
[----:B------:R-:W-:-:S02]  /*1e3b0*/  VIADD R9, R0, 0x75 ;  /* 0x0000007500097836 */ /* 0x000fc40000000000 */
[----:B------:R0:W-:Y:S01]  /*1e3c0*/  @P1 STG.E.U16 desc[UR6][R6.64], R13 ;  /* 0x0000000d06001986 */ /* 0x0001e2000c101506 */
[C---:B------:R-:W-:Y:S01]  /*1e3d0*/  LEA.HI.X.SX32 R11, R12.reuse, R52, 0x1, P6 ;  /* 0x000000340c0b7211 */ /* 0x040fe200030f0eff */
[----:B------:R-:W-:Y:S01]  /*1e3e0*/  VIADD R12, R12, UR4 ;  /* 0x000000040c0c7c36 */ /* 0x000fe20008000000 */
[----:B------:R-:W-:Y:S01]  /*1e3f0*/  ISETP.LT.AND P1, PT, R8, UR5, !P0 ;  /* 0x0000000508007c0c */ /* 0x000fe2000c721270 */
[----:B------:R-:W-:Y:S02]  /*1e400*/  ULDC UR5, c[0x0][0x22c] ;  /* 0x00008b0000057ab9 */ /* 0x000fe40000000800 */
[C---:B------:R-:W-:Y:S01]  /*1e410*/  VIADD R8, R12.reuse, UR4 ;  /* 0x000000040c087c36 */ /* 0x040fe20008000000 */
[----:B------:R3:W-:Y:S01]  /*1e420*/  @P5 STG.E.U16 desc[UR6][R10.64], R48 ;  /* 0x000000300a005986 */ /* 0x0007e2000c101506 */
[----:B--2---:R-:W-:-:S03]  /*1e430*/  LEA R4, P5, R12, R3, 0x1 ;  /* 0x000000030c047211 */ /* 0x004fc600078a08ff */
[-C--:B0-----:R-:W-:Y:S02]  /*1e440*/  LEA R6, P6, R8, R3.reuse, 0x1 ;  /* 0x0000000308067211 */ /* 0x081fe400078c08ff */
[-C--:B------:R-:W-:Y:S01]  /*1e450*/  LEA.HI.X.SX32 R5, R12, R52.reuse, 0x1, P5 ;  /* 0x000000340c057211 */ /* 0x080fe200028f0eff */
[----:B------:R-:W-:Y:S01]  /*1e460*/  VIADD R12, R0, 0x76 ;  /* 0x00000076000c7836 */ /* 0x000fe20000000000 */
[----:B------:R-:W-:Y:S01]  /*1e470*/  ISETP.LT.AND P5, PT, R9, UR5, !P0 ;  /* 0x0000000509007c0c */ /* 0x000fe2000c7a1270 */
[C---:B------:R-:W-:Y:S01]  /*1e480*/  VIADD R9, R8.reuse, UR4 ;  /* 0x0000000408097c36 */ /* 0x040fe20008000000 */
[-C--:B------:R-:W-:Y:S01]  /*1e490*/  LEA.HI.X.SX32 R7, R8, R52.reuse, 0x1, P6 ;  /* 0x0000003408077211 */ /* 0x080fe200030f0eff */
[----:B------:R0:W-:Y:S01]  /*1e4a0*/  @P4 STG.E.U16 desc[UR6][R4.64], R14 ;  /* 0x0000000e04004986 */ /* 0x0001e2000c101506 */
[----:B------:R-:W-:Y:S01]  /*1e4b0*/  ULDC UR5, c[0x0][0x22c] ;  /* 0x00008b0000057ab9 */ /* 0x000fe20000000800 */
[C---:B---3--:R-:W-:Y:S01]  /*1e4c0*/  VIADD R10, R9.reuse, UR4 ;  /* 0x00000004090a7c36 */ /* 0x048fe20008000000 */
[----:B------:R-:W-:Y:S01]  /*1e4d0*/  ISETP.LT.AND P4, PT, R12, UR5, !P0 ;  /* 0x000000050c007c0c */ /* 0x000fe2000c781270 */
[----:B------:R2:W-:Y:S01]  /*1e4e0*/  @P3 STG.E.U16 desc[UR6][R6.64], R49 ;  /* 0x0000003106003986 */ /* 0x0005e2000c101506 */
[C---:B------:R-:W-:Y:S01]  /*1e4f0*/  LEA R8, P3, R9.reuse, R3, 0x1 ;  /* 0x0000000309087211 */ /* 0x040fe200078608ff */
[C---:B------:R-:W-:Y:S01]  /*1e500*/  VIADD R11, R0.reuse, 0x77 ;  /* 0x00000077000b7836 */ /* 0x040fe20000000000 */
[----:B------:R-:W-:Y:S01]  /*1e510*/  ULDC UR5, c[0x0][0x22c] ;  /* 0x00008b0000057ab9 */ /* 0x000fe20000000800 */
[----:B------:R-:W-:Y:S01]  /*1e520*/  VIADD R12, R0, 0x7d ;  /* 0x0000007d000c7836 */ /* 0x000fe20000000000 */
[----:B------:R-:W-:-:S02]  /*1e530*/  LEA.HI.X.SX32 R9, R9, R52, 0x1, P3 ;  /* 0x0000003409097211 */ /* 0x000fc400018f0eff */
[----:B------:R-:W-:Y:S01]  /*1e540*/  ISETP.LT.AND P3, PT, R11, UR5, !P0 ;  /* 0x000000050b007c0c */ /* 0x000fe2000c761270 */
[----:B------:R-:W-:Y:S01]  /*1e550*/  VIADD R11, R0, 0x78 ;  /* 0x00000078000b7836 */ /* 0x000fe20000000000 */
[----:B0-----:R-:W-:Y:S01]  /*1e560*/  PRMT R5, R49, 0x7632, R5 ;  /* 0x0000763231057816 */ /* 0x001fe20000000005 */
[----:B------:R-:W-:Y:S01]  /*1e570*/  ULDC UR5, c[0x0][0x22c] ;  /* 0x00008b0000057ab9 */ /* 0x000fe20000000800 */
[----:B------:R-:W-:Y:S01]  /*1e580*/  LEA R4, P6, R10, R3, 0x1 ;  /* 0x000000030a047211 */ /* 0x000fe200078c08ff */
[----:B--2---:R-:W-:Y:S02]  /*1e590*/  VIADD R7, R0, 0x79 ;  /* 0x0000007900077836 */ /* 0x004fe40000000000 */
[----:B------:R0:W-:Y:S01]  /*1e5a0*/  @P2 STG.E.U16 desc[UR6][R8.64], R5 ;  /* 0x0000000508002986 */ /* 0x0001e2000c101506 */
[----:B------:R-:W-:Y:S01]  /*1e5b0*/  ISETP.LT.AND P2, PT, R11, UR5, !P0 ;  /* 0x000000050b007c0c */ /* 0x000fe2000c741270 */
[----:B------:R-:W-:Y:S01]  /*1e5c0*/  ULDC UR5, c[0x0][0x22c] ;  /* 0x00008b0000057ab9 */ /* 0x000fe20000000800 */
[----:B------:R-:W-:-:S02]  /*1e5d0*/  PRMT R11, R51, 0x7632, R11 ;  /* 0x00007632330b7816 */ /* 0x000fc4000000000b */
[C---:B0-----:R-:W-:Y:S01]  /*1e5e0*/  LEA.HI.X.SX32 R5, R10.reuse, R52, 0x1, P6 ;  /* 0x000000340a057211 */ /* 0x041fe200030f0eff */
[----:B------:R-:W-:-:S04]  /*1e5f0*/  VIADD R10, R10, UR4 ;  /* 0x000000040a0a7c36 */ /* 0x000fc80008000000 */
[C---:B------:R-:W-:Y:S01]  /*1e600*/  VIADD R9, R10.reuse, UR4 ;  /* 0x000000040a097c36 */ /* 0x040fe20008000000 */
[CC--:B------:R-:W-:Y:S01]  /*1e610*/  LEA R6, P6, R10.reuse, R3.reuse, 0x1 ;  /* 0x000000030a067211 */ /* 0x0c0fe200078c08ff */
[----:B------:R0:W-:Y:S01]  /*1e620*/  @P1 STG.E.U16 desc[UR6][R4.64], R50 ;  /* 0x0000003204001986 */ /* 0x0001e2000c101506 */
[----:B------:R-:W-:Y:S01]  /*1e630*/  ISETP.LT.AND P1, PT, R7, UR5, !P0 ;  /* 0x0000000507007c0c */ /* 0x000fe2000c721270 */
[C---:B------:R-:W-:Y:S01]  /*1e640*/  VIADD R2, R9.reuse, UR4 ;  /* 0x0000000409027c36 */ /* 0x040fe20008000000 */
[----:B------:R-:W-:Y:S01]  /*1e650*/  LEA.HI.X.SX32 R7, R10, R52, 0x1, P6 ;  /* 0x000000340a077211 */ /* 0x000fe200030f0eff */
[----:B------:R-:W-:Y:S01]  /*1e660*/  VIADD R10, R0, 0x7a ;  /* 0x0000007a000a7836 */ /* 0x000fe20000000000 */
[----:B------:R-:W-:Y:S01]  /*1e670*/  LEA R8, P6, R9, R3, 0x1 ;  /* 0x0000000309087211 */ /* 0x000fe200078c08ff */
[----:B------:R-:W-:-:S03]  /*1e680*/  ULDC UR5, c[0x0][0x22c] ;  /* 0x00008b0000057ab9 */ /* 0x000fc60000000800 */
[----:B------:R-:W-:Y:S02]  /*1e690*/  LEA.HI.X.SX32 R9, R9, R52, 0x1, P6 ;  /* 0x0000003409097211 */ /* 0x000fe400030f0eff */
[----:B0-----:R-:W-:Y:S02]  /*1e6a0*/  PRMT R5, R50, 0x7632, R5 ;  /* 0x0000763232057816 */ /* 0x001fe40000000005 */
[----:B------:R-:W-:-:S03]  /*1e6b0*/  LEA R4, P6, R2, R3, 0x1 ;  /* 0x0000000302047211 */ /* 0x000fc600078c08ff */
[----:B------:R0:W-:Y:S01]  /*1e6c0*/  @P5 STG.E.U16 desc[UR6][R6.64], R5 ;  /* 0x0000000506005986 */ /* 0x0001e2000c101506 */
[----:B------:R-:W-:Y:S01]  /*1e6d0*/  ISETP.LT.AND P5, PT, R10, UR5, !P0 ;  /* 0x000000050a007c0c */ /* 0x000fe2000c7a1270 */
[----:B------:R-:W-:Y:S01]  /*1e6e0*/  VIADD R10, R0, 0x7b ;  /* 0x0000007b000a7836 */ /* 0x000fe20000000000 */
[----:B------:R-:W-:Y:S01]  /*1e6f0*/  ULDC UR5, c[0x0][0x22c] ;  /* 0x00008b0000057ab9 */ /* 0x000fe20000000800 */
[----:B------:R2:W-:Y:S03]  /*1e700*/  @P4 STG.E.U16 desc[UR6][R8.64], R51 ;  /* 0x0000003308004986 */ /* 0x0005e6000c101506 */
[----:B------:R-:W-:Y:S01]  /*1e710*/  ISETP.LT.AND P4, PT, R10, UR5, !P0 ;  /* 0x000000050a007c0c */ /* 0x000fe2000c781270 */
[----:B------:R-:W-:Y:S01]  /*1e720*/  ULDC UR5, c[0x0][0x22c] ;  /* 0x00008b0000057ab9 */ /* 0x000fe20000000800 */
[C---:B0-----:R-:W-:Y:S01]  /*1e730*/  LEA.HI.X.SX32 R5, R2.reuse, R52, 0x1, P6 ;  /* 0x0000003402057211 */ /* 0x041fe200030f0eff */
[----:B------:R-:W-:-:S02]  /*1e740*/  VIADD R2, R2, UR4 ;  /* 0x0000000402027c36 */ /* 0x000fc40008000000 */
[----:B------:R-:W-:Y:S02]  /*1e750*/  VIADD R7, R0, 0x7c ;  /* 0x0000007c00077836 */ /* 0x000fe40000000000 */
[C---:B------:R-:W-:Y:S01]  /*1e760*/  VIADD R10, R2.reuse, UR4 ;  /* 0x00000004020a7c36 */ /* 0x040fe20008000000 */
[CC--:B------:R-:W-:Y:S01]  /*1e770*/  LEA R6, P6, R2.reuse, R3.reuse, 0x1 ;  /* 0x0000000302067211 */ /* 0x0c0fe200078c08ff */
[----:B------:R0:W-:Y:S01]  /*1e780*/  @P3 STG.E.U16 desc[UR6][R4.64], R11 ;  /* 0x0000000b04003986 */ /* 0x0001e2000c101506 */
[----:B------:R-:W-:Y:S01]  /*1e790*/  ISETP.LT.AND P3, PT, R7, UR5, !P0 ;  /* 0x0000000507007c0c */ /* 0x000fe2000c761270 */
[----:B------:R-:W-:Y:S01]  /*1e7a0*/  ULDC UR5, c[0x0][0x22c] ;  /* 0x00008b0000057ab9 */ /* 0x000fe20000000800 */
[----:B------:R-:W-:Y:S01]  /*1e7b0*/  LEA.HI.X.SX32 R7, R2, R52, 0x1, P6 ;  /* 0x0000003402077211 */ /* 0x000fe200030f0eff */
[C---:B------:R-:W-:Y:S01]  /*1e7c0*/  VIADD R2, R10.reuse, UR4 ;  /* 0x000000040a027c36 */ /* 0x040fe20008000000 */
[----:B--2---:R-:W-:-:S03]  /*1e7d0*/  LEA R8, P6, R10, R3, 0x1 ;  /* 0x000000030a087211 */ /* 0x004fc600078c08ff */
[----:B-1----:R-:W-:Y:S01]  /*1e7e0*/  @P2 STG.E.U16 desc[UR6][R6.64], R16 ;  /* 0x0000001006002986 */ /* 0x002fe2000c101506 */
[----:B------:R-:W-:Y:S01]  /*1e7f0*/  ISETP.LT.AND P2, PT, R12, UR5, !P0 ;  /* 0x000000050c007c0c */ /* 0x000fe2000c741270 */
[----:B------:R-:W-:Y:S01]  /*1e800*/  ULDC UR5, c[0x0][0x22c] ;  /* 0x00008b0000057ab9 */ /* 0x000fe20000000800 */
[----:B------:R-:W-:Y:S01]  /*1e810*/  LEA.HI.X.SX32 R9, R10, R52, 0x1, P6 ;  /* 0x000000340a097211 */ /* 0x000fe200030f0eff */
[----:B0-----:R-:W-:Y:S01]  /*1e820*/  VIADD R11, R2, UR4 ;  /* 0x00000004020b7c36 */ /* 0x001fe20008000000 */
[----:B------:R-:W-:-:S03]  /*1e830*/  PRMT R5, R16, 0x7632, R5 ;  /* 0x0000763210057816 */ /* 0x000fc60000000005 */
[C---:B------:R-:W-:Y:S01]  /*1e840*/  VIADD R12, R11.reuse, UR4 ;  /* 0x000000040b0c7c36 */ /* 0x040fe20008000000 */
[CC--:B------:R-:W-:Y:S01]  /*1e850*/  LEA R10, P6, R11.reuse, R3.reuse, 0x1 ;  /* 0x000000030b0a7211 */ /* 0x0c0fe200078c08ff */
[----:B------:R0:W-:Y:S01]  /*1e860*/  @P1 STG.E.U16 desc[UR6][R8.64], R5 ;  /* 0x0000000508001986 */ /* 0x0001e2000c101506 */
[----:B------:R-:W-:Y:S01]  /*1e870*/  LEA R4, P1, R2, R3, 0x1 ;  /* 0x0000000302047211 */ /* 0x000fe200078208ff */
[----:B------:R-:W-:Y:S01]  /*1e880*/  VIADD R13, R12, UR4 ;  /* 0x000000040c0d7c36 */ /* 0x000fe20008000000 */
[----:B------:R-:W-:-:S03]  /*1e890*/  LEA.HI.X.SX32 R11, R11, R52, 0x1, P6 ;  /* 0x000000340b0b7211 */ /* 0x000fc600030f0eff */
[----:B------:R-:W-:-:S04]  /*1e8a0*/  VIADD R0, R13, UR4 ;  /* 0x000000040d007c36 */ /* 0x000fc80008000000 */
[----:B------:R-:W-:Y:S01]  /*1e8b0*/  VIADD R14, R0, UR4 ;  /* 0x00000004000e7c36 */ /* 0x000fe20008000000 */
[----:B------:R-:W-:Y:S01]  /*1e8c0*/  ULDC UR4, c[0x0][0x22c] ;  /* 0x00008b0000047ab9 */ /* 0x000fe20000000800 */
[-C--:B0-----:R-:W-:Y:S02]  /*1e8d0*/  LEA.HI.X.SX32 R5, R2, R52.reuse, 0x1, P1 ;  /* 0x0000003402057211 */ /* 0x081fe400008f0eff */
[CC--:B------:R-:W-:Y:S02]  /*1e8e0*/  LEA R6, P1, R12.reuse, R3.reuse, 0x1 ;  /* 0x000000030c067211 */ /* 0x0c0fe400078208ff */
[-C--:B------:R-:W-:Y:S01]  /*1e8f0*/  LEA R8, P6, R13, R3.reuse, 0x1 ;  /* 0x000000030d087211 */ /* 0x080fe200078c08ff */
[----:B------:R0:W-:Y:S01]  /*1e900*/  @P5 STG.E.U16 desc[UR6][R4.64], R17 ;  /* 0x0000001104005986 */ /* 0x0001e2000c101506 */
[----:B------:R-:W-:Y:S02]  /*1e910*/  LEA.HI.X.SX32 R7, R12, R52, 0x1, P1 ;  /* 0x000000340c077211 */ /* 0x000fe400008f0eff */
[----:B------:R-:W-:-:S02]  /*1e920*/  LEA R12, P1, R14, R3, 0x1 ;  /* 0x000000030e0c7211 */ /* 0x000fc400078208ff */
[-C--:B------:R-:W-:Y:S02]  /*1e930*/  LEA.HI.X.SX32 R9, R13, R52.reuse, 0x1, P6 ;  /* 0x000000340d097211 */ /* 0x080fe400030f0eff */
[-C--:B------:R-:W-:Y:S02]  /*1e940*/  LEA.HI.X.SX32 R13, R14, R52.reuse, 0x1, P1 ;  /* 0x000000340e0d7211 */ /* 0x080fe400008f0eff */
[----:B------:R-:W-:Y:S02]  /*1e950*/  LEA R2, P6, R0, R3, 0x1 ;  /* 0x0000000300027211 */ /* 0x000fe400078c08ff */
[----:B------:R-:W-:Y:S02]  /*1e960*/  ISETP.LT.AND P1, PT, R15, UR4, !P0 ;  /* 0x000000040f007c0c */ /* 0x000fe4000c721270 */
[----:B------:R-:W-:Y:S02]  /*1e970*/  ISETP.LT.AND P0, PT, R20, UR5, !P0 ;  /* 0x0000000514007c0c */ /* 0x000fe4000c701270 */
[----:B------:R-:W-:-:S02]  /*1e980*/  LEA.HI.X.SX32 R3, R0, R52, 0x1, P6 ;  /* 0x0000003400037211 */ /* 0x000fc400030f0eff */
[----:B------:R-:W-:Y:S02]  /*1e990*/  PRMT R0, R17, 0x7632, R0 ;  /* 0x0000763211007816 */ /* 0x000fe40000000000 */
[----:B0-----:R-:W-:-:S03]  /*1e9a0*/  PRMT R5, R18, 0x7632, R5 ;  /* 0x0000763212057816 */ /* 0x001fc60000000005 */
[----:B------:R0:W-:Y:S04]  /*1e9b0*/  @P4 STG.E.U16 desc[UR6][R10.64], R0 ;  /* 0x000000000a004986 */ /* 0x0001e8000c101506 */
[----:B------:R0:W-:Y:S04]  /*1e9c0*/  @P3 STG.E.U16 desc[UR6][R6.64], R18 ;  /* 0x0000001206003986 */ /* 0x0001e8000c101506 */
[----:B------:R0:W-:Y:S04]  /*1e9d0*/  @P2 STG.E.U16 desc[UR6][R8.64], R5 ;  /* 0x0000000508002986 */ /* 0x0001e8000c101506 */
[----:B------:R0:W-:Y:S01]  /*1e9e0*/  @P1 STG.E.U16 desc[UR6][R2.64], R19 ;  /* 0x0000001302001986 */ /* 0x0001e2000c101506 */
[----:B------:R-:W-:Y:S05]  /*1e9f0*/  @!P0 EXIT ;  /* 0x000000000000894d */ /* 0x000fea0003800000 */
[----:B0-----:R-:W-:-:S05]  /*1ea00*/  PRMT R6, R19, 0x7632, R6 ;  /* 0x0000763213067816 */ /* 0x001fca0000000006 */
[----:B------:R-:W-:Y:S01]  /*1ea10*/  STG.E.U16 desc[UR6][R12.64], R6 ;  /* 0x000000060c007986 */ /* 0x000fe2000c101506 */
[----:B------:R-:W-:Y:S05]  /*1ea20*/  EXIT ;  /* 0x000000000000794d */ /* 0x000fea0003800000 */
.L_x_2:
[----:B------:R-:W-:-:S00]  /*1ea30*/  BRA `(.L_x_2) ;  /* 0xfffffffc00fc7947 */ /* 0x000fc0000383ffff */
[----:B------:R-:W-:-:S00]  /*1ea40*/  NOP ;  /* 0x0000000000007918 */ /* 0x000fc00000000000 */
        /* <DEDUP_REMOVED lines=11> */
.L_x_3:


//--------------------- .nv.shared.matmul_kernel  --------------------------
	.section	.nv.shared.matmul_kernel,"aw",@nobits
	.sectionflags	@""
	.align	16
	.zero		1024


//--------------------- .nv.shared.reserved.0     --------------------------
	.section	.nv.shared.reserved.0,"aw",@nobits
	.weak		__nv_reservedSMEM_offset_0_alias
	.size		__nv_reservedSMEM_offset_0_alias, 0, 0
	.other		__nv_reservedSMEM_offset_0_alias,@"STO_CUDA_RESERVED_SHARED STV_DEFAULT"
__nv_reservedSMEM_offset_0_alias:
	.zero		0


//--------------------- .nv.constant0.matmul_kernel --------------------------
	.section	.nv.constant0.matmul_kernel,"a",@progbits
	.sectionflags	@""
	.align	4
.nv.constant0.matmul_kernel:
	.zero		608


//--------------------- SYMBOLS --------------------------

	.type		.nv.reservedSmem.offset0,@object
	.size		.nv.reservedSmem.offset0,0x4
